	.target	sm_80

	.elftype	@"ET_EXEC"


//--------------------- .note.nv.tkinfo           --------------------------
	.section	.note.nv.tkinfo,"",@"SHT_NOTE"
	.sectionflags	@"SHF_NOTE_NV_TKINFO"
	.tkinfo
        /*0018*/ 	.word	0x00000002
        /*0030*/ 	.string	""
        /*0030*/ 	.string	"ptxas"
        /*0030*/ 	.string	"Cuda compilation tools, release 13.0, V13.0.88"
        /*0030*/ 	.string	"Build cuda_13.0.r13.0/compiler.36424714_0"
        /*0030*/ 	.string	"-v  -suppress-debug-info  -lineinfo  -arch sm_80 "



//--------------------- .note.nv.cuinfo           --------------------------
	.section	.note.nv.cuinfo,"",@"SHT_NOTE"
	.sectionflags	@"SHF_NOTE_NV_CUINFO"
        /*0018*/ 	.short	0x0002
        /*001a*/ 	.short	0x0050
        /*001c*/ 	.short	0x0082
	.zero		2


//--------------------- .nv.info                  --------------------------
	.section	.nv.info,"",@"SHT_CUDA_INFO"
	.align	4


	//----- nvinfo : EIATTR_REGCOUNT
	.align		4
        /*0000*/ 	.byte	0x04, 0x2f
        /*0002*/ 	.short	(.L_1 - .L_0)
	.align		4
.L_0:
        /*0004*/ 	.word	index@(matmul_kernel)
        /*0008*/ 	.word	0x00000020


	//----- nvinfo : EIATTR_FRAME_SIZE
	.align		4
.L_1:
        /*000c*/ 	.byte	0x04, 0x11
        /*000e*/ 	.short	(.L_3 - .L_2)
	.align		4
.L_2:
        /*0010*/ 	.word	index@(matmul_kernel)
        /*0014*/ 	.word	0x00002278


	//----- nvinfo : EIATTR_MIN_STACK_SIZE
	.align		4
.L_3:
        /*0018*/ 	.byte	0x04, 0x12
        /*001a*/ 	.short	(.L_5 - .L_4)
	.align		4
.L_4:
        /*001c*/ 	.word	index@(matmul_kernel)
        /*0020*/ 	.word	0x00002278
.L_5:


//--------------------- .nv.info.matmul_kernel    --------------------------
	.section	.nv.info.matmul_kernel,"",@"SHT_CUDA_INFO"
	.sectionflags	@""
	.align	4


	//----- nvinfo : EIATTR_CUDA_API_VERSION
	.align		4
        /*0000*/ 	.byte	0x04, 0x37
        /*0002*/ 	.short	(.L_7 - .L_6)
.L_6:
        /*0004*/ 	.word	0x00000082


	//----- nvinfo : EIATTR_SW2861232_WAR
	.align		4
.L_7:
        /*0008*/ 	.byte	0x01, 0x35
	.zero		2


	//----- nvinfo : EIATTR_PARAM_CBANK
	.align		4
        /*000c*/ 	.byte	0x04, 0x0a
        /*000e*/ 	.short	(.L_9 - .L_8)
	.align		4
.L_8:
        /*0010*/ 	.word	index@(.nv.constant0.matmul_kernel)
        /*0014*/ 	.short	0x0160
        /*0016*/ 	.short	0x0050


	//----- nvinfo : EIATTR_CBANK_PARAM_SIZE
	.align		4
.L_9:
        /*0018*/ 	.byte	0x03, 0x19
        /*001a*/ 	.short	0x0050


	//----- nvinfo : EIATTR_KPARAM_INFO
	.align		4
        /*001c*/ 	.byte	0x04, 0x17
        /*001e*/ 	.short	(.L_11 - .L_10)
.L_10:
        /*0020*/ 	.word	0x00000000
        /*0024*/ 	.short	0x000d
        /*0026*/ 	.short	0x0048
        /*0028*/ 	.byte	0x00, 0xf4, 0x21, 0x00


	//----- nvinfo : EIATTR_KPARAM_INFO
	.align		4
.L_11:
        /*002c*/ 	.byte	0x04, 0x17
        /*002e*/ 	.short	(.L_13 - .L_12)
.L_12:
        /*0030*/ 	.word	0x00000000
        /*0034*/ 	.short	0x000c
        /*0036*/ 	.short	0x0040
        /*0038*/ 	.byte	0x00, 0xf4, 0x21, 0x00


	//----- nvinfo : EIATTR_KPARAM_INFO
	.align		4
.L_13:
        /*003c*/ 	.byte	0x04, 0x17
        /*003e*/ 	.short	(.L_15 - .L_14)
.L_14:
        /*0040*/ 	.word	0x00000000
        /*0044*/ 	.short	0x000b
        /*0046*/ 	.short	0x0038
        /*0048*/ 	.byte	0x00, 0xf0, 0x11, 0x00


	//----- nvinfo : EIATTR_KPARAM_INFO
	.align		4
.L_15:
        /*004c*/ 	.byte	0x04, 0x17
        /*004e*/ 	.short	(.L_17 - .L_16)
.L_16:
        /*0050*/ 	.word	0x00000000
        /*0054*/ 	.short	0x000a
        /*0056*/ 	.short	0x0034
        /*0058*/ 	.byte	0x00, 0xf0, 0x11, 0x00


	//----- nvinfo : EIATTR_KPARAM_INFO
	.align		4
.L_17:
        /*005c*/ 	.byte	0x04, 0x17
        /*005e*/ 	.short	(.L_19 - .L_18)
.L_18:
        /*0060*/ 	.word	0x00000000
        /*0064*/ 	.short	0x0009
        /*0066*/ 	.short	0x0030
        /*0068*/ 	.byte	0x00, 0xf0, 0x11, 0x00


	//----- nvinfo : EIATTR_KPARAM_INFO
	.align		4
.L_19:
        /*006c*/ 	.byte	0x04, 0x17
        /*006e*/ 	.short	(.L_21 - .L_20)
.L_20:
        /*0070*/ 	.word	0x00000000
        /*0074*/ 	.short	0x0008
        /*0076*/ 	.short	0x002c
        /*0078*/ 	.byte	0x00, 0xf0, 0x11, 0x00


	//----- nvinfo : EIATTR_KPARAM_INFO
	.align		4
.L_21:
        /*007c*/ 	.byte	0x04, 0x17
        /*007e*/ 	.short	(.L_23 - .L_22)
.L_22:
        /*0080*/ 	.word	0x00000000
        /*0084*/ 	.short	0x0007
        /*0086*/ 	.short	0x0028
        /*0088*/ 	.byte	0x00, 0xf0, 0x11, 0x00


	//----- nvinfo : EIATTR_KPARAM_INFO
	.align		4
.L_23:
        /*008c*/ 	.byte	0x04, 0x17
        /*008e*/ 	.short	(.L_25 - .L_24)
.L_24:
        /*0090*/ 	.word	0x00000000
        /*0094*/ 	.short	0x0006
        /*0096*/ 	.short	0x0024
        /*0098*/ 	.byte	0x00, 0xf0, 0x11, 0x00


	//----- nvinfo : EIATTR_KPARAM_INFO
	.align		4
.L_25:
        /*009c*/ 	.byte	0x04, 0x17
        /*009e*/ 	.short	(.L_27 - .L_26)
.L_26:
        /*00a0*/ 	.word	0x00000000
        /*00a4*/ 	.short	0x0005
        /*00a6*/ 	.short	0x0020
        /*00a8*/ 	.byte	0x00, 0xf0, 0x11, 0x00


	//----- nvinfo : EIATTR_KPARAM_INFO
	.align		4
.L_27:
        /*00ac*/ 	.byte	0x04, 0x17
        /*00ae*/ 	.short	(.L_29 - .L_28)
.L_28:
        /*00b0*/ 	.word	0x00000000
        /*00b4*/ 	.short	0x0004
        /*00b6*/ 	.short	0x001c
        /*00b8*/ 	.byte	0x00, 0xf0, 0x11, 0x00


	//----- nvinfo : EIATTR_KPARAM_INFO
	.align		4
.L_29:
        /*00bc*/ 	.byte	0x04, 0x17
        /*00be*/ 	.short	(.L_31 - .L_30)
.L_30:
        /*00c0*/ 	.word	0x00000000
        /*00c4*/ 	.short	0x0003
        /*00c6*/ 	.short	0x0018
        /*00c8*/ 	.byte	0x00, 0xf0, 0x11, 0x00


	//----- nvinfo : EIATTR_KPARAM_INFO
	.align		4
.L_31:
        /*00cc*/ 	.byte	0x04, 0x17
        /*00ce*/ 	.short	(.L_33 - .L_32)
.L_32:
        /*00d0*/ 	.word	0x00000000
        /*00d4*/ 	.short	0x0002
        /*00d6*/ 	.short	0x0010
        /*00d8*/ 	.byte	0x00, 0xf4, 0x21, 0x00


	//----- nvinfo : EIATTR_KPARAM_INFO
	.align		4
.L_33:
        /*00dc*/ 	.byte	0x04, 0x17
        /*00de*/ 	.short	(.L_35 - .L_34)
.L_34:
        /*00e0*/ 	.word	0x00000000
        /*00e4*/ 	.short	0x0001
        /*00e6*/ 	.short	0x0008
        /*00e8*/ 	.byte	0x00, 0xf4, 0x21, 0x00


	//----- nvinfo : EIATTR_KPARAM_INFO
	.align		4
.L_35:
        /*00ec*/ 	.byte	0x04, 0x17
        /*00ee*/ 	.short	(.L_37 - .L_36)
.L_36:
        /*00f0*/ 	.word	0x00000000
        /*00f4*/ 	.short	0x0000
        /*00f6*/ 	.short	0x0000
        /*00f8*/ 	.byte	0x00, 0xf4, 0x21, 0x00


	//----- nvinfo : EIATTR_MAXREG_COUNT
	.align		4
.L_37:
        /*00fc*/ 	.byte	0x03, 0x1b
        /*00fe*/ 	.short	0x00ff


	//----- nvinfo : EIATTR_NUM_BARRIERS
	.align		4
        /*0100*/ 	.byte	0x02, 0x4c
        /*0102*/ 	.byte	0x01
	.zero		1


	//----- nvinfo : EIATTR_ANNOTATIONS
	.align		4
        /*0104*/ 	.byte	0x04, 0x55
        /*0106*/ 	.short	(.L_39 - .L_38)


	//   ....[0]....
.L_38:
        /*0108*/ 	.word	0x00000001
        /*010c*/ 	.byte	0x70, 0x00, 0x00, 0x00, 0x01, 0x00, 0x00, 0x00, 0xb0, 0x00, 0x00, 0x00, 0x01, 0x00, 0x00, 0x00
        /* <DEDUP_REMOVED lines=3215> */
        /*ca0c*/ 	.byte	0x90, 0xe7, 0x02, 0x00, 0x01, 0x00, 0x00, 0x00, 0x60, 0xe8, 0x02, 0x00


	//----- nvinfo : EIATTR_MERCURY_ISA_VERSION
	.align		4
.L_39:
        /*ca18*/ 	.byte	0x03, 0x5f
        /*ca1a*/ 	.short	0x0000


	//----- nvinfo : EIATTR_EXIT_INSTR_OFFSETS
	.align		4
        /*ca1c*/ 	.byte	0x04, 0x1c
        /*ca1e*/ 	.short	(.L_41 - .L_40)


	//   ....[0]....
.L_40:
        /*ca20*/ 	.word	0x0002ead0


	//   ....[1]....
        /*ca24*/ 	.word	0x0002eb00


	//----- nvinfo : EIATTR_REQNTID
	.align		4
.L_41:
        /*ca28*/ 	.byte	0x04, 0x10
        /*ca2a*/ 	.short	(.L_43 - .L_42)
.L_42:
        /*ca2c*/ 	.word	0x00000080
        /*ca30*/ 	.word	0x00000001
        /*ca34*/ 	.word	0x00000001
.L_43:


//--------------------- .nv.callgraph             --------------------------
	.section	.nv.callgraph,"",@"SHT_CUDA_CALLGRAPH"
	.align	4
	.sectionentsize	8
	.align		4
        /*0000*/ 	.word	0x00000000
	.align		4
        /*0004*/ 	.word	0xffffffff
	.align		4
        /*0008*/ 	.word	0x00000000
	.align		4
        /*000c*/ 	.word	0xfffffffe
	.align		4
        /*0010*/ 	.word	0x00000000
	.align		4
        /*0014*/ 	.word	0xfffffffd
	.align		4
        /*0018*/ 	.word	0x00000000
	.align		4
        /*001c*/ 	.word	0xfffffffc


//--------------------- .nv.rel.action            --------------------------
	.section	.nv.rel.action,"",@"SHT_CUDA_RELOCINFO"
	.align	8
	.sectionentsize	8
        /*0000*/ 	.byte	0x73, 0x00, 0x00, 0x00, 0x00, 0x00, 0x00, 0x00, 0x00, 0x00, 0x00, 0x11, 0x25, 0x00, 0x05, 0x36


//--------------------- .nv.constant0.matmul_kernel --------------------------
	.section	.nv.constant0.matmul_kernel,"a",@progbits
	.sectionflags	@""
	.align	4
.nv.constant0.matmul_kernel:
	.zero		432


//--------------------- .text.matmul_kernel       --------------------------
	.section	.text.matmul_kernel,"ax",@progbits
	.sectioninfo	@"SHI_REGISTERS=32"
	.align	128
        .global         matmul_kernel
        .type           matmul_kernel,@function
        .size           matmul_kernel,(.L_x_4 - matmul_kernel)
        .other          matmul_kernel,@"STO_CUDA_ENTRY STV_DEFAULT"
matmul_kernel:
.text.matmul_kernel:
[----:B------:R-:W-:-:S04]  /*0000*/  IMAD.MOV.U32 R1, RZ, RZ, c[0x0][0x28] ;  /* 0x00000a00ff017624 */ /* 0x000fc800078e00ff */
[----:B------:R-:W-:Y:S01]  /*0010*/  IMAD.MOV.U32 R0, RZ, RZ, c[0x0][0x17c] ;  /* 0x00005f00ff007624 */ /* 0x000fe200078e00ff */
[----:B------:R-:W-:Y:S01]  /*0020*/  IADD3 R1, R1, -0x2278, RZ ;  /* 0xffffdd8801017810 */ /* 0x000fe20007ffe0ff */
[----:B------:R-:W0:Y:S01]  /*0030*/  S2R R28, SR_TID.X ;  /* 0x00000000001c7919 */ /* 0x000e220000002100 */
[----:B------:R-:W-:Y:S01]  /*0040*/  ULDC.64 UR4, c[0x0][0x118] ;  /* 0x0000460000047ab9 */ /* 0x000fe20000000a00 */
[----:B------:R-:W-:Y:S01]  /*0050*/  CS2R R12, SRZ ;  /* 0x00000000000c7805 */ /* 0x000fe2000001ff00 */
[----:B------:R-:W-:Y:S01]  /*0060*/  IADD3 R0, R0, 0x7f, RZ ;  /* 0x0000007f00007810 */ /* 0x000fe20007ffe0ff */
[----:B------:R1:W-:Y:S01]  /*0070*/  STL [R1+0xa0], RZ ;  /* 0x0000a0ff01007387 */ /* 0x0003e20000100800 */
[----:B------:R-:W-:Y:S01]  /*0080*/  CS2R R14, SRZ ;  /* 0x00000000000e7805 */ /* 0x000fe2000001ff00 */
[----:B------:R-:W-:Y:S01]  /*0090*/  CS2R R16, SRZ ;  /* 0x0000000000107805 */ /* 0x000fe2000001ff00 */
[----:B------:R-:W-:Y:S01]  /*00a0*/  SHF.R.S32.HI R3, RZ, 0x1f, R0 ;  /* 0x0000001fff037819 */ /* 0x000fe20000011400 */
[----:B------:R1:W-:Y:S01]  /*00b0*/  STL [R1+0xa4], RZ ;  /* 0x0000a4ff01007387 */ /* 0x0003e20000100800 */
[----:B------:R-:W-:Y:S01]  /*00c0*/  CS2R R18, SRZ ;  /* 0x0000000000127805 */ /* 0x000fe2000001ff00 */
[----:B------:R-:W-:Y:S01]  /*00d0*/  CS2R R20, SRZ ;  /* 0x0000000000147805 */ /* 0x000fe2000001ff00 */
[----:B------:R-:W-:Y:S01]  /*00e0*/  LEA.HI R3, R3, R0, RZ, 0x7 ;  /* 0x0000000003037211 */ /* 0x000fe200078f38ff */
[----:B------:R1:W-:Y:S01]  /*00f0*/  STL [R1+0xa8], RZ ;  /* 0x0000a8ff01007387 */ /* 0x0003e20000100800 */
[----:B------:R-:W-:Y:S01]  /*0100*/  CS2R R22, SRZ ;  /* 0x0000000000167805 */ /* 0x000fe2000001ff00 */
[----:B------:R-:W-:Y:S01]  /*0110*/  CS2R R24, SRZ ;  /* 0x0000000000187805 */ /* 0x000fe2000001ff00 */
[----:B------:R-:W-:Y:S01]  /*0120*/  SHF.R.S32.HI R0, RZ, 0x7, R3 ;  /* 0x00000007ff007819 */ /* 0x000fe20000011403 */
[----:B------:R1:W-:Y:S01]  /*0130*/  STL [R1+0xac], RZ ;  /* 0x0000acff01007387 */ /* 0x0003e20000100800 */
[----:B------:R-:W-:-:S03]  /*0140*/  CS2R R26, SRZ ;  /* 0x00000000001a7805 */ /* 0x000fc6000001ff00 */
[----:B------:R-:W-:Y:S01]  /*0150*/  IMAD.SHL.U32 R0, R0, 0x8, RZ ;  /* 0x0000000800007824 */ /* 0x000fe200078e00ff */
[----:B------:R-:W2:Y:S01]  /*0160*/  S2R R3, SR_CTAID.X ;  /* 0x0000000000037919 */ /* 0x000ea20000002500 */
[----:B0-----:R-:W-:-:S03]  /*0170*/  LOP3.LUT R28, R28, 0x7f, RZ, 0xc0, !PT ;  /* 0x0000007f1c1c7812 */ /* 0x001fc600078ec0ff */
[----:B------:R1:W-:Y:S01]  /*0180*/  STL [R1+0x90], RZ ;  /* 0x000090ff01007387 */ /* 0x0003e20000100800 */
[-C--:B------:R-:W-:Y:S02]  /*0190*/  IABS R7, R0.reuse ;  /* 0x0000000000077213 */ /* 0x080fe40000000000 */
[----:B------:R-:W-:Y:S01]  /*01a0*/  IABS R10, R0 ;  /* 0x00000000000a7213 */ /* 0x000fe20000000000 */
[----:B------:R1:W-:Y:S01]  /*01b0*/  STL [R1+0x94], RZ ;  /* 0x000094ff01007387 */ /* 0x0003e20000100800 */
[----:B------:R-:W0:Y:S03]  /*01c0*/  I2F.RP R2, R7 ;  /* 0x0000000700027306 */ /* 0x000e260000209400 */
[----:B------:R1:W-:Y:S04]  /*01d0*/  STL [R1+0x98], RZ ;  /* 0x000098ff01007387 */ /* 0x0003e80000100800 */
[----:B------:R1:W-:Y:S04]  /*01e0*/  STL [R1+0x9c], RZ ;  /* 0x00009cff01007387 */ /* 0x0003e80000100800 */
[----:B------:R1:W-:Y:S01]  /*01f0*/  STL [R1+0x80], RZ ;  /* 0x000080ff01007387 */ /* 0x0003e20000100800 */
[----:B--2---:R-:W-:Y:S01]  /*0200*/  IABS R8, R3 ;  /* 0x0000000300087213 */ /* 0x004fe20000000000 */
[----:B0-----:R-:W0:Y:S02]  /*0210*/  MUFU.RCP R2, R2 ;  /* 0x0000000200027308 */ /* 0x001e240000001000 */
[----:B------:R1:W-:Y:S04]  /*0220*/  STL [R1+0x84], RZ ;  /* 0x000084ff01007387 */ /* 0x0003e80000100800 */
[----:B------:R1:W-:Y:S04]  /*0230*/  STL [R1+0x88], RZ ;  /* 0x000088ff01007387 */ /* 0x0003e80000100800 */
[----:B------:R1:W-:Y:S04]  /*0240*/  STL [R1+0x8c], RZ ;  /* 0x00008cff01007387 */ /* 0x0003e80000100800 */
[----:B------:R1:W-:Y:S01]  /*0250*/  STL [R1+0x70], RZ ;  /* 0x000070ff01007387 */ /* 0x0003e20000100800 */
[----:B0-----:R-:W-:Y:S01]  /*0260*/  IADD3 R4, R2, 0xffffffe, RZ ;  /* 0x0ffffffe02047810 */ /* 0x001fe20007ffe0ff */
[----:B------:R-:W-:-:S02]  /*0270*/  IMAD.MOV R2, RZ, RZ, -R10 ;  /* 0x000000ffff027224 */ /* 0x000fc400078e0a0a */
[----:B------:R1:W-:Y:S01]  /*0280*/  STL [R1+0x74], RZ ;  /* 0x000074ff01007387 */ /* 0x0003e20000100800 */
[----:B------:R0:W2:Y:S03]  /*0290*/  F2I.FTZ.U32.TRUNC.NTZ R5, R4 ;  /* 0x0000000400057305 */ /* 0x0000a6000021f000 */
[----:B------:R1:W-:Y:S04]  /*02a0*/  STL [R1+0x78], RZ ;  /* 0x000078ff01007387 */ /* 0x0003e80000100800 */
[----:B------:R1:W-:Y:S01]  /*02b0*/  STL [R1+0x7c], RZ ;  /* 0x00007cff01007387 */ /* 0x0003e20000100800 */
[----:B0-----:R-:W-:-:S03]  /*02c0*/  IMAD.MOV.U32 R4, RZ, RZ, RZ ;  /* 0x000000ffff047224 */ /* 0x001fc600078e00ff */
[----:B------:R1:W-:Y:S04]  /*02d0*/  STL [R1+0x60], RZ ;  /* 0x000060ff01007387 */ /* 0x0003e80000100800 */
[----:B------:R1:W-:Y:S01]  /*02e0*/  STL [R1+0x64], RZ ;  /* 0x000064ff01007387 */ /* 0x0003e20000100800 */
[----:B--2---:R-:W-:-:S03]  /*02f0*/  IMAD.MOV R6, RZ, RZ, -R5 ;  /* 0x000000ffff067224 */ /* 0x004fc600078e0a05 */
[----:B------:R1:W-:Y:S01]  /*0300*/  STL [R1+0x68], RZ ;  /* 0x000068ff01007387 */ /* 0x0003e20000100800 */
[----:B------:R-:W-:Y:S02]  /*0310*/  IMAD R9, R6, R7, RZ ;  /* 0x0000000706097224 */ /* 0x000fe400078e02ff */
[----:B------:R-:W-:Y:S01]  /*0320*/  IMAD.MOV.U32 R6, RZ, RZ, R8 ;  /* 0x000000ffff067224 */ /* 0x000fe200078e0008 */
[----:B------:R1:W-:Y:S01]  /*0330*/  STL [R1+0x6c], RZ ;  /* 0x00006cff01007387 */ /* 0x0003e20000100800 */
[----:B------:R-:W-:-:S03]  /*0340*/  IMAD.HI.U32 R5, R5, R9, R4 ;  /* 0x0000000905057227 */ /* 0x000fc600078e0004 */
[----:B------:R1:W-:Y:S03]  /*0350*/  STL [R1+0x50], RZ ;  /* 0x000050ff01007387 */ /* 0x0003e60000100800 */
[----:B------:R-:W-:Y:S01]  /*0360*/  IMAD.HI.U32 R5, R5, R6, RZ ;  /* 0x0000000605057227 */ /* 0x000fe200078e00ff */
[----:B------:R1:W-:Y:S03]  /*0370*/  STL [R1+0x54], RZ ;  /* 0x000054ff01007387 */ /* 0x0003e60000100800 */
[----:B------:R-:W-:Y:S01]  /*0380*/  IMAD R2, R5, R2, R6 ;  /* 0x0000000205027224 */ /* 0x000fe200078e0206 */
[----:B------:R1:W-:Y:S04]  /*0390*/  STL [R1+0x58], RZ ;  /* 0x000058ff01007387 */ /* 0x0003e80000100800 */
[----:B------:R-:W-:Y:S01]  /*03a0*/  ISETP.GT.U32.AND P1, PT, R7, R2, PT ;  /* 0x000000020700720c */ /* 0x000fe20003f24070 */
[----:B------:R1:W-:Y:S04]  /*03b0*/  STL [R1+0x5c], RZ ;  /* 0x00005cff01007387 */ /* 0x0003e80000100800 */
[----:B------:R1:W-:Y:S04]  /*03c0*/  STL [R1+0x40], RZ ;  /* 0x000040ff01007387 */ /* 0x0003e80000100800 */
[----:B------:R1:W-:Y:S04]  /*03d0*/  STL [R1+0x44], RZ ;  /* 0x000044ff01007387 */ /* 0x0003e80000100800 */
[----:B------:R1:W-:Y:S01]  /*03e0*/  STL [R1+0x48], RZ ;  /* 0x000048ff01007387 */ /* 0x0003e20000100800 */
[----:B------:R-:W-:Y:S01]  /*03f0*/  @!P1 IMAD.IADD R2, R2, 0x1, -R7 ;  /* 0x0000000102029824 */ /* 0x000fe200078e0a07 */
[----:B------:R-:W-:-:S02]  /*0400*/  @!P1 IADD3 R5, R5, 0x1, RZ ;  /* 0x0000000105059810 */ /* 0x000fc40007ffe0ff */
[----:B------:R1:W-:Y:S01]  /*0410*/  STL [R1+0x4c], RZ ;  /* 0x00004cff01007387 */ /* 0x0003e20000100800 */
[----:B------:R-:W-:Y:S02]  /*0420*/  ISETP.NE.AND P1, PT, R0, RZ, PT ;  /* 0x000000ff0000720c */ /* 0x000fe40003f25270 */
[----:B------:R-:W-:Y:S01]  /*0430*/  ISETP.GE.U32.AND P0, PT, R2, R7, PT ;  /* 0x000000070200720c */ /* 0x000fe20003f06070 */
[----:B------:R1:W-:Y:S01]  /*0440*/  STL [R1+0x30], RZ ;  /* 0x000030ff01007387 */ /* 0x0003e20000100800 */
[----:B------:R-:W-:-:S03]  /*0450*/  LOP3.LUT R2, R3, R0, RZ, 0x3c, !PT ;  /* 0x0000000003027212 */ /* 0x000fc600078e3cff */
[----:B------:R1:W-:Y:S01]  /*0460*/  STL [R1+0x34], RZ ;  /* 0x000034ff01007387 */ /* 0x0003e20000100800 */
[----:B------:R-:W-:Y:S01]  /*0470*/  ISETP.GE.AND P2, PT, R2, RZ, PT ;  /* 0x000000ff0200720c */ /* 0x000fe20003f46270 */
[----:B------:R-:W-:Y:S02]  /*0480*/  IMAD.MOV.U32 R2, RZ, RZ, c[0x0][0x178] ;  /* 0x00005e00ff027624 */ /* 0x000fe400078e00ff */
[----:B------:R1:W-:Y:S03]  /*0490*/  STL [R1+0x38], RZ ;  /* 0x000038ff01007387 */ /* 0x0003e60000100800 */
[----:B------:R-:W-:Y:S01]  /*04a0*/  IADD3 R2, R2, 0x1ff, RZ ;  /* 0x000001ff02027810 */ /* 0x000fe20007ffe0ff */
[----:B------:R1:W-:Y:S01]  /*04b0*/  STL [R1+0x3c], RZ ;  /* 0x00003cff01007387 */ /* 0x0003e20000100800 */
[----:B------:R-:W-:-:S03]  /*04c0*/  @P0 IADD3 R5, R5, 0x1, RZ ;  /* 0x0000000105050810 */ /* 0x000fc60007ffe0ff */
[----:B------:R1:W-:Y:S02]  /*04d0*/  STL [R1+0x20], RZ ;  /* 0x000020ff01007387 */ /* 0x0003e40000100800 */
[----:B------:R-:W-:Y:S01]  /*04e0*/  IMAD.MOV.U32 R4, RZ, RZ, R5 ;  /* 0x000000ffff047224 */ /* 0x000fe200078e0005 */
[----:B------:R-:W-:Y:S01]  /*04f0*/  SHF.R.S32.HI R5, RZ, 0x1f, R2 ;  /* 0x0000001fff057819 */ /* 0x000fe20000011402 */
[----:B------:R1:W-:Y:S02]  /*0500*/  STL [R1+0x24], RZ ;  /* 0x000024ff01007387 */ /* 0x0003e40000100800 */
[----:B------:R-:W-:Y:S01]  /*0510*/  @!P2 IMAD.MOV R4, RZ, RZ, -R4 ;  /* 0x000000ffff04a224 */ /* 0x000fe200078e0a04 */
[----:B------:R-:W-:Y:S01]  /*0520*/  @!P1 LOP3.LUT R4, RZ, R0, RZ, 0x33, !PT ;  /* 0x00000000ff049212 */ /* 0x000fe200078e33ff */
[----:B------:R1:W-:Y:S01]  /*0530*/  STL [R1+0x28], RZ ;  /* 0x000028ff01007387 */ /* 0x0003e20000100800 */
[----:B------:R-:W-:-:S03]  /*0540*/  LEA.HI R5, R5, R2, RZ, 0x9 ;  /* 0x0000000205057211 */ /* 0x000fc600078f48ff */
[----:B------:R1:W-:Y:S01]  /*0550*/  STL [R1+0x2c], RZ ;  /* 0x00002cff01007387 */ /* 0x0003e20000100800 */
[----:B------:R-:W-:Y:S02]  /*0560*/  IMAD.SHL.U32 R2, R4, 0x8, RZ ;  /* 0x0000000804027824 */ /* 0x000fe400078e00ff */
[----:B------:R-:W-:Y:S01]  /*0570*/  IMAD.MOV R4, RZ, RZ, -R4 ;  /* 0x000000ffff047224 */ /* 0x000fe200078e0a04 */
[----:B------:R1:W-:Y:S02]  /*0580*/  STL [R1+0x10], RZ ;  /* 0x000010ff01007387 */ /* 0x0003e40000100800 */
[----:B------:R-:W-:Y:S01]  /*0590*/  LEA.HI.SX32 R5, R5, -R2, 0x17 ;  /* 0x8000000205057211 */ /* 0x000fe200078fbaff */
[----:B------:R-:W-:Y:S01]  /*05a0*/  IMAD R9, R0, R4, R3 ;  /* 0x0000000400097224 */ /* 0x000fe200078e0203 */
[----:B------:R1:W-:Y:S01]  /*05b0*/  STL [R1+0x14], RZ ;  /* 0x000014ff01007387 */ /* 0x0003e20000100800 */
[----:B------:R-:W-:Y:S01]  /*05c0*/  IMAD.MOV.U32 R4, RZ, RZ, RZ ;  /* 0x000000ffff047224 */ /* 0x000fe200078e00ff */
[----:B------:R-:W-:-:S02]  /*05d0*/  IMNMX R10, R5, 0x8, PT ;  /* 0x00000008050a7817 */ /* 0x000fc40003800200 */
[----:B------:R1:W-:Y:S02]  /*05e0*/  STL [R1+0x18], RZ ;  /* 0x000018ff01007387 */ /* 0x0003e40000100800 */
[-C--:B------:R-:W-:Y:S02]  /*05f0*/  IABS R8, R10.reuse ;  /* 0x0000000a00087213 */ /* 0x080fe40000000000 */
[----:B------:R1:W-:Y:S01]  /*0600*/  STL [R1+0x1c], RZ ;  /* 0x00001cff01007387 */ /* 0x0003e20000100800 */
[----:B------:R-:W-:Y:S01]  /*0610*/  IABS R0, R10 ;  /* 0x0000000a00007213 */ /* 0x000fe20000000000 */
[----:B------:R-:W0:Y:S02]  /*0620*/  I2F.RP R6, R8 ;  /* 0x0000000800067306 */ /* 0x000e240000209400 */
[----:B------:R1:W-:Y:S04]  /*0630*/  STL [R1], RZ ;  /* 0x000000ff01007387 */ /* 0x0003e80000100800 */
[----:B------:R1:W-:Y:S04]  /*0640*/  STL [R1+0x4], RZ ;  /* 0x000004ff01007387 */ /* 0x0003e80000100800 */
[----:B------:R1:W-:Y:S04]  /*0650*/  STL [R1+0x8], RZ ;  /* 0x000008ff01007387 */ /* 0x0003e80000100800 */
[----:B------:R1:W-:Y:S01]  /*0660*/  STL [R1+0xc], RZ ;  /* 0x00000cff01007387 */ /* 0x0003e20000100800 */
[----:B0-----:R-:W0:Y:S03]  /*0670*/  MUFU.RCP R6, R6 ;  /* 0x0000000600067308 */ /* 0x001e260000001000 */
[----:B------:R1:W-:Y:S04]  /*0680*/  STL [R1+0xb0], RZ ;  /* 0x0000b0ff01007387 */ /* 0x0003e80000100800 */
[----:B------:R1:W-:Y:S04]  /*0690*/  STL [R1+0xb4], RZ ;  /* 0x0000b4ff01007387 */ /* 0x0003e80000100800 */
[----:B------:R1:W-:Y:S04]  /*06a0*/  STL [R1+0xb8], RZ ;  /* 0x0000b8ff01007387 */ /* 0x0003e80000100800 */
[----:B------:R1:W-:Y:S01]  /*06b0*/  STL [R1+0xbc], RZ ;  /* 0x0000bcff01007387 */ /* 0x0003e20000100800 */
[----:B0-----:R-:W-:-:S03]  /*06c0*/  IADD3 R5, R6, 0xffffffe, RZ ;  /* 0x0ffffffe06057810 */ /* 0x001fc60007ffe0ff */
[----:B------:R1:W-:Y:S04]  /*06d0*/  STL [R1+0xc0], RZ ;  /* 0x0000c0ff01007387 */ /* 0x0003e80000100800 */
[----:B------:R1:W-:Y:S01]  /*06e0*/  STL [R1+0xc4], RZ ;  /* 0x0000c4ff01007387 */ /* 0x0003e20000100800 */
[----:B------:R-:W0:Y:S03]  /*06f0*/  F2I.FTZ.U32.TRUNC.NTZ R5, R5 ;  /* 0x0000000500057305 */ /* 0x000e26000021f000 */
[----:B------:R1:W-:Y:S04]  /*0700*/  STL [R1+0xc8], RZ ;  /* 0x0000c8ff01007387 */ /* 0x0003e80000100800 */
[----:B------:R1:W-:Y:S04]  /*0710*/  STL [R1+0xcc], RZ ;  /* 0x0000ccff01007387 */ /* 0x0003e80000100800 */
[----:B------:R1:W-:Y:S04]  /*0720*/  STL [R1+0xd0], RZ ;  /* 0x0000d0ff01007387 */ /* 0x0003e80000100800 */
[----:B------:R1:W-:Y:S01]  /*0730*/  STL [R1+0xd4], RZ ;  /* 0x0000d4ff01007387 */ /* 0x0003e20000100800 */
[----:B0-----:R-:W-:-:S03]  /*0740*/  IMAD.MOV R7, RZ, RZ, -R5 ;  /* 0x000000ffff077224 */ /* 0x001fc600078e0a05 */
[----:B------:R1:W-:Y:S01]  /*0750*/  STL [R1+0xd8], RZ ;  /* 0x0000d8ff01007387 */ /* 0x0003e20000100800 */
[----:B------:R-:W-:Y:S01]  /*0760*/  IMAD.MOV.U32 R3, RZ, RZ, R7 ;  /* 0x000000ffff037224 */ /* 0x000fe200078e0007 */
[----:B------:R-:W-:Y:S02]  /*0770*/  IABS R7, R9 ;  /* 0x0000000900077213 */ /* 0x000fe40000000000 */
[----:B------:R1:W-:Y:S01]  /*0780*/  STL [R1+0xdc], RZ ;  /* 0x0000dcff01007387 */ /* 0x0003e20000100800 */
[----:B------:R-:W-:-:S03]  /*0790*/  IMAD R3, R3, R8, RZ ;  /* 0x0000000803037224 */ /* 0x000fc600078e02ff */
[----:B------:R1:W-:Y:S01]  /*07a0*/  STL [R1+0xe0], RZ ;  /* 0x0000e0ff01007387 */ /* 0x0003e20000100800 */
[----:B------:R-:W-:-:S03]  /*07b0*/  IMAD.HI.U32 R4, R5, R3, R4 ;  /* 0x0000000305047227 */ /* 0x000fc600078e0004 */
[----:B------:R1:W-:Y:S01]  /*07c0*/  STL [R1+0xe4], RZ ;  /* 0x0000e4ff01007387 */ /* 0x0003e20000100800 */
[----:B------:R-:W-:Y:S02]  /*07d0*/  IMAD.MOV R3, RZ, RZ, -R0 ;  /* 0x000000ffff037224 */ /* 0x000fe400078e0a00 */
[----:B------:R-:W-:Y:S01]  /*07e0*/  IMAD.HI.U32 R0, R4, R7, RZ ;  /* 0x0000000704007227 */ /* 0x000fe200078e00ff */
[----:B------:R1:W-:Y:S03]  /*07f0*/  STL [R1+0xe8], RZ ;  /* 0x0000e8ff01007387 */ /* 0x0003e60000100800 */
[----:B------:R-:W-:Y:S01]  /*0800*/  IMAD R3, R0, R3, R7 ;  /* 0x0000000300037224 */ /* 0x000fe200078e0207 */
[----:B------:R1:W-:Y:S01]  /*0810*/  STL [R1+0xec], RZ ;  /* 0x0000ecff01007387 */ /* 0x0003e20000100800 */
[----:B------:R-:W-:-:S03]  /*0820*/  CS2R R6, SRZ ;  /* 0x0000000000067805 */ /* 0x000fc6000001ff00 */
[----:B------:R1:W-:Y:S01]  /*0830*/  STL [R1+0xf0], RZ ;  /* 0x0000f0ff01007387 */ /* 0x0003e20000100800 */
[----:B------:R-:W-:-:S03]  /*0840*/  ISETP.GT.U32.AND P1, PT, R8, R3, PT ;  /* 0x000000030800720c */ /* 0x000fc60003f24070 */
[----:B------:R1:W-:Y:S04]  /*0850*/  STL [R1+0xf4], RZ ;  /* 0x0000f4ff01007387 */ /* 0x0003e80000100800 */
[----:B------:R1:W-:Y:S04]  /*0860*/  STL [R1+0xf8], RZ ;  /* 0x0000f8ff01007387 */ /* 0x0003e80000100800 */
[----:B------:R1:W-:Y:S02]  /*0870*/  STL [R1+0xfc], RZ ;  /* 0x0000fcff01007387 */ /* 0x0003e40000100800 */
[----:B------:R-:W-:Y:S01]  /*0880*/  @!P1 IMAD.IADD R3, R3, 0x1, -R8 ;  /* 0x0000000103039824 */ /* 0x000fe200078e0a08 */
[----:B------:R-:W-:Y:S01]  /*0890*/  @!P1 IADD3 R0, R0, 0x1, RZ ;  /* 0x0000000100009810 */ /* 0x000fe20007ffe0ff */
[----:B------:R1:W-:Y:S01]  /*08a0*/  STL [R1+0x110], RZ ;  /* 0x000110ff01007387 */ /* 0x0003e20000100800 */
[----:B------:R-:W-:-:S02]  /*08b0*/  ISETP.NE.AND P1, PT, R10, RZ, PT ;  /* 0x000000ff0a00720c */ /* 0x000fc40003f25270 */
        /* <DEDUP_REMOVED lines=9> */
[----:B------:R-:W-:Y:S02]  /*0950*/  @P0 IADD3 R0, R0, 0x1, RZ ;  /* 0x0000000100000810 */ /* 0x000fe40007ffe0ff */
[----:B------:R-:W-:Y:S01]  /*0960*/  ISETP.GE.AND P0, PT, R3, 0x20, PT ;  /* 0x000000200300780c */ /* 0x000fe20003f06270 */
[----:B------:R1:W-:Y:S02]  /*0970*/  STL [R1+0x154], RZ ;  /* 0x000154ff01007387 */ /* 0x0003e40000100800 */
[----:B------:R-:W-:Y:S01]  /*0980*/  @!P2 IMAD.MOV R0, RZ, RZ, -R0 ;  /* 0x000000ffff00a224 */ /* 0x000fe200078e0a00 */
[----:B------:R-:W-:Y:S01]  /*0990*/  @!P1 LOP3.LUT R0, RZ, R10, RZ, 0x33, !PT ;  /* 0x0000000aff009212 */ /* 0x000fe200078e33ff */
[----:B------:R1:W-:Y:S04]  /*09a0*/  STL [R1+0x158], RZ ;  /* 0x000158ff01007387 */ /* 0x0003e80000100800 */
[----:B------:R1:W-:Y:S01]  /*09b0*/  STL [R1+0x15c], RZ ;  /* 0x00015cff01007387 */ /* 0x0003e20000100800 */
[----:B------:R-:W-:-:S02]  /*09c0*/  IMAD.MOV R5, RZ, RZ, -R0 ;  /* 0x000000ffff057224 */ /* 0x000fc400078e0a00 */
[----:B------:R-:W-:Y:S01]  /*09d0*/  IMAD.SHL.U32 R0, R0, 0x80, RZ ;  /* 0x0000008000007824 */ /* 0x000fe200078e00ff */
[----:B------:R1:W-:Y:S01]  /*09e0*/  STL [R1+0x160], RZ ;  /* 0x000160ff01007387 */ /* 0x0003e20000100800 */
[----:B------:R-:W-:Y:S02]  /*09f0*/  IMAD R5, R10, R5, R9 ;  /* 0x000000050a057224 */ /* 0x000fe400078e0209 */
[----:B------:R-:W-:Y:S01]  /*0a00*/  CS2R R8, SRZ ;  /* 0x0000000000087805 */ /* 0x000fe2000001ff00 */
[----:B------:R1:W-:Y:S01]  /*0a10*/  STL [R1+0x164], RZ ;  /* 0x000164ff01007387 */ /* 0x0003e20000100800 */
[----:B------:R-:W-:Y:S01]  /*0a20*/  IMAD.IADD R2, R2, 0x1, R5 ;  /* 0x0000000102027824 */ /* 0x000fe200078e0205 */
[----:B------:R-:W-:Y:S01]  /*0a30*/  CS2R R10, SRZ ;  /* 0x00000000000a7805 */ /* 0x000fe2000001ff00 */
[----:B------:R-:W-:Y:S01]  /*0a40*/  CS2R R4, SRZ ;  /* 0x0000000000047805 */ /* 0x000fe2000001ff00 */
[----:B------:R1:W-:Y:S01]  /*0a50*/  STL [R1+0x168], RZ ;  /* 0x000168ff01007387 */ /* 0x0003e20000100800 */
[----:B------:R-:W-:-:S03]  /*0a60*/  IMAD R28, R2, 0x200, R28 ;  /* 0x00000200021c7824 */ /* 0x000fc600078e021c */
[----:B------:R1:W-:Y:S02]  /*0a70*/  STL [R1+0x16c], RZ ;  /* 0x00016cff01007387 */ /* 0x0003e40000100800 */
[C---:B------:R-:W-:Y:S02]  /*0a80*/  IADD3 R29, R28.reuse, 0x80, RZ ;  /* 0x000000801c1d7810 */ /* 0x040fe40007ffe0ff */
[----:B------:R1:W-:Y:S01]  /*0a90*/  STL [R1+0x170], RZ ;  /* 0x000170ff01007387 */ /* 0x0003e20000100800 */
[C---:B------:R-:W-:Y:S02]  /*0aa0*/  IADD3 R2, R28.reuse, 0x100, RZ ;  /* 0x000001001c027810 */ /* 0x040fe40007ffe0ff */
[----:B------:R-:W-:Y:S01]  /*0ab0*/  IADD3 R3, R28, 0x180, RZ ;  /* 0x000001801c037810 */ /* 0x000fe20007ffe0ff */
[----:B------:R1:W-:Y:S04]  /*0ac0*/  STL [R1+0x174], RZ ;  /* 0x000174ff01007387 */ /* 0x0003e80000100800 */
        /* <DEDUP_REMOVED lines=140> */
[----:B------:R1:W-:Y:S04]  /*1390*/  STL [R1+0x898], R0 ;  /* 0x0008980001007387 */ /* 0x0003e80000100800 */
[----:B------:R1:W-:Y:S04]  /*13a0*/  STL [R1+0x958], RZ ;  /* 0x000958ff01007387 */ /* 0x0003e80000100800 */
[----:B------:R1:W-:Y:S04]  /*13b0*/  STL [R1+0x89c], R28 ;  /* 0x00089c1c01007387 */ /* 0x0003e80000100800 */
        /* <DEDUP_REMOVED lines=14> */
[----:B------:R1:W-:Y:S04]  /*14a0*/  STL [R1+0x904], R2 ;  /* 0x0009040201007387 */ /* 0x0003e80000100800 */
[----:B------:R1:W-:Y:S01]  /*14b0*/  STL [R1+0xa08], R3 ;  /* 0x000a080301007387 */ /* 0x0003e20000100800 */
[----:B------:R-:W-:Y:S05]  /*14c0*/  @!P0 BRA `(.L_x_0) ;  /* 0x00020db000008947 */ /* 0x000fea0003800000 */
[----:B------:R-:W-:Y:S01]  /*14d0*/  IABS R4, c[0x0][0x178] ;  /* 0x00005e0000047a13 */ /* 0x000fe20000000000 */
[----:B------:R-:W-:Y:S01]  /*14e0*/  IMAD.MOV.U32 R24, RZ, RZ, R0 ;  /* 0x000000ffff187224 */ /* 0x000fe200078e0000 */
[----:B------:R-:W-:Y:S01]  /*14f0*/  IABS R7, c[0x0][0x17c] ;  /* 0x00005f0000077a13 */ /* 0x000fe20000000000 */
[----:B------:R-:W-:Y:S01]  /*1500*/  IMAD.MOV.U32 R27, RZ, RZ, R2 ;  /* 0x000000ffff1b7224 */ /* 0x000fe200078e0002 */
[----:B------:R-:W0:Y:S01]  /*1510*/  I2F.RP R5, R4 ;  /* 0x0000000400057306 */ /* 0x000e220000209400 */
[----:B------:R-:W-:Y:S01]  /*1520*/  IMAD.MOV.U32 R26, RZ, RZ, R3 ;  /* 0x000000ffff1a7224 */ /* 0x000fe200078e0003 */
[----:B------:R-:W-:Y:S01]  /*1530*/  IABS R10, R28 ;  /* 0x0000001c000a7213 */ /* 0x000fe20000000000 */
[----:B------:R-:W-:Y:S01]  /*1540*/  IMAD.MOV.U32 R8, RZ, RZ, RZ ;  /* 0x000000ffff087224 */ /* 0x000fe200078e00ff */
[----:B------:R-:W2:Y:S02]  /*1550*/  S2R R25, SR_TID.X ;  /* 0x0000000000197919 */ /* 0x000ea40000002100 */
[----:B------:R-:W-:-:S02]  /*1560*/  IABS R13, R26 ;  /* 0x0000001a000d7213 */ /* 0x000fc40000000000 */
[----:B-1----:R-:W1:Y:S08]  /*1570*/  I2F.RP R0, R7 ;  /* 0x0000000700007306 */ /* 0x002e700000209400 */
[----:B0-----:R-:W0:Y:S08]  /*1580*/  MUFU.RCP R5, R5 ;  /* 0x0000000500057308 */ /* 0x001e300000001000 */
[----:B-1----:R-:W1:Y:S01]  /*1590*/  MUFU.RCP R0, R0 ;  /* 0x0000000000007308 */ /* 0x002e620000001000 */
[----:B--2---:R-:W-:-:S02]  /*15a0*/  LOP3.LUT R25, R25, 0x60, RZ, 0xc0, !PT ;  /* 0x0000006019197812 */ /* 0x004fc400078ec0ff */
[----:B0-----:R-:W-:-:S06]  /*15b0*/  IADD3 R9, R5, 0xffffffe, RZ ;  /* 0x0ffffffe05097810 */ /* 0x001fcc0007ffe0ff */
[----:B------:R-:W0:Y:S01]  /*15c0*/  F2I.FTZ.U32.TRUNC.NTZ R9, R9 ;  /* 0x0000000900097305 */ /* 0x000e22000021f000 */
[----:B-1----:R-:W-:-:S07]  /*15d0*/  IADD3 R2, R0, 0xffffffe, RZ ;  /* 0x0ffffffe00027810 */ /* 0x002fce0007ffe0ff */
[----:B------:R1:W2:Y:S01]  /*15e0*/  F2I.FTZ.U32.TRUNC.NTZ R3, R2 ;  /* 0x0000000200037305 */ /* 0x0002a2000021f000 */
[----:B0-----:R-:W-:Y:S02]  /*15f0*/  IMAD.MOV R11, RZ, RZ, -R9 ;  /* 0x000000ffff0b7224 */ /* 0x001fe400078e0a09 */
[----:B-1----:R-:W-:Y:S02]  /*1600*/  IMAD.MOV.U32 R2, RZ, RZ, RZ ;  /* 0x000000ffff027224 */ /* 0x002fe400078e00ff */
[----:B------:R-:W-:Y:S02]  /*1610*/  IMAD R11, R11, R4, RZ ;  /* 0x000000040b0b7224 */ /* 0x000fe400078e02ff */
[----:B--2---:R-:W-:Y:S02]  /*1620*/  IMAD.MOV R0, RZ, RZ, -R3 ;  /* 0x000000ffff007224 */ /* 0x004fe400078e0a03 */
[----:B------:R-:W-:Y:S01]  /*1630*/  IMAD.HI.U32 R8, R9, R11, R8 ;  /* 0x0000000b09087227 */ /* 0x000fe200078e0008 */
[----:B------:R-:W-:-:S02]  /*1640*/  IABS R9, R29 ;  /* 0x0000001d00097213 */ /* 0x000fc40000000000 */
[----:B------:R-:W-:Y:S01]  /*1650*/  IABS R11, R27 ;  /* 0x0000001b000b7213 */ /* 0x000fe20000000000 */
[----:B------:R-:W-:Y:S02]  /*1660*/  IMAD R5, R0, R7, RZ ;  /* 0x0000000700057224 */ /* 0x000fe400078e02ff */
[----:B------:R-:W-:-:S04]  /*1670*/  IMAD.HI.U32 R6, R8, R13, RZ ;  /* 0x0000000d08067227 */ /* 0x000fc800078e00ff */
[----:B------:R-:W-:Y:S01]  /*1680*/  IMAD.HI.U32 R0, R3, R5, R2 ;  /* 0x0000000503007227 */ /* 0x000fe200078e0002 */
[----:B------:R-:W-:-:S03]  /*1690*/  LEA.HI R2, R25, R24, RZ, 0x1b ;  /* 0x0000001819027211 */ /* 0x000fc600078fd8ff */
[----:B------:R-:W-:Y:S01]  /*16a0*/  IMAD.MOV.U32 R5, RZ, RZ, R10 ;  /* 0x000000ffff057224 */ /* 0x000fe200078e000a */
[C---:B------:R-:W-:Y:S01]  /*16b0*/  IADD3 R14, R2.reuse, 0x7c, RZ ;  /* 0x0000007c020e7810 */ /* 0x040fe20007ffe0ff */
[----:B------:R-:W-:Y:S01]  /*16c0*/  IMAD.MOV R10, RZ, RZ, -R6 ;  /* 0x000000ffff0a7224 */ /* 0x000fe200078e0a06 */
[----:B------:R-:W-:Y:S01]  /*16d0*/  IADD3 R16, R2, 0x78, RZ ;  /* 0x0000007802107810 */ /* 0x000fe20007ffe0ff */
[----:B------:R-:W-:Y:S01]  /*16e0*/  IMAD.HI.U32 R6, R8, R9, RZ ;  /* 0x0000000908067227 */ /* 0x000fe200078e00ff */
[----:B------:R-:W-:Y:S02]  /*16f0*/  ISETP.GE.AND P5, PT, R14, RZ, PT ;  /* 0x000000ff0e00720c */ /* 0x000fe40003fa6270 */
[----:B------:R-:W-:Y:S01]  /*1700*/  ISETP.GE.AND P6, PT, R16, RZ, PT ;  /* 0x000000ff1000720c */ /* 0x000fe20003fc6270 */
[----:B------:R-:W-:Y:S01]  /*1710*/  IMAD.HI.U32 R3, R8, R11, RZ ;  /* 0x0000000b08037227 */ /* 0x000fe200078e00ff */
[----:B------:R-:W-:-:S03]  /*1720*/  IADD3 R17, R2, 0x4c, RZ ;  /* 0x0000004c02117810 */ /* 0x000fc60007ffe0ff */
[----:B------:R-:W-:-:S04]  /*1730*/  IMAD.HI.U32 R8, R8, R5, RZ ;  /* 0x0000000508087227 */ /* 0x000fc800078e00ff */
[----:B------:R-:W-:Y:S02]  /*1740*/  IMAD.MOV R6, RZ, RZ, -R6 ;  /* 0x000000ffff067224 */ /* 0x000fe400078e0a06 */
[----:B------:R-:W-:Y:S02]  /*1750*/  IMAD.MOV R8, RZ, RZ, -R8 ;  /* 0x000000ffff087224 */ /* 0x000fe400078e0a08 */
[----:B------:R-:W-:Y:S02]  /*1760*/  IMAD.MOV R12, RZ, RZ, -R3 ;  /* 0x000000ffff0c7224 */ /* 0x000fe400078e0a03 */
[C---:B------:R-:W-:Y:S02]  /*1770*/  IMAD R9, R4.reuse, R6, R9 ;  /* 0x0000000604097224 */ /* 0x040fe400078e0209 */
[C---:B------:R-:W-:Y:S01]  /*1780*/  IMAD R3, R4.reuse, R10, R13 ;  /* 0x0000000a04037224 */ /* 0x040fe200078e020d */
[----:B------:R-:W-:Y:S01]  /*1790*/  IABS R10, R14 ;  /* 0x0000000e000a7213 */ /* 0x000fe20000000000 */
[C---:B------:R-:W-:Y:S01]  /*17a0*/  IMAD R5, R4.reuse, R8, R5 ;  /* 0x0000000804057224 */ /* 0x040fe200078e0205 */
[C---:B------:R-:W-:Y:S01]  /*17b0*/  ISETP.GT.U32.AND P2, PT, R4.reuse, R9, PT ;  /* 0x000000090400720c */ /* 0x040fe20003f44070 */
[C---:B------:R-:W-:Y:S01]  /*17c0*/  IMAD R11, R4.reuse, R12, R11 ;  /* 0x0000000c040b7224 */ /* 0x040fe200078e020b */
[----:B------:R-:W-:Y:S01]  /*17d0*/  ISETP.GT.U32.AND P0, PT, R4, R3, PT ;  /* 0x000000030400720c */ /* 0x000fe20003f04070 */
[----:B------:R-:W-:Y:S01]  /*17e0*/  IMAD.HI.U32 R6, R0, R10, RZ ;  /* 0x0000000a00067227 */ /* 0x000fe200078e00ff */
[----:B------:R-:W-:-:S02]  /*17f0*/  ISETP.GT.U32.AND P3, PT, R4, R5, PT ;  /* 0x000000050400720c */ /* 0x000fc40003f64070 */
[----:B------:R-:W-:Y:S01]  /*1800*/  ISETP.GT.U32.AND P1, PT, R4, R11, PT ;  /* 0x0000000b0400720c */ /* 0x000fe20003f24070 */
[----:B------:R-:W-:Y:S01]  /*1810*/  IMAD.MOV R6, RZ, RZ, -R6 ;  /* 0x000000ffff067224 */ /* 0x000fe200078e0a06 */
[----:B------:R-:W-:Y:S02]  /*1820*/  IABS R12, R16 ;  /* 0x00000010000c7213 */ /* 0x000fe40000000000 */
[C---:B------:R-:W-:Y:S02]  /*1830*/  IADD3 R13, R2.reuse, 0x74, RZ ;  /* 0x00000074020d7810 */ /* 0x040fe40007ffe0ff */
[----:B------:R-:W-:Y:S01]  /*1840*/  IADD3 R16, R2, 0x58, RZ ;  /* 0x0000005802107810 */ /* 0x000fe20007ffe0ff */
[--C-:B------:R-:W-:Y:S01]  /*1850*/  @!P2 IMAD.IADD R9, R9, 0x1, -R4.reuse ;  /* 0x000000010909a824 */ /* 0x100fe200078e0a04 */
[----:B------:R-:W-:Y:S01]  /*1860*/  ISETP.GE.AND P2, PT, R26, RZ, PT ;  /* 0x000000ff1a00720c */ /* 0x000fe20003f46270 */
[--C-:B------:R-:W-:Y:S01]  /*1870*/  @!P0 IMAD.IADD R3, R3, 0x1, -R4.reuse ;  /* 0x0000000103038824 */ /* 0x100fe200078e0a04 */
[----:B------:R-:W-:Y:S01]  /*1880*/  IABS R14, R13 ;  /* 0x0000000d000e7213 */ /* 0x000fe20000000000 */
[--C-:B------:R-:W-:Y:S01]  /*1890*/  @!P3 IMAD.IADD R5, R5, 0x1, -R4.reuse ;  /* 0x000000010505b824 */ /* 0x100fe200078e0a04 */
[C---:B------:R-:W-:Y:S01]  /*18a0*/  ISETP.GT.U32.AND P3, PT, R4.reuse, R9, PT ;  /* 0x000000090400720c */ /* 0x040fe20003f64070 */
[----:B------:R-:W-:Y:S01]  /*18b0*/  @!P1 IMAD.IADD R11, R11, 0x1, -R4 ;  /* 0x000000010b0b9824 */ /* 0x000fe200078e0a04 */
[----:B------:R-:W-:Y:S01]  /*18c0*/  ISETP.GT.U32.AND P0, PT, R4, R3, PT ;  /* 0x000000030400720c */ /* 0x000fe20003f04070 */
[----:B------:R-:W-:Y:S01]  /*18d0*/  IMAD.HI.U32 R8, R0, R12, RZ ;  /* 0x0000000c00087227 */ /* 0x000fe200078e00ff */
[----:B------:R-:W-:-:S02]  /*18e0*/  ISETP.GT.U32.AND P4, PT, R4, R5, PT ;  /* 0x000000050400720c */ /* 0x000fc40003f84070 */
[----:B------:R-:W-:Y:S01]  /*18f0*/  ISETP.GT.U32.AND P1, PT, R4, R11, PT ;  /* 0x0000000b0400720c */ /* 0x000fe20003f24070 */
[----:B------:R-:W-:Y:S02]  /*1900*/  IMAD.MOV R15, RZ, RZ, -R8 ;  /* 0x000000ffff0f7224 */ /* 0x000fe400078e0a08 */
[C---:B------:R-:W-:Y:S01]  /*1910*/  IMAD R8, R7.reuse, R6, R10 ;  /* 0x0000000607087224 */ /* 0x040fe200078e020a */
[----:B------:R-:W-:Y:S01]  /*1920*/  IADD3 R10, R2, 0x70, RZ ;  /* 0x00000070020a7810 */ /* 0x000fe20007ffe0ff */
[----:B------:R-:W-:Y:S02]  /*1930*/  IMAD R6, R7, R15, R12 ;  /* 0x0000000f07067224 */ /* 0x000fe400078e020c */
[--C-:B------:R-:W-:Y:S01]  /*1940*/  @!P3 IMAD.IADD R9, R9, 0x1, -R4.reuse ;  /* 0x000000010909b824 */ /* 0x100fe200078e0a04 */
[----:B------:R-:W-:Y:S01]  /*1950*/  ISETP.GE.AND P3, PT, R27, RZ, PT ;  /* 0x000000ff1b00720c */ /* 0x000fe20003f66270 */
[--C-:B------:R-:W-:Y:S01]  /*1960*/  @!P0 IMAD.IADD R3, R3, 0x1, -R4.reuse ;  /* 0x0000000103038824 */ /* 0x100fe200078e0a04 */
[----:B------:R-:W-:Y:S01]  /*1970*/  ISETP.GE.AND P0, PT, R28, RZ, PT ;  /* 0x000000ff1c00720c */ /* 0x000fe20003f06270 */
[--C-:B------:R-:W-:Y:S01]  /*1980*/  @!P4 IMAD.IADD R5, R5, 0x1, -R4.reuse ;  /* 0x000000010505c824 */ /* 0x100fe200078e0a04 */
[----:B------:R-:W-:Y:S01]  /*1990*/  ISETP.GE.AND P4, PT, R29, RZ, PT ;  /* 0x000000ff1d00720c */ /* 0x000fe20003f86270 */
[----:B------:R-:W-:Y:S01]  /*19a0*/  @!P1 IMAD.IADD R11, R11, 0x1, -R4 ;  /* 0x000000010b0b9824 */ /* 0x000fe200078e0a04 */
[----:B------:R-:W-:Y:S01]  /*19b0*/  ISETP.GT.U32.AND P1, PT, R7, R8, PT ;  /* 0x000000080700720c */ /* 0x000fe20003f24070 */
[----:B------:R-:W-:Y:S01]  /*19c0*/  IMAD.MOV.U32 R4, RZ, RZ, R3 ;  /* 0x000000ffff047224 */ /* 0x000fe200078e0003 */
[----:B------:R-:W-:Y:S01]  /*19d0*/  IABS R15, R10 ;  /* 0x0000000a000f7213 */ /* 0x000fe20000000000 */
[----:B------:R-:W-:Y:S01]  /*19e0*/  IMAD.HI.U32 R12, R0, R14, RZ ;  /* 0x0000000e000c7227 */ /* 0x000fe200078e00ff */
[----:B------:R-:W-:-:S02]  /*19f0*/  IADD3 R29, R2, 0x68, RZ ;  /* 0x00000068021d7810 */ /* 0x000fc40007ffe0ff */
[----:B------:R-:W-:Y:S01]  /*1a00*/  IADD3 R27, R2, 0x64, RZ ;  /* 0x00000064021b7810 */ /* 0x000fe20007ffe0ff */
[----:B------:R-:W-:Y:S01]  /*1a10*/  @!P2 IMAD.MOV R4, RZ, RZ, -R4 ;  /* 0x000000ffff04a224 */ /* 0x000fe200078e0a04 */
[----:B------:R-:W-:Y:S01]  /*1a20*/  ISETP.GT.U32.AND P2, PT, R7, R6, PT ;  /* 0x000000060700720c */ /* 0x000fe20003f44070 */
[----:B------:R-:W-:Y:S02]  /*1a30*/  IMAD.MOV R12, RZ, RZ, -R12 ;  /* 0x000000ffff0c7224 */ /* 0x000fe400078e0a0c */
[----:B------:R-:W-:Y:S01]  /*1a40*/  @!P3 IMAD.MOV R11, RZ, RZ, -R11 ;  /* 0x000000ffff0bb224 */ /* 0x000fe200078e0a0b */
[----:B------:R-:W-:Y:S01]  /*1a50*/  ISETP.GE.AND P3, PT, R13, RZ, PT ;  /* 0x000000ff0d00720c */ /* 0x000fe20003f66270 */
[C---:B------:R-:W-:Y:S01]  /*1a60*/  IMAD R13, R7.reuse, R12, R14 ;  /* 0x0000000c070d7224 */ /* 0x040fe200078e020e */
[----:B------:R-:W-:Y:S01]  /*1a70*/  LOP3.LUT R14, RZ, c[0x0][0x178], RZ, 0x33, !PT ;  /* 0x00005e00ff0e7a12 */ /* 0x000fe200078e33ff */
[----:B------:R-:W-:Y:S01]  /*1a80*/  @!P4 IMAD.MOV R9, RZ, RZ, -R9 ;  /* 0x000000ffff09c224 */ /* 0x000fe200078e0a09 */
[----:B------:R-:W-:Y:S01]  /*1a90*/  ISETP.NE.AND P4, PT, RZ, c[0x0][0x178], PT ;  /* 0x00005e00ff007a0c */ /* 0x000fe20003f85270 */
[----:B------:R-:W-:Y:S01]  /*1aa0*/  @!P0 IMAD.MOV R5, RZ, RZ, -R5 ;  /* 0x000000ffff058224 */ /* 0x000fe200078e0a05 */
[----:B------:R-:W-:Y:S01]  /*1ab0*/  ISETP.GT.U32.AND P0, PT, R7, R13, PT ;  /* 0x0000000d0700720c */ /* 0x000fe20003f04070 */
[----:B------:R-:W-:Y:S01]  /*1ac0*/  IMAD.MOV.U32 R3, RZ, RZ, R15 ;  /* 0x000000ffff037224 */ /* 0x000fe200078e000f */
[----:B------:R-:W-:Y:S01]  /*1ad0*/  SEL R4, R14, R4, !P4 ;  /* 0x000000040e047207 */ /* 0x000fe20006000000 */
[--C-:B------:R-:W-:Y:S01]  /*1ae0*/  @!P2 IMAD.IADD R6, R6, 0x1, -R7.reuse ;  /* 0x000000010606a824 */ /* 0x100fe200078e0a07 */
[----:B------:R-:W-:Y:S01]  /*1af0*/  SEL R11, R14, R11, !P4 ;  /* 0x0000000b0e0b7207 */ /* 0x000fe20006000000 */
[----:B------:R-:W-:Y:S01]  /*1b00*/  @!P1 IMAD.IADD R8, R8, 0x1, -R7 ;  /* 0x0000000108089824 */ /* 0x000fe200078e0a07 */
[----:B------:R-:W-:Y:S01]  /*1b10*/  SEL R9, R14, R9, !P4 ;  /* 0x000000090e097207 */ /* 0x000fe20006000000 */
[----:B------:R0:W-:Y:S01]  /*1b20*/  STL [R1+0x4c], R4 ;  /* 0x00004c0401007387 */ /* 0x0001e20000100800 */
[----:B------:R-:W-:Y:S01]  /*1b30*/  IMAD.HI.U32 R12, R0, R3, RZ ;  /* 0x00000003000c7227 */ /* 0x000fe200078e00ff */
[----:B------:R-:W-:-:S02]  /*1b40*/  ISETP.GE.AND P2, PT, R10, RZ, PT ;  /* 0x000000ff0a00720c */ /* 0x000fc40003f46270 */
[----:B------:R-:W-:Y:S01]  /*1b50*/  ISETP.GT.U32.AND P1, PT, R7, R8, PT ;  /* 0x000000080700720c */ /* 0x000fe20003f24070 */
[----:B------:R-:W-:Y:S01]  /*1b60*/  IMAD.MOV R12, RZ, RZ, -R12 ;  /* 0x000000ffff0c7224 */ /* 0x000fe200078e0a0c */
[----:B------:R1:W-:Y:S01]  /*1b70*/  STL [R1+0x48], R11 ;  /* 0x0000480b01007387 */ /* 0x0003e20000100800 */
[----:B------:R-:W-:Y:S01]  /*1b80*/  @!P0 IMAD.IADD R13, R13, 0x1, -R7 ;  /* 0x000000010d0d8824 */ /* 0x000fe200078e0a07 */
[----:B------:R-:W-:Y:S01]  /*1b90*/  IADD3 R15, R2, 0x50, RZ ;  /* 0x00000050020f7810 */ /* 0x000fe20007ffe0ff */
[C---:B------:R-:W-:Y:S01]  /*1ba0*/  IMAD R3, R7.reuse, R12, R3 ;  /* 0x0000000c07037224 */ /* 0x040fe200078e0203 */
[----:B0-----:R-:W-:Y:S01]  /*1bb0*/  SEL R4, R14, R5, !P4 ;  /* 0x000000050e047207 */ /* 0x001fe20006000000 */
[----:B------:R-:W-:Y:S01]  /*1bc0*/  STL [R1+0x44], R9 ;  /* 0x0000440901007387 */ /* 0x000fe20000100800 */
[C---:B------:R-:W-:Y:S02]  /*1bd0*/  ISETP.GT.U32.AND P4, PT, R7.reuse, R6, PT ;  /* 0x000000060700720c */ /* 0x040fe40003f84070 */
[----:B------:R-:W-:Y:S01]  /*1be0*/  ISETP.GT.U32.AND P0, PT, R7, R13, PT ;  /* 0x0000000d0700720c */ /* 0x000fe20003f04070 */
[----:B------:R0:W-:Y:S01]  /*1bf0*/  STL [R1+0x40], R4 ;  /* 0x0000400401007387 */ /* 0x0001e20000100800 */
[----:B------:R-:W-:Y:S01]  /*1c00*/  IADD3 R5, R2, 0x60, RZ ;  /* 0x0000006002057810 */ /* 0x000fe20007ffe0ff */
[----:B------:R-:W-:Y:S01]  /*1c10*/  @!P1 IMAD.IADD R8, R8, 0x1, -R7 ;  /* 0x0000000108089824 */ /* 0x000fe200078e0a07 */
[----:B------:R-:W-:-:S02]  /*1c20*/  IADD3 R12, R2, 0x5c, RZ ;  /* 0x0000005c020c7810 */ /* 0x000fc40007ffe0ff */
[----:B------:R-:W-:Y:S01]  /*1c30*/  IABS R19, R15 ;  /* 0x0000000f00137213 */ /* 0x000fe20000000000 */
[----:B-1----:R-:W-:Y:S01]  /*1c40*/  IMAD.MOV.U32 R11, RZ, RZ, R8 ;  /* 0x000000ffff0b7224 */ /* 0x002fe200078e0008 */
[----:B------:R-:W-:-:S03]  /*1c50*/  IABS R8, R5 ;  /* 0x0000000500087213 */ /* 0x000fc60000000000 */
[----:B------:R-:W-:Y:S01]  /*1c60*/  @!P4 IMAD.IADD R6, R6, 0x1, -R7 ;  /* 0x000000010606c824 */ /* 0x000fe200078e0a07 */
[----:B0-----:R-:W-:Y:S01]  /*1c70*/  IADD3 R4, R2, 0x6c, RZ ;  /* 0x0000006c02047810 */ /* 0x001fe20007ffe0ff */
[----:B------:R-:W-:Y:S01]  /*1c80*/  @!P5 IMAD.MOV R11, RZ, RZ, -R11 ;  /* 0x000000ffff0bd224 */ /* 0x000fe200078e0a0b */
[----:B------:R-:W-:Y:S01]  /*1c90*/  ISETP.GE.AND P4, PT, R29, RZ, PT ;  /* 0x000000ff1d00720c */ /* 0x000fe20003f86270 */
[----:B------:R-:W-:Y:S01]  /*1ca0*/  IMAD.MOV.U32 R9, RZ, RZ, R6 ;  /* 0x000000ffff097224 */ /* 0x000fe200078e0006 */
[----:B------:R-:W-:Y:S01]  /*1cb0*/  ISETP.GE.AND P1, PT, R4, RZ, PT ;  /* 0x000000ff0400720c */ /* 0x000fe20003f26270 */
[----:B------:R-:W-:Y:S01]  /*1cc0*/  @!P0 IMAD.IADD R13, R13, 0x1, -R7 ;  /* 0x000000010d0d8824 */ /* 0x000fe200078e0a07 */
[----:B------:R-:W-:Y:S01]  /*1cd0*/  IABS R4, R4 ;  /* 0x0000000400047213 */ /* 0x000fe20000000000 */
[----:B------:R-:W-:Y:S01]  /*1ce0*/  @!P6 IMAD.MOV R9, RZ, RZ, -R9 ;  /* 0x000000ffff09e224 */ /* 0x000fe200078e0a09 */
[----:B------:R-:W-:Y:S01]  /*1cf0*/  ISETP.GT.U32.AND P6, PT, R7, R3, PT ;  /* 0x000000030700720c */ /* 0x000fe20003fc4070 */
[----:B------:R0:W-:Y:S01]  /*1d00*/  STL [R1+0x1c], R11 ;  /* 0x00001c0b01007387 */ /* 0x0001e20000100800 */
[----:B------:R-:W-:Y:S01]  /*1d10*/  IABS R29, R29 ;  /* 0x0000001d001d7213 */ /* 0x000fe20000000000 */
[----:B------:R-:W-:Y:S01]  /*1d20*/  IMAD.HI.U32 R6, R0, R4, RZ ;  /* 0x0000000400067227 */ /* 0x000fe200078e00ff */
[----:B------:R-:W-:Y:S01]  /*1d30*/  ISETP.GE.AND P5, PT, R27, RZ, PT ;  /* 0x000000ff1b00720c */ /* 0x000fe20003fa6270 */
[----:B------:R1:W-:Y:S01]  /*1d40*/  STL [R1+0x18], R9 ;  /* 0x0000180901007387 */ /* 0x0003e20000100800 */
[----:B------:R-:W-:Y:S01]  /*1d50*/  IABS R27, R27 ;  /* 0x0000001b001b7213 */ /* 0x000fe20000000000 */
[----:B------:R-:W-:Y:S01]  /*1d60*/  IMAD.MOV R6, RZ, RZ, -R6 ;  /* 0x000000ffff067224 */ /* 0x000fe200078e0a06 */
[----:B------:R-:W-:Y:S01]  /*1d70*/  ISETP.GE.AND P0, PT, R5, RZ, PT ;  /* 0x000000ff0500720c */ /* 0x000fe20003f06270 */
[----:B------:R-:W-:Y:S01]  /*1d80*/  IMAD.MOV.U32 R14, RZ, RZ, R13 ;  /* 0x000000ffff0e7224 */ /* 0x000fe200078e000d */
[----:B------:R-:W-:Y:S01]  /*1d90*/  IABS R13, R17 ;  /* 0x00000011000d7213 */ /* 0x000fe20000000000 */
[----:B------:R-:W-:-:S02]  /*1da0*/  IMAD R4, R7, R6, R4 ;  /* 0x0000000607047224 */ /* 0x000fc400078e0204 */
[----:B------:R-:W-:Y:S02]  /*1db0*/  @!P6 IMAD.IADD R3, R3, 0x1, -R7 ;  /* 0x000000010303e824 */ /* 0x000fe400078e0a07 */
[C---:B0-----:R-:W-:Y:S01]  /*1dc0*/  IMAD.HI.U32 R11, R0.reuse, R29, RZ ;  /* 0x0000001d000b7227 */ /* 0x041fe200078e00ff */
[----:B-1----:R-:W-:Y:S02]  /*1dd0*/  IABS R9, R12 ;  /* 0x0000000c00097213 */ /* 0x002fe40000000000 */
[C---:B------:R-:W-:Y:S01]  /*1de0*/  ISETP.GT.U32.AND P6, PT, R7.reuse, R3, PT ;  /* 0x000000030700720c */ /* 0x040fe20003fc4070 */
[----:B------:R-:W-:Y:S01]  /*1df0*/  @!P3 IMAD.MOV R14, RZ, RZ, -R14 ;  /* 0x000000ffff0eb224 */ /* 0x000fe200078e0a0e */
[C---:B------:R-:W-:Y:S01]  /*1e00*/  ISETP.GT.U32.AND P3, PT, R7.reuse, R4, PT ;  /* 0x000000040700720c */ /* 0x040fe20003f64070 */
[----:B------:R-:W-:Y:S02]  /*1e10*/  IMAD.MOV R11, RZ, RZ, -R11 ;  /* 0x000000ffff0b7224 */ /* 0x000fe400078e0a0b */
[----:B------:R-:W-:Y:S01]  /*1e20*/  IMAD.HI.U32 R10, R0, R27, RZ ;  /* 0x0000001b000a7227 */ /* 0x000fe200078e00ff */
[----:B------:R0:W-:Y:S03]  /*1e30*/  STL [R1+0x14], R14 ;  /* 0x0000140e01007387 */ /* 0x0001e60000100800 */
[----:B------:R-:W-:-:S02]  /*1e40*/  IMAD R29, R7, R11, R29 ;  /* 0x0000000b071d7224 */ /* 0x000fc400078e021d */
[----:B------:R-:W-:Y:S02]  /*1e50*/  IMAD.MOV R10, RZ, RZ, -R10 ;  /* 0x000000ffff0a7224 */ /* 0x000fe400078e0a0a */
[----:B------:R-:W-:Y:S01]  /*1e60*/  @!P6 IMAD.IADD R3, R3, 0x1, -R7 ;  /* 0x000000010303e824 */ /* 0x000fe200078e0a07 */
[C---:B------:R-:W-:Y:S01]  /*1e70*/  ISETP.GT.U32.AND P6, PT, R7.reuse, R29, PT ;  /* 0x0000001d0700720c */ /* 0x040fe20003fc4070 */
[C---:B------:R-:W-:Y:S01]  /*1e80*/  IMAD R27, R7.reuse, R10, R27 ;  /* 0x0000000a071b7224 */ /* 0x040fe200078e021b */
[----:B------:R-:W-:Y:S01]  /*1e90*/  IABS R10, R16 ;  /* 0x00000010000a7213 */ /* 0x000fe20000000000 */
[----:B------:R-:W-:Y:S02]  /*1ea0*/  @!P3 IMAD.IADD R4, R4, 0x1, -R7 ;  /* 0x000000010404b824 */ /* 0x000fe400078e0a07 */
[----:B------:R-:W-:Y:S01]  /*1eb0*/  IMAD.HI.U32 R6, R0, R8, RZ ;  /* 0x0000000800067227 */ /* 0x000fe200078e00ff */
[----:B------:R-:W-:-:S03]  /*1ec0*/  ISETP.GT.U32.AND P3, PT, R7, R27, PT ;  /* 0x0000001b0700720c */ /* 0x000fc60003f64070 */
[----:B------:R-:W-:Y:S02]  /*1ed0*/  IMAD.MOV R6, RZ, RZ, -R6 ;  /* 0x000000ffff067224 */ /* 0x000fe400078e0a06 */
[----:B------:R-:W-:-:S04]  /*1ee0*/  IMAD.HI.U32 R18, R0, R10, RZ ;  /* 0x0000000a00127227 */ /* 0x000fc800078e00ff */
[--C-:B------:R-:W-:Y:S01]  /*1ef0*/  @!P6 IMAD.IADD R29, R29, 0x1, -R7.reuse ;  /* 0x000000011d1de824 */ /* 0x100fe200078e0a07 */
[C---:B------:R-:W-:Y:S01]  /*1f00*/  ISETP.GT.U32.AND P6, PT, R7.reuse, R4, PT ;  /* 0x000000040700720c */ /* 0x040fe20003fc4070 */
[----:B------:R-:W-:Y:S01]  /*1f10*/  IMAD R8, R7, R6, R8 ;  /* 0x0000000607087224 */ /* 0x000fe200078e0208 */
[----:B------:R-:W-:Y:S01]  /*1f20*/  IADD3 R6, R2, 0x54, RZ ;  /* 0x0000005402067810 */ /* 0x000fe20007ffe0ff */
[----:B------:R-:W-:Y:S02]  /*1f30*/  @!P3 IMAD.IADD R27, R27, 0x1, -R7 ;  /* 0x000000011b1bb824 */ /* 0x000fe400078e0a07 */
[----:B0-----:R-:W-:Y:S01]  /*1f40*/  IMAD.MOV.U32 R14, RZ, RZ, R3 ;  /* 0x000000ffff0e7224 */ /* 0x001fe200078e0003 */
[----:B------:R-:W-:Y:S01]  /*1f50*/  IABS R11, R6 ;  /* 0x00000006000b7213 */ /* 0x000fe20000000000 */
[----:B------:R-:W-:Y:S01]  /*1f60*/  IMAD.MOV R18, RZ, RZ, -R18 ;  /* 0x000000ffff127224 */ /* 0x000fe200078e0a12 */
[C---:B------:R-:W-:Y:S01]  /*1f70*/  ISETP.GT.U32.AND P3, PT, R7.reuse, R27, PT ;  /* 0x0000001b0700720c */ /* 0x040fe20003f64070 */
[----:B------:R-:W-:Y:S01]  /*1f80*/  @!P2 IMAD.MOV R14, RZ, RZ, -R14 ;  /* 0x000000ffff0ea224 */ /* 0x000fe200078e0a0e */
[----:B------:R-:W-:Y:S01]  /*1f90*/  ISETP.GT.U32.AND P2, PT, R7, R29, PT ;  /* 0x0000001d0700720c */ /* 0x000fe20003f44070 */
[----:B------:R-:W-:-:S03]  /*1fa0*/  IMAD.HI.U32 R3, R0, R11, RZ ;  /* 0x0000000b00037227 */ /* 0x000fc600078e00ff */
[----:B------:R0:W-:Y:S01]  /*1fb0*/  STL [R1+0x10], R14 ;  /* 0x0000100e01007387 */ /* 0x0001e20000100800 */
[----:B------:R-:W-:Y:S01]  /*1fc0*/  @!P6 IMAD.IADD R4, R4, 0x1, -R7 ;  /* 0x000000010404e824 */ /* 0x000fe200078e0a07 */
[----:B------:R-:W-:Y:S01]  /*1fd0*/  ISETP.GT.U32.AND P6, PT, R7, R8, PT ;  /* 0x000000080700720c */ /* 0x000fe20003fc4070 */
[----:B------:R-:W-:-:S04]  /*1fe0*/  IMAD.HI.U32 R5, R0, R9, RZ ;  /* 0x0000000900057227 */ /* 0x000fc800078e00ff */
[----:B------:R-:W-:Y:S02]  /*1ff0*/  IMAD R10, R7, R18, R10 ;  /* 0x00000012070a7224 */ /* 0x000fe400078e020a */
[----:B------:R-:W-:Y:S02]  /*2000*/  IMAD.MOV R3, RZ, RZ, -R3 ;  /* 0x000000ffff037224 */ /* 0x000fe400078e0a03 */
[----:B------:R-:W-:Y:S02]  /*2010*/  IMAD.MOV R5, RZ, RZ, -R5 ;  /* 0x000000ffff057224 */ /* 0x000fe400078e0a05 */
[----:B------:R-:W-:Y:S01]  /*2020*/  @!P3 IMAD.IADD R27, R27, 0x1, -R7 ;  /* 0x000000011b1bb824 */ /* 0x000fe200078e0a07 */
[C---:B------:R-:W-:Y:S01]  /*2030*/  ISETP.GT.U32.AND P3, PT, R7.reuse, R10, PT ;  /* 0x0000000a0700720c */ /* 0x040fe20003f64070 */
[C---:B------:R-:W-:Y:S02]  /*2040*/  IMAD R11, R7.reuse, R3, R11 ;  /* 0x00000003070b7224 */ /* 0x040fe400078e020b */
[C---:B------:R-:W-:Y:S01]  /*2050*/  IMAD R9, R7.reuse, R5, R9 ;  /* 0x0000000507097224 */ /* 0x040fe200078e0209 */
[----:B------:R-:W-:Y:S01]  /*2060*/  IADD3 R5, R2, 0x48, RZ ;  /* 0x0000004802057810 */ /* 0x000fe20007ffe0ff */
[--C-:B------:R-:W-:Y:S01]  /*2070*/  @!P6 IMAD.IADD R8, R8, 0x1, -R7.reuse ;  /* 0x000000010808e824 */ /* 0x100fe200078e0a07 */
[----:B------:R-:W-:Y:S01]  /*2080*/  ISETP.GT.U32.AND P6, PT, R7, R11, PT ;  /* 0x0000000b0700720c */ /* 0x000fe20003fc4070 */
[----:B------:R-:W-:Y:S01]  /*2090*/  @!P2 IMAD.IADD R29, R29, 0x1, -R7 ;  /* 0x000000011d1da824 */ /* 0x000fe200078e0a07 */
[----:B------:R-:W-:Y:S01]  /*20a0*/  ISETP.GT.U32.AND P2, PT, R7, R9, PT ;  /* 0x000000090700720c */ /* 0x000fe20003f44070 */
[----:B------:R-:W-:Y:S01]  /*20b0*/  IMAD.HI.U32 R20, R0, R19, RZ ;  /* 0x0000001300147227 */ /* 0x000fe200078e00ff */
[----:B0-----:R-:W-:-:S03]  /*20c0*/  IABS R14, R5 ;  /* 0x00000005000e7213 */ /* 0x001fc60000000000 */
[----:B------:R-:W-:Y:S01]  /*20d0*/  @!P3 IMAD.IADD R10, R10, 0x1, -R7 ;  /* 0x000000010a0ab824 */ /* 0x000fe200078e0a07 */
[----:B------:R-:W-:Y:S01]  /*20e0*/  ISETP.GT.U32.AND P3, PT, R7, R8, PT ;  /* 0x000000080700720c */ /* 0x000fe20003f64070 */
[----:B------:R-:W-:-:S04]  /*20f0*/  IMAD.HI.U32 R18, R0, R13, RZ ;  /* 0x0000000d00127227 */ /* 0x000fc800078e00ff */
[----:B------:R-:W-:Y:S01]  /*2100*/  @!P4 IMAD.MOV R29, RZ, RZ, -R29 ;  /* 0x000000ffff1dc224 */ /* 0x000fe200078e0a1d */
[----:B------:R-:W-:Y:S01]  /*2110*/  ISETP.GT.U32.AND P4, PT, R7, R10, PT ;  /* 0x0000000a0700720c */ /* 0x000fe20003f84070 */
[----:B------:R-:W-:Y:S02]  /*2120*/  IMAD.MOV R20, RZ, RZ, -R20 ;  /* 0x000000ffff147224 */ /* 0x000fe400078e0a14 */
[----:B------:R-:W-:Y:S02]  /*2130*/  @!P6 IMAD.IADD R11, R11, 0x1, -R7 ;  /* 0x000000010b0be824 */ /* 0x000fe400078e0a07 */
[----:B------:R-:W-:-:S03]  /*2140*/  IMAD.HI.U32 R3, R0, R14, RZ ;  /* 0x0000000e00037227 */ /* 0x000fc600078e00ff */
[----:B------:R-:W-:Y:S01]  /*2150*/  ISETP.GT.U32.AND P6, PT, R7, R11, PT ;  /* 0x0000000b0700720c */ /* 0x000fe20003fc4070 */
[----:B------:R-:W-:Y:S02]  /*2160*/  IMAD.MOV R18, RZ, RZ, -R18 ;  /* 0x000000ffff127224 */ /* 0x000fe400078e0a12 */
[----:B------:R-:W-:Y:S01]  /*2170*/  @!P2 IMAD.IADD R9, R9, 0x1, -R7 ;  /* 0x000000010909a824 */ /* 0x000fe200078e0a07 */
[----:B------:R-:W-:Y:S01]  /*2180*/  ISETP.GE.AND P2, PT, R12, RZ, PT ;  /* 0x000000ff0c00720c */ /* 0x000fe20003f46270 */
[C---:B------:R-:W-:Y:S02]  /*2190*/  IMAD R12, R7.reuse, R20, R19 ;  /* 0x00000014070c7224 */ /* 0x040fe400078e0213 */
[----:B------:R-:W-:Y:S02]  /*21a0*/  IMAD.MOV R3, RZ, RZ, -R3 ;  /* 0x000000ffff037224 */ /* 0x000fe400078e0a03 */
[C---:B------:R-:W-:Y:S02]  /*21b0*/  IMAD R13, R7.reuse, R18, R13 ;  /* 0x00000012070d7224 */ /* 0x040fe400078e020d */
[----:B------:R-:W-:Y:S01]  /*21c0*/  @!P5 IMAD.MOV R27, RZ, RZ, -R27 ;  /* 0x000000ffff1bd224 */ /* 0x000fe200078e0a1b */
[C---:B------:R-:W-:Y:S01]  /*21d0*/  ISETP.GT.U32.AND P5, PT, R7.reuse, R12, PT ;  /* 0x0000000c0700720c */ /* 0x040fe20003fa4070 */
[C---:B------:R-:W-:Y:S01]  /*21e0*/  IMAD R14, R7.reuse, R3, R14 ;  /* 0x00000003070e7224 */ /* 0x040fe200078e020e */
[----:B------:R-:W-:Y:S01]  /*21f0*/  IADD3 R3, R2, 0x44, RZ ;  /* 0x0000004402037810 */ /* 0x000fe20007ffe0ff */
[--C-:B------:R-:W-:Y:S01]  /*2200*/  @!P3 IMAD.IADD R8, R8, 0x1, -R7.reuse ;  /* 0x000000010808b824 */ /* 0x100fe200078e0a07 */
[C---:B------:R-:W-:Y:S01]  /*2210*/  ISETP.GT.U32.AND P3, PT, R7.reuse, R13, PT ;  /* 0x0000000d0700720c */ /* 0x040fe20003f64070 */
[----:B------:R-:W-:Y:S01]  /*2220*/  IMAD.MOV.U32 R21, RZ, RZ, R4 ;  /* 0x000000ffff157224 */ /* 0x000fe200078e0004 */
[----:B------:R-:W-:Y:S01]  /*2230*/  IABS R18, R3 ;  /* 0x0000000300127213 */ /* 0x000fe20000000000 */
[----:B------:R-:W-:Y:S01]  /*2240*/  @!P4 IMAD.IADD R10, R10, 0x1, -R7 ;  /* 0x000000010a0ac824 */ /* 0x000fe200078e0a07 */
[C---:B------:R-:W-:Y:S01]  /*2250*/  ISETP.GT.U32.AND P4, PT, R7.reuse, R14, PT ;  /* 0x0000000e0700720c */ /* 0x040fe20003f84070 */
[----:B------:R-:W-:Y:S01]  /*2260*/  @!P1 IMAD.MOV R21, RZ, RZ, -R21 ;  /* 0x000000ffff159224 */ /* 0x000fe200078e0a15 */
[----:B------:R-:W-:Y:S01]  /*2270*/  ISETP.GT.U32.AND P1, PT, R7, R9, PT ;  /* 0x000000090700720c */ /* 0x000fe20003f24070 */
[--C-:B------:R-:W-:Y:S01]  /*2280*/  @!P6 IMAD.IADD R11, R11, 0x1, -R7.reuse ;  /* 0x000000010b0be824 */ /* 0x100fe200078e0a07 */
[----:B------:R-:W-:Y:S01]  /*2290*/  ISETP.GE.AND P6, PT, R6, RZ, PT ;  /* 0x000000ff0600720c */ /* 0x000fe20003fc6270 */
[----:B------:R-:W-:Y:S01]  /*22a0*/  IMAD.HI.U32 R19, R0, R18, RZ ;  /* 0x0000001200137227 */ /* 0x000fe200078e00ff */
[----:B------:R-:W-:Y:S01]  /*22b0*/  IADD3 R4, R2, 0x40, RZ ;  /* 0x0000004002047810 */ /* 0x000fe20007ffe0ff */
[----:B------:R-:W-:Y:S02]  /*22c0*/  STL [R1+0xc], R21 ;  /* 0x00000c1501007387 */ /* 0x000fe40000100800 */
[--C-:B------:R-:W-:Y:S01]  /*22d0*/  @!P5 IMAD.IADD R12, R12, 0x1, -R7.reuse ;  /* 0x000000010c0cd824 */ /* 0x100fe200078e0a07 */
[----:B------:R-:W-:Y:S01]  /*22e0*/  ISETP.GE.AND P5, PT, R15, RZ, PT ;  /* 0x000000ff0f00720c */ /* 0x000fe20003fa6270 */
[----:B------:R-:W-:Y:S01]  /*22f0*/  @!P3 IMAD.IADD R13, R13, 0x1, -R7 ;  /* 0x000000010d0db824 */ /* 0x000fe200078e0a07 */
[----:B------:R-:W-:Y:S01]  /*2300*/  ISETP.GE.AND P3, PT, R17, RZ, PT ;  /* 0x000000ff1100720c */ /* 0x000fe20003f66270 */
[----:B------:R-:W-:Y:S01]  /*2310*/  IMAD.MOV R19, RZ, RZ, -R19 ;  /* 0x000000ffff137224 */ /* 0x000fe200078e0a13 */
[----:B------:R0:W-:Y:S01]  /*2320*/  STL [R1+0xfb8], R29 ;  /* 0x000fb81d01007387 */ /* 0x0001e20000100800 */
[----:B------:R-:W-:Y:S01]  /*2330*/  @!P0 IMAD.MOV R8, RZ, RZ, -R8 ;  /* 0x000000ffff088224 */ /* 0x000fe200078e0a08 */
[C---:B------:R-:W-:Y:S01]  /*2340*/  ISETP.GT.U32.AND P0, PT, R7.reuse, R12, PT ;  /* 0x0000000c0700720c */ /* 0x040fe20003f04070 */
[--C-:B------:R-:W-:Y:S01]  /*2350*/  @!P4 IMAD.IADD R14, R14, 0x1, -R7.reuse ;  /* 0x000000010e0ec824 */ /* 0x100fe200078e0a07 */
[C---:B------:R-:W-:Y:S01]  /*2360*/  ISETP.GT.U32.AND P4, PT, R7.reuse, R13, PT ;  /* 0x0000000d0700720c */ /* 0x040fe20003f84070 */
[----:B------:R-:W-:Y:S01]  /*2370*/  IMAD R15, R7, R19, R18 ;  /* 0x00000013070f7224 */ /* 0x000fe200078e0212 */
[----:B------:R1:W-:Y:S01]  /*2380*/  STL [R1+0xfbc], R27 ;  /* 0x000fbc1b01007387 */ /* 0x0003e20000100800 */
[----:B------:R-:W-:Y:S01]  /*2390*/  @!P1 IMAD.IADD R9, R9, 0x1, -R7 ;  /* 0x0000000109099824 */ /* 0x000fe200078e0a07 */
[----:B------:R-:W-:Y:S01]  /*23a0*/  ISETP.GE.AND P1, PT, R16, RZ, PT ;  /* 0x000000ff1000720c */ /* 0x000fe20003f26270 */
[----:B------:R-:W-:Y:S01]  /*23b0*/  @!P6 IMAD.MOV R11, RZ, RZ, -R11 ;  /* 0x000000ffff0be224 */ /* 0x000fe200078e0a0b */
[----:B------:R-:W-:Y:S01]  /*23c0*/  IABS R16, R4 ;  /* 0x0000000400107213 */ /* 0x000fe20000000000 */
[----:B------:R-:W-:Y:S01]  /*23d0*/  @!P2 IMAD.MOV R9, RZ, RZ, -R9 ;  /* 0x000000ffff09a224 */ /* 0x000fe200078e0a09 */
[C---:B------:R-:W-:Y:S01]  /*23e0*/  ISETP.GT.U32.AND P6, PT, R7.reuse, R15, PT ;  /* 0x0000000f0700720c */ /* 0x040fe20003fc4070 */
[----:B------:R2:W-:Y:S01]  /*23f0*/  STL [R1+0xfc0], R8 ;  /* 0x000fc00801007387 */ /* 0x0005e20000100800 */
[----:B------:R-:W-:Y:S01]  /*2400*/  ISETP.GT.U32.AND P2, PT, R7, R14, PT ;  /* 0x0000000e0700720c */ /* 0x000fe20003f44070 */
[----:B------:R-:W-:Y:S01]  /*2410*/  IMAD.HI.U32 R6, R0, R16, RZ ;  /* 0x0000001000067227 */ /* 0x000fe200078e00ff */
[C---:B0-----:R-:W-:Y:S01]  /*2420*/  IADD3 R29, R2.reuse, 0x10, RZ ;  /* 0x00000010021d7810 */ /* 0x041fe20007ffe0ff */
[----:B------:R-:W-:Y:S01]  /*2430*/  STL [R1+0xfc4], R9 ;  /* 0x000fc40901007387 */ /* 0x000fe20000100800 */
[----:B-1----:R-:W-:Y:S01]  /*2440*/  IADD3 R27, R2, 0x8, RZ ;  /* 0x00000008021b7810 */ /* 0x002fe20007ffe0ff */
[--C-:B------:R-:W-:Y:S01]  /*2450*/  @!P0 IMAD.IADD R12, R12, 0x1, -R7.reuse ;  /* 0x000000010c0c8824 */ /* 0x100fe200078e0a07 */
[----:B------:R-:W-:Y:S01]  /*2460*/  ISETP.GE.AND P0, PT, R3, RZ, PT ;  /* 0x000000ff0300720c */ /* 0x000fe20003f06270 */
[----:B------:R-:W-:Y:S01]  /*2470*/  IMAD.MOV R6, RZ, RZ, -R6 ;  /* 0x000000ffff067224 */ /* 0x000fe200078e0a06 */
[C---:B------:R-:W-:Y:S01]  /*2480*/  IADD3 R3, R2.reuse, 0x38, RZ ;  /* 0x0000003802037810 */ /* 0x040fe20007ffe0ff */
[----:B------:R-:W-:Y:S01]  /*2490*/  @!P4 IMAD.IADD R13, R13, 0x1, -R7 ;  /* 0x000000010d0dc824 */ /* 0x000fe200078e0a07 */
[C---:B--2---:R-:W-:Y:S01]  /*24a0*/  IADD3 R8, R2.reuse, 0xc, RZ ;  /* 0x0000000c02087810 */ /* 0x044fe20007ffe0ff */
[----:B------:R-:W-:Y:S01]  /*24b0*/  IMAD R16, R7, R6, R16 ;  /* 0x0000000607107224 */ /* 0x000fe200078e0210 */
[----:B------:R-:W-:Y:S01]  /*24c0*/  IABS R18, R3 ;  /* 0x0000000300127213 */ /* 0x000fe20000000000 */
[----:B------:R-:W-:Y:S01]  /*24d0*/  @!P3 IMAD.MOV R13, RZ, RZ, -R13 ;  /* 0x000000ffff0db224 */ /* 0x000fe200078e0a0d */
[----:B------:R-:W-:Y:S01]  /*24e0*/  ISETP.GE.AND P3, PT, R3, RZ, PT ;  /* 0x000000ff0300720c */ /* 0x000fe20003f66270 */
[--C-:B------:R-:W-:Y:S01]  /*24f0*/  @!P6 IMAD.IADD R15, R15, 0x1, -R7.reuse ;  /* 0x000000010f0fe824 */ /* 0x100fe200078e0a07 */
[----:B------:R-:W-:Y:S01]  /*2500*/  IADD3 R3, R2, 0x34, RZ ;  /* 0x0000003402037810 */ /* 0x000fe20007ffe0ff */
[----:B------:R-:W-:Y:S01]  /*2510*/  @!P5 IMAD.MOV R12, RZ, RZ, -R12 ;  /* 0x000000ffff0cd224 */ /* 0x000fe200078e0a0c */
[C---:B------:R-:W-:Y:S01]  /*2520*/  ISETP.GT.U32.AND P4, PT, R7.reuse, R16, PT ;  /* 0x000000100700720c */ /* 0x040fe20003f84070 */
[----:B------:R-:W-:Y:S01]  /*2530*/  @!P1 IMAD.MOV R10, RZ, RZ, -R10 ;  /* 0x000000ffff0a9224 */ /* 0x000fe200078e0a0a */
[----:B------:R-:W-:Y:S01]  /*2540*/  ISETP.GT.U32.AND P5, PT, R7, R15, PT ;  /* 0x0000000f0700720c */ /* 0x000fe20003fa4070 */
[--C-:B------:R-:W-:Y:S01]  /*2550*/  @!P2 IMAD.IADD R14, R14, 0x1, -R7.reuse ;  /* 0x000000010e0ea824 */ /* 0x100fe200078e0a07 */
[----:B------:R-:W-:Y:S01]  /*2560*/  IABS R19, R3 ;  /* 0x0000000300137213 */ /* 0x000fe20000000000 */
[----:B------:R-:W-:Y:S01]  /*2570*/  IMAD.HI.U32 R6, R0, R18, RZ ;  /* 0x0000001200067227 */ /* 0x000fe200078e00ff */
[----:B------:R-:W-:Y:S01]  /*2580*/  ISETP.GE.AND P1, PT, R5, RZ, PT ;  /* 0x000000ff0500720c */ /* 0x000fe20003f26270 */
[----:B------:R-:W-:Y:S01]  /*2590*/  STL [R1+0xfc8], R10 ;  /* 0x000fc80a01007387 */ /* 0x000fe20000100800 */
[----:B------:R-:W-:Y:S01]  /*25a0*/  IADD3 R5, R2, 0x3c, RZ ;  /* 0x0000003c02057810 */ /* 0x000fe20007ffe0ff */
[----:B------:R-:W-:Y:S01]  /*25b0*/  IMAD.HI.U32 R22, R0, R19, RZ ;  /* 0x0000001300167227 */ /* 0x000fe200078e00ff */
[----:B------:R-:W-:Y:S01]  /*25c0*/  ISETP.GE.AND P2, PT, R4, RZ, PT ;  /* 0x000000ff0400720c */ /* 0x000fe20003f46270 */
[----:B------:R-:W-:Y:S01]  /*25d0*/  STL [R1+0xfcc], R11 ;  /* 0x000fcc0b01007387 */ /* 0x000fe20000100800 */
[----:B------:R-:W-:Y:S01]  /*25e0*/  IABS R17, R5 ;  /* 0x0000000500117213 */ /* 0x000fe20000000000 */
[----:B------:R-:W-:Y:S01]  /*25f0*/  IMAD.MOV R22, RZ, RZ, -R22 ;  /* 0x000000ffff167224 */ /* 0x000fe200078e0a16 */
[----:B------:R-:W-:Y:S01]  /*2600*/  ISETP.GE.AND P6, PT, R5, RZ, PT ;  /* 0x000000ff0500720c */ /* 0x000fe20003fc6270 */
[--C-:B------:R-:W-:Y:S01]  /*2610*/  @!P4 IMAD.IADD R16, R16, 0x1, -R7.reuse ;  /* 0x000000011010c824 */ /* 0x100fe200078e0a07 */
[----:B------:R-:W-:Y:S01]  /*2620*/  IADD3 R5, R2, 0x2c, RZ ;  /* 0x0000002c02057810 */ /* 0x000fe20007ffe0ff */
[----:B------:R-:W-:Y:S01]  /*2630*/  @!P5 IMAD.IADD R15, R15, 0x1, -R7 ;  /* 0x000000010f0fd824 */ /* 0x000fe200078e0a07 */
[----:B------:R0:W-:Y:S01]  /*2640*/  STL [R1+0xfd0], R12 ;  /* 0x000fd00c01007387 */ /* 0x0001e20000100800 */
[C---:B------:R-:W-:Y:S01]  /*2650*/  IMAD R19, R7.reuse, R22, R19 ;  /* 0x0000001607137224 */ /* 0x040fe200078e0213 */
[C---:B------:R-:W-:Y:S01]  /*2660*/  ISETP.GT.U32.AND P4, PT, R7.reuse, R16, PT ;  /* 0x000000100700720c */ /* 0x040fe20003f84070 */
[----:B------:R-:W-:Y:S01]  /*2670*/  @!P0 IMAD.MOV R15, RZ, RZ, -R15 ;  /* 0x000000ffff0f8224 */ /* 0x000fe200078e0a0f */
[----:B------:R-:W-:Y:S01]  /*2680*/  IABS R21, R5 ;  /* 0x0000000500157213 */ /* 0x000fe20000000000 */
[----:B------:R-:W-:Y:S01]  /*2690*/  IMAD.HI.U32 R4, R0, R17, RZ ;  /* 0x0000001100047227 */ /* 0x000fe200078e00ff */
[C---:B------:R-:W-:Y:S01]  /*26a0*/  ISETP.GT.U32.AND P0, PT, R7.reuse, R19, PT ;  /* 0x000000130700720c */ /* 0x040fe20003f04070 */
[----:B------:R-:W-:Y:S01]  /*26b0*/  STL [R1+0xfd4], R13 ;  /* 0x000fd40d01007387 */ /* 0x000fe20000100800 */
[C---:B------:R-:W-:Y:S01]  /*26c0*/  IADD3 R22, R2.reuse, 0x28, RZ ;  /* 0x0000002802167810 */ /* 0x040fe20007ffe0ff */
[----:B------:R-:W-:Y:S01]  /*26d0*/  IMAD.MOV R6, RZ, RZ, -R6 ;  /* 0x000000ffff067224 */ /* 0x000fe200078e0a06 */
[C---:B0-----:R-:W-:Y:S01]  /*26e0*/  IADD3 R12, R2.reuse, 0x1c, RZ ;  /* 0x0000001c020c7810 */ /* 0x041fe20007ffe0ff */
[----:B------:R-:W-:Y:S01]  /*26f0*/  IMAD.MOV R4, RZ, RZ, -R4 ;  /* 0x000000ffff047224 */ /* 0x000fe200078e0a04 */
[C---:B------:R-:W-:Y:S01]  /*2700*/  IADD3 R11, R2.reuse, 0x18, RZ ;  /* 0x00000018020b7810 */ /* 0x040fe20007ffe0ff */
[C---:B------:R-:W-:Y:S01]  /*2710*/  IMAD R18, R7.reuse, R6, R18 ;  /* 0x0000000607127224 */ /* 0x040fe200078e0212 */
[----:B------:R-:W-:Y:S01]  /*2720*/  IABS R25, R12 ;  /* 0x0000000c00197213 */ /* 0x000fe20000000000 */
[C---:B------:R-:W-:Y:S01]  /*2730*/  IMAD R17, R7.reuse, R4, R17 ;  /* 0x0000000407117224 */ /* 0x040fe200078e0211 */
[----:B------:R-:W-:Y:S01]  /*2740*/  IADD3 R4, R2, 0x30, RZ ;  /* 0x0000003002047810 */ /* 0x000fe20007ffe0ff */
[--C-:B------:R-:W-:Y:S01]  /*2750*/  @!P4 IMAD.IADD R16, R16, 0x1, -R7.reuse ;  /* 0x000000011010c824 */ /* 0x100fe200078e0a07 */
[----:B------:R-:W-:Y:S01]  /*2760*/  ISETP.GT.U32.AND P4, PT, R7, R18, PT ;  /* 0x000000120700720c */ /* 0x000fe20003f84070 */
[----:B------:R-:W-:Y:S01]  /*2770*/  @!P0 IMAD.IADD R19, R19, 0x1, -R7 ;  /* 0x0000000113138824 */ /* 0x000fe200078e0a07 */
[----:B------:R-:W-:Y:S01]  /*2780*/  IABS R20, R4 ;  /* 0x0000000400147213 */ /* 0x000fe20000000000 */
[----:B------:R-:W-:Y:S01]  /*2790*/  @!P1 IMAD.MOV R14, RZ, RZ, -R14 ;  /* 0x000000ffff0e9224 */ /* 0x000fe200078e0a0e */
[C---:B------:R-:W-:Y:S01]  /*27a0*/  ISETP.GT.U32.AND P5, PT, R7.reuse, R17, PT ;  /* 0x000000110700720c */ /* 0x040fe20003fa4070 */
[----:B------:R-:W-:Y:S01]  /*27b0*/  @!P2 IMAD.MOV R16, RZ, RZ, -R16 ;  /* 0x000000ffff10a224 */ /* 0x000fe200078e0a10 */
[----:B------:R-:W-:Y:S01]  /*27c0*/  ISETP.GT.U32.AND P0, PT, R7, R19, PT ;  /* 0x000000130700720c */ /* 0x000fe20003f04070 */
[----:B------:R-:W-:Y:S01]  /*27d0*/  IMAD.HI.U32 R6, R0, R20, RZ ;  /* 0x0000001400067227 */ /* 0x000fe200078e00ff */
[----:B------:R-:W-:Y:S01]  /*27e0*/  STL [R1+0xfd8], R14 ;  /* 0x000fd80e01007387 */ /* 0x000fe20000100800 */
[----:B------:R-:W-:-:S02]  /*27f0*/  ISETP.GE.AND P2, PT, R4, RZ, PT ;  /* 0x000000ff0400720c */ /* 0x000fc40003f46270 */
[----:B------:R-:W-:Y:S01]  /*2800*/  IMAD.MOV R6, RZ, RZ, -R6 ;  /* 0x000000ffff067224 */ /* 0x000fe200078e0a06 */
[----:B------:R-:W-:Y:S01]  /*2810*/  STL [R1+0xfdc], R15 ;  /* 0x000fdc0f01007387 */ /* 0x000fe20000100800 */
[--C-:B------:R-:W-:Y:S01]  /*2820*/  @!P4 IMAD.IADD R18, R18, 0x1, -R7.reuse ;  /* 0x000000011212c824 */ /* 0x100fe200078e0a07 */
[----:B------:R-:W-:Y:S01]  /*2830*/  IABS R26, R11 ;  /* 0x0000000b001a7213 */ /* 0x000fe20000000000 */
[----:B------:R-:W-:Y:S01]  /*2840*/  IMAD R20, R7, R6, R20 ;  /* 0x0000000607147224 */ /* 0x000fe200078e0214 */
[----:B------:R0:W-:Y:S01]  /*2850*/  STL [R1+0xfe0], R16 ;  /* 0x000fe01001007387 */ /* 0x0001e20000100800 */
[--C-:B------:R-:W-:Y:S01]  /*2860*/  @!P5 IMAD.IADD R17, R17, 0x1, -R7.reuse ;  /* 0x000000011111d824 */ /* 0x100fe200078e0a07 */
[----:B------:R-:W-:Y:S01]  /*2870*/  ISETP.GT.U32.AND P4, PT, R7, R18, PT ;  /* 0x000000120700720c */ /* 0x000fe20003f84070 */
[----:B------:R-:W-:Y:S01]  /*2880*/  @!P0 IMAD.IADD R19, R19, 0x1, -R7 ;  /* 0x0000000113138824 */ /* 0x000fe200078e0a07 */
[----:B------:R-:W-:Y:S01]  /*2890*/  ISETP.GE.AND P5, PT, R3, RZ, PT ;  /* 0x000000ff0300720c */ /* 0x000fe20003fa6270 */
[----:B------:R-:W-:Y:S01]  /*28a0*/  IMAD.HI.U32 R3, R0, R21, RZ ;  /* 0x0000001500037227 */ /* 0x000fe200078e00ff */
[----:B------:R-:W-:-:S02]  /*28b0*/  ISETP.GT.U32.AND P0, PT, R7, R20, PT ;  /* 0x000000140700720c */ /* 0x000fc40003f04070 */
[C---:B------:R-:W-:Y:S01]  /*28c0*/  ISETP.GT.U32.AND P1, PT, R7.reuse, R17, PT ;  /* 0x000000110700720c */ /* 0x040fe20003f24070 */
[----:B------:R-:W-:Y:S01]  /*28d0*/  IMAD.MOV R3, RZ, RZ, -R3 ;  /* 0x000000ffff037224 */ /* 0x000fe200078e0a03 */
[----:B0-----:R-:W-:Y:S01]  /*28e0*/  IADD3 R16, R2, 0x24, RZ ;  /* 0x0000002402107810 */ /* 0x001fe20007ffe0ff */
[----:B------:R-:W-:Y:S01]  /*28f0*/  IMAD.HI.U32 R6, R0, R25, RZ ;  /* 0x0000001900067227 */ /* 0x000fe200078e00ff */
[----:B------:R-:W-:Y:S02]  /*2900*/  IADD3 R15, R2, 0x20, RZ ;  /* 0x00000020020f7810 */ /* 0x000fe40007ffe0ff */
[----:B------:R-:W-:Y:S01]  /*2910*/  IABS R23, R16 ;  /* 0x0000001000177213 */ /* 0x000fe20000000000 */
[C---:B------:R-:W-:Y:S01]  /*2920*/  IMAD R21, R7.reuse, R3, R21 ;  /* 0x0000000307157224 */ /* 0x040fe200078e0215 */
[----:B------:R-:W-:Y:S01]  /*2930*/  IABS R24, R15 ;  /* 0x0000000f00187213 */ /* 0x000fe20000000000 */
[--C-:B------:R-:W-:Y:S01]  /*2940*/  @!P4 IMAD.IADD R18, R18, 0x1, -R7.reuse ;  /* 0x000000011212c824 */ /* 0x100fe200078e0a07 */
[----:B------:R-:W-:Y:S01]  /*2950*/  ISETP.GE.AND P4, PT, R22, RZ, PT ;  /* 0x000000ff1600720c */ /* 0x000fe20003f86270 */
[----:B------:R-:W-:Y:S01]  /*2960*/  @!P0 IMAD.IADD R20, R20, 0x1, -R7 ;  /* 0x0000000114148824 */ /* 0x000fe200078e0a07 */
[----:B------:R-:W-:Y:S01]  /*2970*/  IABS R22, R22 ;  /* 0x0000001600167213 */ /* 0x000fe20000000000 */
[----:B------:R-:W-:Y:S01]  /*2980*/  IMAD.HI.U32 R4, R0, R23, RZ ;  /* 0x0000001700047227 */ /* 0x000fe200078e00ff */
[----:B------:R-:W-:-:S02]  /*2990*/  ISETP.GT.U32.AND P0, PT, R7, R21, PT ;  /* 0x000000150700720c */ /* 0x000fc40003f04070 */
[----:B------:R-:W-:Y:S01]  /*29a0*/  IADD3 R9, R2, 0x14, RZ ;  /* 0x0000001402097810 */ /* 0x000fe20007ffe0ff */
[----:B------:R-:W-:-:S04]  /*29b0*/  IMAD.HI.U32 R3, R0, R22, RZ ;  /* 0x0000001600037227 */ /* 0x000fc800078e00ff */
[----:B------:R-:W-:Y:S02]  /*29c0*/  IMAD.MOV R3, RZ, RZ, -R3 ;  /* 0x000000ffff037224 */ /* 0x000fe400078e0a03 */
[----:B------:R-:W-:Y:S02]  /*29d0*/  @!P3 IMAD.MOV R18, RZ, RZ, -R18 ;  /* 0x000000ffff12b224 */ /* 0x000fe400078e0a12 */
[----:B------:R-:W-:Y:S01]  /*29e0*/  IMAD R22, R7, R3, R22 ;  /* 0x0000000307167224 */ /* 0x000fe200078e0216 */
[----:B------:R-:W-:Y:S01]  /*29f0*/  IABS R3, R8 ;  /* 0x0000000800037213 */ /* 0x000fe20000000000 */
[----:B------:R-:W-:Y:S02]  /*2a00*/  @!P0 IMAD.IADD R21, R21, 0x1, -R7 ;  /* 0x0000000115158824 */ /* 0x000fe400078e0a07 */
[----:B------:R-:W-:Y:S01]  /*2a10*/  IMAD.HI.U32 R28, R0, R26, RZ ;  /* 0x0000001a001c7227 */ /* 0x000fe200078e00ff */
[C---:B------:R-:W-:Y:S02]  /*2a20*/  ISETP.GT.U32.AND P3, PT, R7.reuse, R22, PT ;  /* 0x000000160700720c */ /* 0x040fe40003f64070 */
[----:B------:R-:W-:Y:S01]  /*2a30*/  ISETP.GT.U32.AND P0, PT, R7, R21, PT ;  /* 0x000000150700720c */ /* 0x000fe20003f04070 */
[----:B------:R-:W-:-:S02]  /*2a40*/  IMAD.MOV R4, RZ, RZ, -R4 ;  /* 0x000000ffff047224 */ /* 0x000fc400078e0a04 */
[----:B------:R-:W-:Y:S02]  /*2a50*/  IMAD.MOV R6, RZ, RZ, -R6 ;  /* 0x000000ffff067224 */ /* 0x000fe400078e0a06 */
[----:B------:R-:W-:Y:S02]  /*2a60*/  IMAD.MOV R28, RZ, RZ, -R28 ;  /* 0x000000ffff1c7224 */ /* 0x000fe400078e0a1c */
[----:B------:R-:W-:Y:S01]  /*2a70*/  IMAD R23, R7, R4, R23 ;  /* 0x0000000407177224 */ /* 0x000fe200078e0217 */
[----:B------:R-:W-:Y:S01]  /*2a80*/  IABS R4, R29 ;  /* 0x0000001d00047213 */ /* 0x000fe20000000000 */
[----:B------:R-:W-:Y:S01]  /*2a90*/  @!P1 IMAD.IADD R17, R17, 0x1, -R7 ;  /* 0x0000000111119824 */ /* 0x000fe200078e0a07 */
[----:B------:R-:W-:Y:S01]  /*2aa0*/  ISETP.GE.AND P1, PT, R5, RZ, PT ;  /* 0x000000ff0500720c */ /* 0x000fe20003f26270 */
[C---:B------:R-:W-:Y:S01]  /*2ab0*/  IMAD R25, R7.reuse, R6, R25 ;  /* 0x0000000607197224 */ /* 0x040fe200078e0219 */
[----:B------:R-:W-:Y:S01]  /*2ac0*/  IABS R6, R9 ;  /* 0x0000000900067213 */ /* 0x000fe20000000000 */
[C---:B------:R-:W-:Y:S01]  /*2ad0*/  IMAD R26, R7.reuse, R28, R26 ;  /* 0x0000001c071a7224 */ /* 0x040fe200078e021a */
[----:B------:R-:W-:Y:S01]  /*2ae0*/  IABS R28, R27 ;  /* 0x0000001b001c7213 */ /* 0x000fe20000000000 */
[----:B------:R-:W-:Y:S01]  /*2af0*/  @!P5 IMAD.MOV R19, RZ, RZ, -R19 ;  /* 0x000000ffff13d224 */ /* 0x000fe200078e0a13 */
[C---:B------:R-:W-:Y:S01]  /*2b00*/  ISETP.GT.U32.AND P5, PT, R7.reuse, R23, PT ;  /* 0x000000170700720c */ /* 0x040fe20003fa4070 */
[----:B------:R-:W-:Y:S01]  /*2b10*/  @!P6 IMAD.MOV R17, RZ, RZ, -R17 ;  /* 0x000000ffff11e224 */ /* 0x000fe200078e0a11 */
[----:B------:R-:W-:Y:S01]  /*2b20*/  ISETP.GT.U32.AND P6, PT, R7, R20, PT ;  /* 0x000000140700720c */ /* 0x000fe20003fc4070 */
[--C-:B------:R-:W-:Y:S01]  /*2b30*/  @!P0 IMAD.IADD R21, R21, 0x1, -R7.reuse ;  /* 0x0000000115158824 */ /* 0x100fe200078e0a07 */
[C---:B------:R-:W-:Y:S01]  /*2b40*/  ISETP.GT.U32.AND P0, PT, R7.reuse, R25, PT ;  /* 0x000000190700720c */ /* 0x040fe20003f04070 */
[----:B------:R-:W-:Y:S01]  /*2b50*/  @!P3 IMAD.IADD R22, R22, 0x1, -R7 ;  /* 0x000000011616b824 */ /* 0x000fe200078e0a07 */
[----:B------:R-:W-:Y:S01]  /*2b60*/  ISETP.GT.U32.AND P3, PT, R7, R26, PT ;  /* 0x0000001a0700720c */ /* 0x000fe20003f64070 */
[----:B------:R-:W-:-:S04]  /*2b70*/  IMAD.HI.U32 R5, R0, R24, RZ ;  /* 0x0000001800057227 */ /* 0x000fc800078e00ff */
[----:B------:R-:W-:Y:S02]  /*2b80*/  IMAD.MOV R5, RZ, RZ, -R5 ;  /* 0x000000ffff057224 */ /* 0x000fe400078e0a05 */
[--C-:B------:R-:W-:Y:S01]  /*2b90*/  @!P5 IMAD.IADD R23, R23, 0x1, -R7.reuse ;  /* 0x000000011717d824 */ /* 0x100fe200078e0a07 */
[----:B------:R-:W-:Y:S01]  /*2ba0*/  ISETP.GE.AND P5, PT, R2, RZ, PT ;  /* 0x000000ff0200720c */ /* 0x000fe20003fa6270 */
[----:B------:R-:W-:Y:S02]  /*2bb0*/  IMAD R24, R7, R5, R24 ;  /* 0x0000000507187224 */ /* 0x000fe400078e0218 */
[--C-:B------:R-:W-:Y:S02]  /*2bc0*/  @!P6 IMAD.IADD R20, R20, 0x1, -R7.reuse ;  /* 0x000000011414e824 */ /* 0x100fe400078e0a07 */
[--C-:B------:R-:W-:Y:S01]  /*2bd0*/  @!P0 IMAD.IADD R25, R25, 0x1, -R7.reuse ;  /* 0x0000000119198824 */ /* 0x100fe200078e0a07 */
[C---:B------:R-:W-:Y:S01]  /*2be0*/  ISETP.GT.U32.AND P6, PT, R7.reuse, R24, PT ;  /* 0x000000180700720c */ /* 0x040fe20003fc4070 */
[----:B------:R-:W-:Y:S01]  /*2bf0*/  @!P3 IMAD.IADD R26, R26, 0x1, -R7 ;  /* 0x000000011a1ab824 */ /* 0x000fe200078e0a07 */
[C---:B------:R-:W-:Y:S01]  /*2c00*/  ISETP.GT.U32.AND P0, PT, R7.reuse, R23, PT ;  /* 0x000000170700720c */ /* 0x040fe20003f04070 */
[----:B------:R-:W-:Y:S01]  /*2c10*/  IMAD.HI.U32 R5, R0, R4, RZ ;  /* 0x0000000400057227 */ /* 0x000fe200078e00ff */
[----:B------:R-:W-:-:S03]  /*2c20*/  ISETP.GT.U32.AND P3, PT, R7, R25, PT ;  /* 0x000000190700720c */ /* 0x000fc60003f64070 */
[----:B------:R-:W-:Y:S01]  /*2c30*/  @!P1 IMAD.MOV R21, RZ, RZ, -R21 ;  /* 0x000000ffff159224 */ /* 0x000fe200078e0a15 */
[C---:B------:R-:W-:Y:S01]  /*2c40*/  ISETP.GT.U32.AND P1, PT, R7.reuse, R26, PT ;  /* 0x0000001a0700720c */ /* 0x040fe20003f24070 */
[----:B------:R-:W-:Y:S02]  /*2c50*/  IMAD.MOV R5, RZ, RZ, -R5 ;  /* 0x000000ffff057224 */ /* 0x000fe400078e0a05 */
[----:B------:R-:W-:Y:S02]  /*2c60*/  IMAD.MOV.U32 R14, RZ, RZ, R3 ;  /* 0x000000ffff0e7224 */ /* 0x000fe400078e0003 */
[C---:B------:R-:W-:Y:S02]  /*2c70*/  IMAD R5, R7.reuse, R5, R4 ;  /* 0x0000000507057224 */ /* 0x040fe400078e0204 */
[--C-:B------:R-:W-:Y:S01]  /*2c80*/  @!P6 IMAD.IADD R24, R24, 0x1, -R7.reuse ;  /* 0x000000011818e824 */ /* 0x100fe200078e0a07 */
[----:B------:R-:W-:Y:S01]  /*2c90*/  ISETP.GT.U32.AND P6, PT, R7, R22, PT ;  /* 0x000000160700720c */ /* 0x000fe20003fc4070 */
[----:B------:R-:W-:Y:S01]  /*2ca0*/  @!P0 IMAD.IADD R23, R23, 0x1, -R7 ;  /* 0x0000000117178824 */ /* 0x000fe200078e0a07 */
[----:B------:R-:W-:Y:S01]  /*2cb0*/  ISETP.GT.U32.AND P0, PT, R7, R5, PT ;  /* 0x000000050700720c */ /* 0x000fe20003f04070 */
[----:B------:R-:W-:-:S04]  /*2cc0*/  IMAD.HI.U32 R3, R0, R6, RZ ;  /* 0x0000000600037227 */ /* 0x000fc800078e00ff */
[----:B------:R-:W-:Y:S01]  /*2cd0*/  @!P1 IMAD.IADD R26, R26, 0x1, -R7 ;  /* 0x000000011a1a9824 */ /* 0x000fe200078e0a07 */
[----:B------:R-:W-:Y:S01]  /*2ce0*/  ISETP.GE.AND P1, PT, R16, RZ, PT ;  /* 0x000000ff1000720c */ /* 0x000fe20003f26270 */
[----:B------:R-:W-:Y:S01]  /*2cf0*/  IMAD.HI.U32 R10, R0, R28, RZ ;  /* 0x0000001c000a7227 */ /* 0x000fe200078e00ff */
[----:B------:R-:W2:Y:S03]  /*2d00*/  LDL.LU R16, [R1+0xfe0] ;  /* 0x000fe00001107983 */ /* 0x000ea60000300800 */
[----:B------:R-:W-:Y:S02]  /*2d10*/  IMAD.MOV R3, RZ, RZ, -R3 ;  /* 0x000000ffff037224 */ /* 0x000fe400078e0a03 */
[----:B------:R-:W-:Y:S02]  /*2d20*/  IMAD.MOV R10, RZ, RZ, -R10 ;  /* 0x000000ffff0a7224 */ /* 0x000fe400078e0a0a */
[----:B------:R-:W-:-:S02]  /*2d30*/  IMAD R6, R7, R3, R6 ;  /* 0x0000000307067224 */ /* 0x000fc400078e0206 */
[C---:B------:R-:W-:Y:S01]  /*2d40*/  IMAD R3, R7.reuse, R10, R28 ;  /* 0x0000000a07037224 */ /* 0x040fe200078e021c */
[----:B------:R-:W-:Y:S01]  /*2d50*/  IABS R28, R2 ;  /* 0x00000002001c7213 */ /* 0x000fe20000000000 */
[----:B------:R-:W-:Y:S01]  /*2d60*/  @!P6 IMAD.IADD R22, R22, 0x1, -R7 ;  /* 0x000000011616e824 */ /* 0x000fe200078e0a07 */
[----:B------:R-:W-:Y:S01]  /*2d70*/  ISETP.GT.U32.AND P6, PT, R7, R6, PT ;  /* 0x000000060700720c */ /* 0x000fe20003fc4070 */
[----:B------:R-:W-:-:S04]  /*2d80*/  IMAD.HI.U32 R13, R0, R14, RZ ;  /* 0x0000000e000d7227 */ /* 0x000fc800078e00ff */
[--C-:B------:R-:W-:Y:S02]  /*2d90*/  @!P0 IMAD.IADD R5, R5, 0x1, -R7.reuse ;  /* 0x0000000105058824 */ /* 0x100fe400078e0a07 */
[----:B------:R-:W-:Y:S01]  /*2da0*/  @!P2 IMAD.MOV R20, RZ, RZ, -R20 ;  /* 0x000000ffff14a224 */ /* 0x000fe200078e0a14 */
[----:B------:R-:W-:Y:S01]  /*2db0*/  ISETP.GT.U32.AND P2, PT, R7, R24, PT ;  /* 0x000000180700720c */ /* 0x000fe20003f44070 */
[----:B------:R-:W-:Y:S01]  /*2dc0*/  @!P3 IMAD.IADD R25, R25, 0x1, -R7 ;  /* 0x000000011919b824 */ /* 0x000fe200078e0a07 */
[C---:B------:R-:W-:Y:S01]  /*2dd0*/  ISETP.GT.U32.AND P3, PT, R7.reuse, R3, PT ;  /* 0x000000030700720c */ /* 0x040fe20003f64070 */
[----:B------:R-:W-:Y:S02]  /*2de0*/  IMAD.MOV R13, RZ, RZ, -R13 ;  /* 0x000000ffff0d7224 */ /* 0x000fe400078e0a0d */
[----:B------:R-:W-:Y:S01]  /*2df0*/  @!P1 IMAD.MOV R23, RZ, RZ, -R23 ;  /* 0x000000ffff179224 */ /* 0x000fe200078e0a17 */
[C---:B------:R-:W-:Y:S01]  /*2e00*/  ISETP.GT.U32.AND P1, PT, R7.reuse, R5, PT ;  /* 0x000000050700720c */ /* 0x040fe20003f24070 */
[----:B------:R-:W-:Y:S01]  /*2e10*/  IMAD R4, R7, R13, R14 ;  /* 0x0000000d07047224 */ /* 0x000fe200078e020e */
[----:B------:R-:W-:Y:S01]  /*2e20*/  IADD3 R13, R2, 0x4, RZ ;  /* 0x00000004020d7810 */ /* 0x000fe20007ffe0ff */
[----:B------:R-:W-:-:S02]  /*2e30*/  @!P6 IMAD.IADD R6, R6, 0x1, -R7 ;  /* 0x000000010606e824 */ /* 0x000fc400078e0a07 */
[----:B------:R-:W-:Y:S01]  /*2e40*/  IMAD.HI.U32 R10, R0, R28, RZ ;  /* 0x0000001c000a7227 */ /* 0x000fe200078e00ff */
[----:B------:R-:W-:-:S03]  /*2e50*/  IABS R2, R13 ;  /* 0x0000000d00027213 */ /* 0x000fc60000000000 */
[--C-:B------:R-:W-:Y:S01]  /*2e60*/  @!P2 IMAD.IADD R24, R24, 0x1, -R7.reuse ;  /* 0x000000011818a824 */ /* 0x100fe200078e0a07 */
[----:B------:R-:W-:Y:S01]  /*2e70*/  ISETP.GT.U32.AND P2, PT, R7, R4, PT ;  /* 0x000000040700720c */ /* 0x000fe20003f44070 */
[----:B------:R-:W-:Y:S01]  /*2e80*/  @!P3 IMAD.IADD R3, R3, 0x1, -R7 ;  /* 0x000000010303b824 */ /* 0x000fe200078e0a07 */
[----:B------:R-:W-:Y:S01]  /*2e90*/  ISETP.GE.AND P0, PT, R12, RZ, PT ;  /* 0x000000ff0c00720c */ /* 0x000fe20003f06270 */
[----:B------:R-:W-:Y:S01]  /*2ea0*/  IMAD.HI.U32 R14, R0, R2, RZ ;  /* 0x00000002000e7227 */ /* 0x000fe200078e00ff */
[----:B------:R-:W-:-:S03]  /*2eb0*/  ISETP.GT.U32.AND P3, PT, R7, R6, PT ;  /* 0x000000060700720c */ /* 0x000fc60003f64070 */
[--C-:B------:R-:W-:Y:S01]  /*2ec0*/  @!P1 IMAD.IADD R5, R5, 0x1, -R7.reuse ;  /* 0x0000000105059824 */ /* 0x100fe200078e0a07 */
[----:B------:R-:W-:Y:S02]  /*2ed0*/  ISETP.GE.AND P1, PT, R29, RZ, PT ;  /* 0x000000ff1d00720c */ /* 0x000fe40003f26270 */
[----:B------:R-:W0:Y:S01]  /*2ee0*/  S2R R29, SR_TID.X ;  /* 0x00000000001d7919 */ /* 0x000e220000002100 */
[----:B------:R-:W-:Y:S01]  /*2ef0*/  ISETP.GE.AND P6, PT, R15, RZ, PT ;  /* 0x000000ff0f00720c */ /* 0x000fe20003fc6270 */
[----:B------:R-:W-:Y:S02]  /*2f00*/  IMAD.MOV R0, RZ, RZ, -R14 ;  /* 0x000000ffff007224 */ /* 0x000fe400078e0a0e */
[----:B------:R-:W-:Y:S01]  /*2f10*/  IMAD.MOV R10, RZ, RZ, -R10 ;  /* 0x000000ffff0a7224 */ /* 0x000fe200078e0a0a */
[----:B------:R-:W3:Y:S01]  /*2f20*/  LDL.LU R15, [R1+0xfdc] ;  /* 0x000fdc00010f7983 */ /* 0x000ee20000300800 */
[C---:B------:R-:W-:Y:S02]  /*2f30*/  IMAD R2, R7.reuse, R0, R2 ;  /* 0x0000000007027224 */ /* 0x040fe400078e0202 */
[----:B------:R-:W-:Y:S01]  /*2f40*/  IMAD R0, R7, R10, R28 ;  /* 0x0000000a07007224 */ /* 0x000fe200078e021c */
[----:B------:R-:W4:Y:S01]  /*2f50*/  LDL.LU R14, [R1+0xfd8] ;  /* 0x000fd800010e7983 */ /* 0x000f220000300800 */
[----:B------:R-:W-:-:S02]  /*2f60*/  @!P2 IMAD.IADD R4, R4, 0x1, -R7 ;  /* 0x000000010404a824 */ /* 0x000fc400078e0a07 */
[----:B------:R-:W-:Y:S01]  /*2f70*/  @!P4 IMAD.MOV R22, RZ, RZ, -R22 ;  /* 0x000000ffff16c224 */ /* 0x000fe200078e0a16 */
[C---:B------:R-:W-:Y:S01]  /*2f80*/  ISETP.GT.U32.AND P4, PT, R7.reuse, R3, PT ;  /* 0x000000030700720c */ /* 0x040fe20003f84070 */
[----:B------:R-:W-:Y:S01]  /*2f90*/  @!P0 IMAD.MOV R25, RZ, RZ, -R25 ;  /* 0x000000ffff198224 */ /* 0x000fe200078e0a19 */
[C---:B------:R-:W-:Y:S01]  /*2fa0*/  ISETP.GT.U32.AND P0, PT, R7.reuse, R2, PT ;  /* 0x000000020700720c */ /* 0x040fe20003f04070 */
[----:B------:R-:W-:Y:S01]  /*2fb0*/  @!P3 IMAD.IADD R6, R6, 0x1, -R7 ;  /* 0x000000010606b824 */ /* 0x000fe200078e0a07 */
[----:B------:R-:W-:Y:S01]  /*2fc0*/  ISETP.GT.U32.AND P3, PT, R7, R0, PT ;  /* 0x000000000700720c */ /* 0x000fe20003f64070 */
[----:B------:R-:W-:Y:S01]  /*2fd0*/  @!P6 IMAD.MOV R24, RZ, RZ, -R24 ;  /* 0x000000ffff18e224 */ /* 0x000fe200078e0a18 */
[----:B------:R-:W-:Y:S01]  /*2fe0*/  ISETP.GE.AND P2, PT, R11, RZ, PT ;  /* 0x000000ff0b00720c */ /* 0x000fe20003f46270 */
[----:B------:R-:W-:Y:S01]  /*2ff0*/  IMAD.MOV.U32 R10, RZ, RZ, c[0x0][0x180] ;  /* 0x00006000ff0a7624 */ /* 0x000fe200078e00ff */
[----:B------:R-:W-:-:S04]  /*3000*/  ISETP.GT.U32.AND P6, PT, R7, R4, PT ;  /* 0x000000040700720c */ /* 0x000fc80003fc4070 */
[----:B------:R-:W-:Y:S01]  /*3010*/  IADD3 R10, R10, 0x1f, RZ ;  /* 0x0000001f0a0a7810 */ /* 0x000fe20007ffe0ff */
[--C-:B------:R-:W-:Y:S01]  /*3020*/  @!P4 IMAD.IADD R3, R3, 0x1, -R7.reuse ;  /* 0x000000010303c824 */ /* 0x100fe200078e0a07 */
[----:B------:R-:W-:Y:S01]  /*3030*/  ISETP.GE.AND P4, PT, R27, RZ, PT ;  /* 0x000000ff1b00720c */ /* 0x000fe20003f86270 */
[----:B0-----:R-:W-:Y:S01]  /*3040*/  IMAD.SHL.U32 R12, R29, 0x2, RZ ;  /* 0x000000021d0c7824 */ /* 0x001fe200078e00ff */
[----:B------:R-:W-:Y:S01]  /*3050*/  SHF.R.S32.HI R28, RZ, 0x1f, R10 ;  /* 0x0000001fff1c7819 */ /* 0x000fe2000001140a */
[--C-:B------:R-:W-:Y:S02]  /*3060*/  @!P0 IMAD.IADD R2, R2, 0x1, -R7.reuse ;  /* 0x0000000102028824 */ /* 0x100fe400078e0a07 */
[--C-:B------:R-:W-:Y:S02]  /*3070*/  @!P3 IMAD.IADD R0, R0, 0x1, -R7.reuse ;  /* 0x000000010000b824 */ /* 0x100fe400078e0a07 */
[----:B------:R-:W-:Y:S01]  /*3080*/  @!P2 IMAD.MOV R26, RZ, RZ, -R26 ;  /* 0x000000ffff1aa224 */ /* 0x000fe200078e0a1a */
[----:B------:R-:W-:Y:S01]  /*3090*/  ISETP.GE.AND P2, PT, R9, RZ, PT ;  /* 0x000000ff0900720c */ /* 0x000fe20003f46270 */
[----:B------:R-:W-:Y:S01]  /*30a0*/  IMAD.SHL.U32 R27, R29, 0x8, RZ ;  /* 0x000000081d1b7824 */ /* 0x000fe200078e00ff */
[----:B------:R-:W-:Y:S01]  /*30b0*/  LEA.HI R10, R28, R10, RZ, 0x5 ;  /* 0x0000000a1c0a7211 */ /* 0x000fe200078f28ff */
[----:B------:R-:W-:Y:S01]  /*30c0*/  @!P6 IMAD.IADD R4, R4, 0x1, -R7 ;  /* 0x000000010404e824 */ /* 0x000fe200078e0a07 */
[----:B------:R-:W2:Y:S01]  /*30d0*/  LDL.LU R9, [R1+0x1c] ;  /* 0x00001c0001097983 */ /* 0x000ea20000300800 */
[----:B------:R-:W-:-:S02]  /*30e0*/  ISETP.GE.AND P6, PT, R8, RZ, PT ;  /* 0x000000ff0800720c */ /* 0x000fc40003fc6270 */
[----:B------:R-:W-:Y:S01]  /*30f0*/  LOP3.LUT R28, R12, 0x10, RZ, 0xc0, !PT ;  /* 0x000000100c1c7812 */ /* 0x000fe200078ec0ff */
[----:B------:R-:W3:Y:S01]  /*3100*/  LDL.LU R8, [R1+0x18] ;  /* 0x0000180001087983 */ /* 0x000ee20000300800 */
[C---:B------:R-:W-:Y:S02]  /*3110*/  ISETP.GT.U32.AND P0, PT, R7.reuse, R2, PT ;  /* 0x000000020700720c */ /* 0x040fe40003f04070 */
[----:B------:R-:W-:Y:S02]  /*3120*/  ISETP.GT.U32.AND P3, PT, R7, R0, PT ;  /* 0x000000000700720c */ /* 0x000fe40003f64070 */
[----:B------:R-:W-:Y:S02]  /*3130*/  LOP3.LUT R7, R27, 0x30, RZ, 0xc0, !PT ;  /* 0x000000301b077812 */ /* 0x000fe400078ec0ff */
[----:B------:R-:W4:Y:S01]  /*3140*/  LDL.LU R27, [R1+0x14] ;  /* 0x00001400011b7983 */ /* 0x000f220000300800 */
[----:B------:R-:W-:Y:S02]  /*3150*/  LOP3.LUT R11, R29, 0x7, RZ, 0xc0, !PT ;  /* 0x000000071d0b7812 */ /* 0x000fe400078ec0ff */
[----:B------:R-:W-:-:S02]  /*3160*/  LOP3.LUT R28, R28, 0x60, R29, 0xf8, !PT ;  /* 0x000000601c1c7812 */ /* 0x000fc400078ef81d */
[----:B------:R-:W4:Y:S01]  /*3170*/  LDL.LU R29, [R1+0x10] ;  /* 0x00001000011d7983 */ /* 0x000f220000300800 */
[C---:B------:R-:W-:Y:S02]  /*3180*/  IMAD R10, R11.reuse, 0x410, RZ ;  /* 0x000004100b0a7824 */ /* 0x040fe400078e02ff */
[----:B------:R-:W-:Y:S01]  /*3190*/  IMAD R11, R11, 0x40, R7 ;  /* 0x000000400b0b7824 */ /* 0x000fe200078e0207 */
[----:B------:R-:W-:-:S05]  /*31a0*/  IABS R7, c[0x0][0x17c] ;  /* 0x00005f0000077a13 */ /* 0x000fca0000000000 */
[----:B------:R-:W-:Y:S02]  /*31b0*/  @!P0 IMAD.IADD R2, R2, 0x1, -R7 ;  /* 0x0000000102028824 */ /* 0x000fe400078e0a07 */
[----:B------:R-:W0:Y:S01]  /*31c0*/  S2R R7, SR_TID.X ;  /* 0x0000000000077919 */ /* 0x000e220000002100 */
[----:B------:R-:W-:-:S03]  /*31d0*/  LOP3.LUT R10, R10, R28, RZ, 0x3c, !PT ;  /* 0x0000001c0a0a7212 */ /* 0x000fc600078e3cff */
[----:B------:R-:W1:Y:S01]  /*31e0*/  S2R R28, SR_TID.X ;  /* 0x00000000001c7919 */ /* 0x000e620000002100 */
[----:B------:R-:W-:Y:S01]  /*31f0*/  LOP3.LUT R11, R11, 0x30, R12, 0x78, !PT ;  /* 0x000000300b0b7812 */ /* 0x000fe200078e780c */
[----:B0-----:R-:W-:Y:S01]  /*3200*/  IMAD.SHL.U32 R7, R7, 0x200, RZ ;  /* 0x0000020007077824 */ /* 0x001fe200078e00ff */
[----:B-1----:R-:W-:-:S04]  /*3210*/  SHF.R.S32.HI R28, RZ, 0x6, R28 ;  /* 0x00000006ff1c7819 */ /* 0x002fc8000001141c */
[----:B------:R-:W-:Y:S02]  /*3220*/  LOP3.LUT R7, R7, 0x2000, RZ, 0xc0, !PT ;  /* 0x0000200007077812 */ /* 0x000fe400078ec0ff */
[----:B------:R-:W-:-:S03]  /*3230*/  SGXT R28, R28, 0x1 ;  /* 0x000000011c1c781a */ /* 0x000fc60000000200 */
[----:B------:R-:W-:Y:S01]  /*3240*/  IMAD.IADD R7, R7, 0x1, R10 ;  /* 0x0000000107077824 */ /* 0x000fe200078e020a */
[----:B------:R-:W-:Y:S02]  /*3250*/  IABS R7, c[0x0][0x17c] ;  /* 0x00005f0000077a13 */ /* 0x000fe40000000000 */
[----:B------:R-:W-:-:S03]  /*3260*/  LOP3.LUT R28, R28, 0x90, RZ, 0xc0, !PT ;  /* 0x000000901c1c7812 */ /* 0x000fc600078ec0ff */
[----:B------:R-:W-:Y:S01]  /*3270*/  @!P3 IMAD.IADD R0, R0, 0x1, -R7 ;  /* 0x000000010000b824 */ /* 0x000fe200078e0a07 */
[----:B------:R-:W-:Y:S02]  /*3280*/  LOP3.LUT R28, R28, 0x7e, R12, 0x78, !PT ;  /* 0x0000007e1c1c7812 */ /* 0x000fe400078e780c */
[----:B------:R-:W-:Y:S02]  /*3290*/  ISETP.NE.AND P3, PT, RZ, c[0x0][0x17c], PT ;  /* 0x00005f00ff007a0c */ /* 0x000fe40003f65270 */
[----:B------:R-:W-:Y:S02]  /*32a0*/  LOP3.LUT R7, RZ, c[0x0][0x17c], RZ, 0x33, !PT ;  /* 0x00005f00ff077a12 */ /* 0x000fe400078e33ff */
[----:B------:R-:W-:Y:S02]  /*32b0*/  ISETP.GE.AND P0, PT, R13, RZ, PT ;  /* 0x000000ff0d00720c */ /* 0x000fe40003f06270 */
[----:B------:R-:W4:Y:S04]  /*32c0*/  LDL.LU R13, [R1+0xfd4] ;  /* 0x000fd400010d7983 */ /* 0x000f280000300800 */
[----:B------:R0:W-:Y:S04]  /*32d0*/  STL [R1+0xfb4], R28 ;  /* 0x000fb41c01007387 */ /* 0x0001e80000100800 */
[----:B0-----:R-:W4:Y:S04]  /*32e0*/  LDL.LU R28, [R1+0xc] ;  /* 0x00000c00011c7983 */ /* 0x001f280000300800 */
[----:B------:R-:W4:Y:S04]  /*32f0*/  LDL.LU R12, [R1+0xfd0] ;  /* 0x000fd000010c7983 */ /* 0x000f280000300800 */
[----:B------:R-:W4:Y:S04]  /*3300*/  LDL.LU R11, [R1+0xfcc] ;  /* 0x000fcc00010b7983 */ /* 0x000f280000300800 */
[----:B------:R-:W4:Y:S01]  /*3310*/  LDL.LU R10, [R1+0xfc8] ;  /* 0x000fc800010a7983 */ /* 0x000f220000300800 */
[----:B--2---:R-:W-:-:S02]  /*3320*/  SEL R9, R7, R9, !P3 ;  /* 0x0000000907097207 */ /* 0x004fc40005800000 */
[----:B---3--:R-:W-:-:S03]  /*3330*/  SEL R8, R7, R8, !P3 ;  /* 0x0000000807087207 */ /* 0x008fc60005800000 */
[----:B------:R0:W-:Y:S01]  /*3340*/  STL [R1+0x1c], R9 ;  /* 0x00001c0901007387 */ /* 0x0001e20000100800 */
[----:B----4-:R-:W-:-:S03]  /*3350*/  SEL R27, R7, R27, !P3 ;  /* 0x0000001b071b7207 */ /* 0x010fc60005800000 */
[----:B0-----:R-:W2:Y:S01]  /*3360*/  LDL.LU R9, [R1+0xfc4] ;  /* 0x000fc40001097983 */ /* 0x001ea20000300800 */
[----:B------:R-:W-:-:S03]  /*3370*/  SEL R29, R7, R29, !P3 ;  /* 0x0000001d071d7207 */ /* 0x000fc60005800000 */
[----:B------:R0:W-:Y:S04]  /*3380*/  STL [R1+0x18], R8 ;  /* 0x0000180801007387 */ /* 0x0001e80000100800 */
[----:B0-----:R-:W3:Y:S04]  /*3390*/  LDL.LU R8, [R1+0xfc0] ;  /* 0x000fc00001087983 */ /* 0x001ee80000300800 */
[----:B------:R0:W-:Y:S04]  /*33a0*/  STL [R1+0x14], R27 ;  /* 0x0000141b01007387 */ /* 0x0001e80000100800 */
[----:B0-----:R-:W4:Y:S04]  /*33b0*/  LDL.LU R27, [R1+0xfbc] ;  /* 0x000fbc00011b7983 */ /* 0x001f280000300800 */
[----:B------:R0:W-:Y:S04]  /*33c0*/  STL [R1+0x8], R29 ;  /* 0x0000081d01007387 */ /* 0x0001e80000100800 */
[----:B0-----:R-:W4:Y:S01]  /*33d0*/  LDL.LU R29, [R1+0xfb8] ;  /* 0x000fb800011d7983 */ /* 0x001f220000300800 */
[----:B------:R-:W-:-:S02]  /*33e0*/  @!P2 IMAD.MOV R6, RZ, RZ, -R6 ;  /* 0x000000ffff06a224 */ /* 0x000fc400078e0a06 */
[----:B------:R-:W-:Y:S02]  /*33f0*/  @!P1 IMAD.MOV R5, RZ, RZ, -R5 ;  /* 0x000000ffff059224 */ /* 0x000fe400078e0a05 */
[----:B------:R-:W-:Y:S02]  /*3400*/  @!P6 IMAD.MOV R4, RZ, RZ, -R4 ;  /* 0x000000ffff04e224 */ /* 0x000fe400078e0a04 */
[----:B------:R-:W-:Y:S02]  /*3410*/  @!P4 IMAD.MOV R3, RZ, RZ, -R3 ;  /* 0x000000ffff03c224 */ /* 0x000fe400078e0a03 */
[----:B------:R-:W-:Y:S02]  /*3420*/  @!P0 IMAD.MOV R2, RZ, RZ, -R2 ;  /* 0x000000ffff028224 */ /* 0x000fe400078e0a02 */
[----:B------:R-:W-:Y:S01]  /*3430*/  @!P5 IMAD.MOV R0, RZ, RZ, -R0 ;  /* 0x000000ffff00d224 */ /* 0x000fe200078e0a00 */
[C---:B------:R-:W-:Y:S02]  /*3440*/  SEL R14, R7.reuse, R14, !P3 ;  /* 0x0000000e070e7207 */ /* 0x040fe40005800000 */
[----:B------:R-:W-:-:S02]  /*3450*/  SEL R15, R7, R15, !P3 ;  /* 0x0000000f070f7207 */ /* 0x000fc40005800000 */
[C---:B------:R-:W-:Y:S02]  /*3460*/  SEL R16, R7.reuse, R16, !P3 ;  /* 0x0000001007107207 */ /* 0x040fe40005800000 */
[C---:B------:R-:W-:Y:S02]  /*3470*/  SEL R17, R7.reuse, R17, !P3 ;  /* 0x0000001107117207 */ /* 0x040fe40005800000 */
[C---:B------:R-:W-:Y:S02]  /*3480*/  SEL R13, R7.reuse, R13, !P3 ;  /* 0x0000000d070d7207 */ /* 0x040fe40005800000 */
[C---:B------:R-:W-:Y:S02]  /*3490*/  SEL R18, R7.reuse, R18, !P3 ;  /* 0x0000001207127207 */ /* 0x040fe40005800000 */
[C---:B------:R-:W-:Y:S02]  /*34a0*/  SEL R19, R7.reuse, R19, !P3 ;  /* 0x0000001307137207 */ /* 0x040fe40005800000 */
[----:B------:R-:W-:-:S05]  /*34b0*/  SEL R28, R7, R28, !P3 ;  /* 0x0000001c071c7207 */ /* 0x000fca0005800000 */
[----:B------:R0:W-:Y:S01]  /*34c0*/  STL [R1+0x4], R28 ;  /* 0x0000041c01007387 */ /* 0x0001e20000100800 */
[C---:B------:R-:W-:Y:S02]  /*34d0*/  SEL R12, R7.reuse, R12, !P3 ;  /* 0x0000000c070c7207 */ /* 0x040fe40005800000 */
[C---:B------:R-:W-:Y:S02]  /*34e0*/  SEL R11, R7.reuse, R11, !P3 ;  /* 0x0000000b070b7207 */ /* 0x040fe40005800000 */
[C---:B------:R-:W-:Y:S02]  /*34f0*/  SEL R20, R7.reuse, R20, !P3 ;  /* 0x0000001407147207 */ /* 0x040fe40005800000 */
[C---:B------:R-:W-:Y:S02]  /*3500*/  SEL R10, R7.reuse, R10, !P3 ;  /* 0x0000000a070a7207 */ /* 0x040fe40005800000 */
[C---:B------:R-:W-:Y:S02]  /*3510*/  SEL R21, R7.reuse, R21, !P3 ;  /* 0x0000001507157207 */ /* 0x040fe40005800000 */
[----:B------:R-:W-:-:S02]  /*3520*/  SEL R22, R7, R22, !P3 ;  /* 0x0000001607167207 */ /* 0x000fc40005800000 */
        /* <DEDUP_REMOVED lines=9> */
[C---:B--2---:R-:W-:Y:S02]  /*35c0*/  SEL R9, R7.reuse, R9, !P3 ;  /* 0x0000000907097207 */ /* 0x044fe40005800000 */
[C---:B---3--:R-:W-:Y:S02]  /*35d0*/  SEL R8, R7.reuse, R8, !P3 ;  /* 0x0000000807087207 */ /* 0x048fe40005800000 */
[----:B----4-:R-:W-:-:S05]  /*35e0*/  SEL R27, R7, R27, !P3 ;  /* 0x0000001b071b7207 */ /* 0x010fca0005800000 */
[----:B------:R-:W-:Y:S01]  /*35f0*/  STL [R1+0xfa0], R27 ;  /* 0x000fa01b01007387 */ /* 0x000fe20000100800 */
[C---:B0-----:R-:W-:Y:S02]  /*3600*/  SEL R28, R7.reuse, R29, !P3 ;  /* 0x0000001d071c7207 */ /* 0x041fe40005800000 */
[----:B------:R-:W-:Y:S01]  /*3610*/  SEL R7, R7, R0, !P3 ;  /* 0x0000000007077207 */ /* 0x000fe20005800000 */
[----:B------:R-:W-:Y:S02]  /*3620*/  IMAD.MOV.U32 R0, RZ, RZ, c[0x0][0x180] ;  /* 0x00006000ff007624 */ /* 0x000fe400078e00ff */
[----:B------:R0:W-:Y:S04]  /*3630*/  STL [R1], R28 ;  /* 0x0000001c01007387 */ /* 0x0001e80000100800 */
[----:B------:R-:W-:Y:S04]  /*3640*/  STL [R1+0xfa4], R8 ;  /* 0x000fa40801007387 */ /* 0x000fe80000100800 */
[----:B------:R-:W-:Y:S04]  /*3650*/  STL [R1+0xfa8], R9 ;  /* 0x000fa80901007387 */ /* 0x000fe80000100800 */
[----:B------:R-:W-:Y:S04]  /*3660*/  STL [R1+0xfac], R10 ;  /* 0x000fac0a01007387 */ /* 0x000fe80000100800 */
[----:B------:R1:W-:Y:S04]  /*3670*/  STL [R1+0xfb0], R11 ;  /* 0x000fb00b01007387 */ /* 0x0003e80000100800 */
[----:B------:R2:W-:Y:S04]  /*3680*/  STL [R1+0xf80], R0 ;  /* 0x000f800001007387 */ /* 0x0005e80000100800 */
[----:B------:R-:W-:Y:S04]  /*3690*/  STL [R1+0x510], RZ ;  /* 0x000510ff01007387 */ /* 0x000fe80000100800 */
        /* <DEDUP_REMOVED lines=461> */
[----:B0-----:R-:W0:Y:S04]  /*5370*/  S2R R28, SR_TID.X ;  /* 0x00000000001c7919 */ /* 0x001e280000002100 */
        /* <DEDUP_REMOVED lines=20> */
[----:B------:R-:W-:Y:S01]  /*54c0*/  STL [R1+0x878], RZ ;  /* 0x000878ff01007387 */ /* 0x000fe20000100800 */
[----:B0-----:R-:W-:-:S03]  /*54d0*/  LOP3.LUT R28, R28, 0x7f, RZ, 0xc0, !PT ;  /* 0x0000007f1c1c7812 */ /* 0x001fc600078ec0ff */
[----:B------:R-:W-:Y:S04]  /*54e0*/  STL [R1+0x87c], RZ ;  /* 0x00087cff01007387 */ /* 0x000fe80000100800 */
[----:B------:R-:W-:Y:S04]  /*54f0*/  STL [R1+0x880], RZ ;  /* 0x000880ff01007387 */ /* 0x000fe80000100800 */
[----:B------:R-:W-:Y:S04]  /*5500*/  STL [R1+0x884], RZ ;  /* 0x000884ff01007387 */ /* 0x000fe80000100800 */
[----:B------:R-:W-:Y:S04]  /*5510*/  STL [R1+0x888], RZ ;  /* 0x000888ff01007387 */ /* 0x000fe80000100800 */
[----:B------:R-:W-:Y:S01]  /*5520*/  STL [R1+0x88c], RZ ;  /* 0x00088cff01007387 */ /* 0x000fe20000100800 */
[----:B------:R-:W-:-:S03]  /*5530*/  IMAD.SHL.U32 R29, R28, 0x2, RZ ;  /* 0x000000021c1d7824 */ /* 0x000fc600078e00ff */
[----:B------:R-:W-:Y:S04]  /*5540*/  STL [R1+0x8a0], RZ ;  /* 0x0008a0ff01007387 */ /* 0x000fe80000100800 */
[----:B------:R-:W-:Y:S04]  /*5550*/  STL [R1+0x8a4], RZ ;  /* 0x0008a4ff01007387 */ /* 0x000fe80000100800 */
[----:B------:R-:W-:Y:S04]  /*5560*/  STL [R1+0x8a8], RZ ;  /* 0x0008a8ff01007387 */ /* 0x000fe80000100800 */
[----:B------:R-:W-:Y:S04]  /*5570*/  STL [R1+0x8ac], RZ ;  /* 0x0008acff01007387 */ /* 0x000fe80000100800 */
[----:B------:R-:W-:Y:S01]  /*5580*/  STL [R1+0x8b0], RZ ;  /* 0x0008b0ff01007387 */ /* 0x000fe20000100800 */
[----:B------:R-:W-:-:S03]  /*5590*/  LOP3.LUT R28, R29, 0x10, RZ, 0x3c, !PT ;  /* 0x000000101d1c7812 */ /* 0x000fc600078e3cff */
[----:B------:R-:W-:Y:S01]  /*55a0*/  STL [R1+0x8b4], RZ ;  /* 0x0008b4ff01007387 */ /* 0x000fe20000100800 */
[----:B------:R-:W-:-:S03]  /*55b0*/  IMAD.MOV.U32 R28, RZ, RZ, c[0x0][0x180] ;  /* 0x00006000ff1c7624 */ /* 0x000fc600078e00ff */
[----:B------:R-:W-:Y:S04]  /*55c0*/  STL [R1+0x8b8], RZ ;  /* 0x0008b8ff01007387 */ /* 0x000fe80000100800 */
[----:B------:R-:W-:Y:S04]  /*55d0*/  STL [R1+0x8bc], RZ ;  /* 0x0008bcff01007387 */ /* 0x000fe80000100800 */
[----:B------:R-:W-:Y:S04]  /*55e0*/  STL [R1+0x8c0], RZ ;  /* 0x0008c0ff01007387 */ /* 0x000fe80000100800 */
[----:B------:R-:W-:Y:S04]  /*55f0*/  STL [R1+0x8c4], RZ ;  /* 0x0008c4ff01007387 */ /* 0x000fe80000100800 */
[----:B------:R-:W-:Y:S01]  /*5600*/  STL [R1+0x8c8], RZ ;  /* 0x0008c8ff01007387 */ /* 0x000fe20000100800 */
[----:B-1----:R-:W-:-:S03]  /*5610*/  LOP3.LUT R11, R29, 0x20, RZ, 0x3c, !PT ;  /* 0x000000201d0b7812 */ /* 0x002fc600078e3cff */
[----:B------:R-:W-:Y:S01]  /*5620*/  STL [R1+0x8cc], RZ ;  /* 0x0008ccff01007387 */ /* 0x000fe20000100800 */
[----:B------:R-:W-:-:S03]  /*5630*/  IADD3 R28, R28, 0x1f, RZ ;  /* 0x0000001f1c1c7810 */ /* 0x000fc60007ffe0ff */
[----:B------:R-:W-:Y:S01]  /*5640*/  STL [R1+0x8d0], RZ ;  /* 0x0008d0ff01007387 */ /* 0x000fe20000100800 */
[----:B------:R-:W-:-:S03]  /*5650*/  LOP3.LUT R11, R29, 0x30, RZ, 0x3c, !PT ;  /* 0x000000301d0b7812 */ /* 0x000fc600078e3cff */
[----:B------:R-:W-:Y:S01]  /*5660*/  STL [R1+0x8d4], RZ ;  /* 0x0008d4ff01007387 */ /* 0x000fe20000100800 */
[----:B------:R-:W-:-:S03]  /*5670*/  LOP3.LUT R11, R29, 0x40, RZ, 0x3c, !PT ;  /* 0x000000401d0b7812 */ /* 0x000fc600078e3cff */
[----:B------:R-:W-:Y:S01]  /*5680*/  STL [R1+0x8d8], RZ ;  /* 0x0008d8ff01007387 */ /* 0x000fe20000100800 */
[----:B------:R-:W-:-:S03]  /*5690*/  LOP3.LUT R11, R29, 0x50, RZ, 0x3c, !PT ;  /* 0x000000501d0b7812 */ /* 0x000fc600078e3cff */
[----:B------:R-:W-:Y:S01]  /*56a0*/  STL [R1+0x8dc], RZ ;  /* 0x0008dcff01007387 */ /* 0x000fe20000100800 */
[----:B------:R-:W-:-:S03]  /*56b0*/  SHF.R.S32.HI R11, RZ, 0x1f, R28 ;  /* 0x0000001fff0b7819 */ /* 0x000fc6000001141c */
[----:B------:R-:W-:Y:S04]  /*56c0*/  STL [R1+0x110], RZ ;  /* 0x000110ff01007387 */ /* 0x000fe80000100800 */
[----:B------:R-:W-:Y:S04]  /*56d0*/  STL [R1+0x114], RZ ;  /* 0x000114ff01007387 */ /* 0x000fe80000100800 */
[----:B------:R-:W-:Y:S01]  /*56e0*/  STL [R1+0x118], RZ ;  /* 0x000118ff01007387 */ /* 0x000fe20000100800 */
[----:B------:R-:W-:-:S03]  /*56f0*/  LEA.HI R11, R11, R28, RZ, 0x5 ;  /* 0x0000001c0b0b7211 */ /* 0x000fc600078f28ff */
[----:B------:R-:W-:Y:S01]  /*5700*/  STL [R1+0x11c], RZ ;  /* 0x00011cff01007387 */ /* 0x000fe20000100800 */
[----:B------:R-:W-:-:S03]  /*5710*/  LOP3.LUT R28, R29, 0x60, RZ, 0x3c, !PT ;  /* 0x000000601d1c7812 */ /* 0x000fc600078e3cff */
[----:B------:R-:W-:Y:S04]  /*5720*/  STL [R1+0xd0], RZ ;  /* 0x0000d0ff01007387 */ /* 0x000fe80000100800 */
[----:B------:R-:W-:Y:S04]  /*5730*/  STL [R1+0xd4], RZ ;  /* 0x0000d4ff01007387 */ /* 0x000fe80000100800 */
[----:B------:R-:W-:Y:S04]  /*5740*/  STL [R1+0xd8], RZ ;  /* 0x0000d8ff01007387 */ /* 0x000fe80000100800 */
[----:B------:R-:W-:Y:S04]  /*5750*/  STL [R1+0xdc], RZ ;  /* 0x0000dcff01007387 */ /* 0x000fe80000100800 */
[----:B------:R-:W3:Y:S04]  /*5760*/  LDL.LU R10, [R1+0x4c] ;  /* 0x00004c00010a7983 */ /* 0x000ee80000300800 */
[----:B--2---:R-:W2:Y:S04]  /*5770*/  LDL.LU R0, [R1+0x44] ;  /* 0x0000440001007983 */ /* 0x004ea80000300800 */
[----:B------:R-:W4:Y:S04]  /*5780*/  LDL.LU R9, [R1+0x1c] ;  /* 0x00001c0001097983 */ /* 0x000f280000300800 */
[----:B------:R-:W2:Y:S04]  /*5790*/  LDL.LU R8, [R1+0x18] ;  /* 0x0000180001087983 */ /* 0x000ea80000300800 */
[----:B------:R-:W2:Y:S04]  /*57a0*/  LDL.LU R27, [R1+0x14] ;  /* 0x00001400011b7983 */ /* 0x000ea80000300800 */
[----:B------:R-:W2:Y:S01]  /*57b0*/  LDL.LU R28, [R1+0xfb4] ;  /* 0x000fb400011c7983 */ /* 0x000ea20000300800 */
[----:B------:R-:W-:-:S02]  /*57c0*/  LOP3.LUT R29, R29, 0x70, RZ, 0x3c, !PT ;  /* 0x000000701d1d7812 */ /* 0x000fc400078e3cff */
[----:B------:R-:W-:-:S04]  /*57d0*/  SHF.R.S32.HI R11, RZ, 0x5, R11 ;  /* 0x00000005ff0b7819 */ /* 0x000fc8000001140b */
[----:B------:R-:W3:Y:S04]  /*57e0*/  LDL.LU R29, [R1+0x40] ;  /* 0x00004000011d7983 */ /* 0x000ee80000300800 */
[----:B------:R2:W-:Y:S02]  /*57f0*/  STL [R1+0xee8], R11 ;  /* 0x000ee80b01007387 */ /* 0x0005e40000100800 */
[----:B--2---:R-:W-:-:S06]  /*5800*/  LOP3.LUT R11, R28, 0x20, RZ, 0x3c, !PT ;  /* 0x000000201c0b7812 */ /* 0x004fcc00078e3cff */
[----:B------:R-:W2:Y:S04]  /*5810*/  LDL.LU R11, [R1+0xfb0] ;  /* 0x000fb000010b7983 */ /* 0x000ea80000300800 */
[----:B------:R0:W-:Y:S04]  /*5820*/  STL [R1+0xf84], R28 ;  /* 0x000f841c01007387 */ /* 0x0001e80000100800 */
[----:B0-----:R-:W2:Y:S01]  /*5830*/  LDL.LU R28, [R1+0x48] ;  /* 0x00004800011c7983 */ /* 0x001ea20000300800 */
[----:B---3--:R-:W-:Y:S02]  /*5840*/  IMAD R10, R10, c[0x0][0x184], RZ ;  /* 0x000061000a0a7a24 */ /* 0x008fe400078e02ff */
[----:B------:R-:W-:-:S02]  /*5850*/  IMAD R0, R0, c[0x0][0x184], RZ ;  /* 0x0000610000007a24 */ /* 0x000fc400078e02ff */
[----:B------:R-:W-:Y:S01]  /*5860*/  IMAD R29, R29, c[0x0][0x184], RZ ;  /* 0x000061001d1d7a24 */ /* 0x000fe200078e02ff */
[----:B------:R0:W-:Y:S01]  /*5870*/  STL [R1+0x20], R10 ;  /* 0x0000200a01007387 */ /* 0x0001e20000100800 */
[----:B----4-:R-:W-:Y:S02]  /*5880*/  IMAD R9, R9, c[0x0][0x190], RZ ;  /* 0x0000640009097a24 */ /* 0x010fe400078e02ff */
[----:B------:R-:W-:Y:S01]  /*5890*/  IMAD R8, R8, c[0x0][0x190], RZ ;  /* 0x0000640008087a24 */ /* 0x000fe200078e02ff */
[----:B0-----:R-:W3:Y:S01]  /*58a0*/  LDL.LU R10, [R1+0xfac] ;  /* 0x000fac00010a7983 */ /* 0x001ee20000300800 */
[----:B--2---:R-:W-:-:S05]  /*58b0*/  IMAD R28, R28, c[0x0][0x184], RZ ;  /* 0x000061001c1c7a24 */ /* 0x004fca00078e02ff */
[----:B------:R0:W-:Y:S04]  /*58c0*/  STL [R1+0xf88], R28 ;  /* 0x000f881c01007387 */ /* 0x0001e80000100800 */
[----:B0-----:R-:W2:Y:S04]  /*58d0*/  LDL.LU R28, [R1] ;  /* 0x00000000011c7983 */ /* 0x001ea80000300800 */
[----:B------:R0:W-:Y:S04]  /*58e0*/  STL [R1+0xf8c], R0 ;  /* 0x000f8c0001007387 */ /* 0x0001e80000100800 */
[----:B0-----:R-:W4:Y:S04]  /*58f0*/  LDL.LU R0, [R1+0x4] ;  /* 0x0000040001007983 */ /* 0x001f280000300800 */
[----:B------:R0:W-:Y:S04]  /*5900*/  STL [R1+0xf90], R29 ;  /* 0x000f901d01007387 */ /* 0x0001e80000100800 */
[----:B0-----:R-:W2:Y:S04]  /*5910*/  LDL.LU R29, [R1+0x8] ;  /* 0x00000800011d7983 */ /* 0x001ea80000300800 */
[----:B------:R0:W-:Y:S04]  /*5920*/  STL [R1+0xc], R9 ;  /* 0x00000c0901007387 */ /* 0x0001e80000100800 */
[----:B0-----:R-:W2:Y:S04]  /*5930*/  LDL.LU R9, [R1+0xfa8] ;  /* 0x000fa80001097983 */ /* 0x001ea80000300800 */
[----:B------:R0:W-:Y:S04]  /*5940*/  STL [R1+0x10], R8 ;  /* 0x0000100801007387 */ /* 0x0001e80000100800 */
[----:B0-----:R-:W4:Y:S01]  /*5950*/  LDL.LU R8, [R1+0xfa4] ;  /* 0x000fa40001087983 */ /* 0x001f220000300800 */
[----:B------:R-:W-:-:S05]  /*5960*/  IMAD R27, R27, c[0x0][0x190], RZ ;  /* 0x000064001b1b7a24 */ /* 0x000fca00078e02ff */
[----:B------:R0:W-:Y:S01]  /*5970*/  STL [R1+0x14], R27 ;  /* 0x0000141b01007387 */ /* 0x0001e20000100800 */
[----:B---3--:R-:W-:-:S03]  /*5980*/  IMAD R10, R10, c[0x0][0x190], RZ ;  /* 0x000064000a0a7a24 */ /* 0x008fc600078e02ff */
[----:B0-----:R-:W3:Y:S01]  /*5990*/  LDL.LU R27, [R1+0xfa0] ;  /* 0x000fa000011b7983 */ /* 0x001ee20000300800 */
[----:B--2---:R-:W-:Y:S02]  /*59a0*/  IMAD R9, R9, c[0x0][0x190], RZ ;  /* 0x0000640009097a24 */ /* 0x004fe400078e02ff */
[----:B----4-:R-:W-:-:S05]  /*59b0*/  IMAD R8, R8, c[0x0][0x190], RZ ;  /* 0x0000640008087a24 */ /* 0x010fca00078e02ff */
[----:B------:R-:W-:Y:S04]  /*59c0*/  STL [R1+0xf9c], R8 ;  /* 0x000f9c0801007387 */ /* 0x000fe80000100800 */
[----:B------:R0:W-:Y:S04]  /*59d0*/  STL [R1+0xf98], R9 ;  /* 0x000f980901007387 */ /* 0x0001e80000100800 */
[----:B0-----:R-:W2:Y:S04]  /*59e0*/  LDL.LU R9, [R1+0xc] ;  /* 0x00000c0001097983 */ /* 0x001ea80000300800 */
[----:B------:R0:W-:Y:S01]  /*59f0*/  STL [R1+0xf94], R10 ;  /* 0x000f940a01007387 */ /* 0x0001e20000100800 */
[----:B------:R-:W-:-:S03]  /*5a00*/  IMAD R8, R25, c[0x0][0x190], RZ ;  /* 0x0000640019087a24 */ /* 0x000fc600078e02ff */
[----:B0-----:R-:W4:Y:S04]  /*5a10*/  LDL.LU R10, [R1+0x10] ;  /* 0x00001000010a7983 */ /* 0x001f280000300800 */
[----:B------:R-:W4:Y:S04]  /*5a20*/  LDL.LU R25, [R1+0x14] ;  /* 0x0000140001197983 */ /* 0x000f280000300800 */
[----:B------:R2:W-:Y:S01]  /*5a30*/  STL [R1+0x18], R8 ;  /* 0x0000180801007387 */ /* 0x0005e20000100800 */
[----:B------:R-:W-:Y:S02]  /*5a40*/  IMAD R29, R29, c[0x0][0x190], RZ ;  /* 0x000064001d1d7a24 */ /* 0x000fe400078e02ff */
[----:B------:R-:W-:-:S02]  /*5a50*/  IMAD R0, R0, c[0x0][0x190], RZ ;  /* 0x0000640000007a24 */ /* 0x000fc400078e02ff */
[----:B------:R-:W-:Y:S02]  /*5a60*/  IMAD R28, R28, c[0x0][0x190], RZ ;  /* 0x000064001c1c7a24 */ /* 0x000fe400078e02ff */
[----:B---3--:R-:W-:Y:S01]  /*5a70*/  IMAD R27, R27, c[0x0][0x190], RZ ;  /* 0x000064001b1b7a24 */ /* 0x008fe200078e02ff */
[----:B--2---:R-:W-:-:S05]  /*5a80*/  LEA R8, P4, R9, c[0x0][0x168], 0x1 ;  /* 0x00005a0009087a11 */ /* 0x004fca00078808ff */
[----:B------:R4:W-:Y:S02]  /*5a90*/  STL [R1+0xf58], R8 ;  /* 0x000f580801007387 */ /* 0x0009e40000100800 */
[----:B----4-:R-:W-:-:S05]  /*5aa0*/  LEA R8, P3, R10, c[0x0][0x168], 0x1 ;  /* 0x00005a000a087a11 */ /* 0x010fca00078608ff */
[----:B------:R0:W-:Y:S02]  /*5ab0*/  STL [R1+0xf50], R8 ;  /* 0x000f500801007387 */ /* 0x0001e40000100800 */
[----:B0-----:R-:W-:-:S05]  /*5ac0*/  LEA R8, P2, R25, c[0x0][0x168], 0x1 ;  /* 0x00005a0019087a11 */ /* 0x001fca00078408ff */
        /* <DEDUP_REMOVED lines=8> */
[----:B------:R0:W-:Y:S04]  /*5b50*/  STL [R1+0xf28], R8 ;  /* 0x000f280801007387 */ /* 0x0001e80000100800 */
[----:B0-----:R-:W2:Y:S01]  /*5b60*/  LDL.LU R8, [R1+0xf9c] ;  /* 0x000f9c0001087983 */ /* 0x001ea20000300800 */
[----:B------:R-:W-:-:S05]  /*5b70*/  LEA.HI.X.SX32 R9, R9, c[0x0][0x16c], 0x1, P4 ;  /* 0x00005b0009097a11 */ /* 0x000fca00020f0eff */
[----:B------:R2:W-:Y:S02]  /*5b80*/  STL [R1+0xf54], R9 ;  /* 0x000f540901007387 */ /* 0x0005e40000100800 */
[----:B--2---:R-:W-:-:S05]  /*5b90*/  LEA R9, P4, R8, c[0x0][0x168], 0x1 ;  /* 0x00005a0008097a11 */ /* 0x004fca00078808ff */
        /* <DEDUP_REMOVED lines=8> */
[----:B------:R2:W-:Y:S01]  /*5c20*/  STL [R1+0xf44], R25 ;  /* 0x000f441901007387 */ /* 0x0005e20000100800 */
[----:B------:R-:W-:Y:S02]  /*5c30*/  IMAD R11, R11, c[0x0][0x190], RZ ;  /* 0x000064000b0b7a24 */ /* 0x000fe400078e02ff */
[----:B------:R-:W-:Y:S02]  /*5c40*/  IMAD R12, R12, c[0x0][0x190], RZ ;  /* 0x000064000c0c7a24 */ /* 0x000fe400078e02ff */
[----:B------:R-:W-:Y:S01]  /*5c50*/  IMAD R13, R13, c[0x0][0x190], RZ ;  /* 0x000064000d0d7a24 */ /* 0x000fe200078e02ff */
[----:B------:R-:W-:Y:S01]  /*5c60*/  LEA.HI.X.SX32 R27, R27, c[0x0][0x16c], 0x1, P5 ;  /* 0x00005b001b1b7a11 */ /* 0x000fe200028f0eff */
[----:B------:R-:W-:Y:S02]  /*5c70*/  IMAD R14, R14, c[0x0][0x190], RZ ;  /* 0x000064000e0e7a24 */ /* 0x000fe400078e02ff */
[----:B------:R-:W-:Y:S02]  /*5c80*/  IMAD R15, R15, c[0x0][0x190], RZ ;  /* 0x000064000f0f7a24 */ /* 0x000fe400078e02ff */
[----:B------:R-:W-:Y:S01]  /*5c90*/  IMAD R16, R16, c[0x0][0x190], RZ ;  /* 0x0000640010107a24 */ /* 0x000fe200078e02ff */
[----:B--2---:R-:W-:-:S05]  /*5ca0*/  LEA R25, P2, R10, c[0x0][0x168], 0x1 ;  /* 0x00005a000a197a11 */ /* 0x004fca00078408ff */
[----:B------:R0:W-:Y:S02]  /*5cb0*/  STL [R1+0xf10], R25 ;  /* 0x000f101901007387 */ /* 0x0001e40000100800 */
[----:B0-----:R-:W-:Y:S02]  /*5cc0*/  LEA.HI.X.SX32 R25, R29, c[0x0][0x16c], 0x1, P1 ;  /* 0x00005b001d197a11 */ /* 0x001fe400008f0eff */
[----:B------:R-:W2:Y:S04]  /*5cd0*/  LDL.LU R29, [R1+0xf90] ;  /* 0x000f9000011d7983 */ /* 0x000ea80000300800 */
[----:B------:R0:W-:Y:S02]  /*5ce0*/  STL [R1+0xf3c], R25 ;  /* 0x000f3c1901007387 */ /* 0x0001e40000100800 */
[----:B0-----:R-:W-:-:S05]  /*5cf0*/  LEA R25, P1, R11, c[0x0][0x168], 0x1 ;  /* 0x00005a000b197a11 */ /* 0x001fca00078208ff */
[----:B------:R0:W-:Y:S02]  /*5d00*/  STL [R1+0xf08], R25 ;  /* 0x000f081901007387 */ /* 0x0001e40000100800 */
[----:B0-----:R-:W-:Y:S02]  /*5d10*/  LEA.HI.X.SX32 R25, R0, c[0x0][0x16c], 0x1, P0 ;  /* 0x00005b0000197a11 */ /* 0x001fe400000f0eff */
[----:B------:R-:W3:Y:S04]  /*5d20*/  LDL.LU R0, [R1+0xf8c] ;  /* 0x000f8c0001007983 */ /* 0x000ee80000300800 */
[----:B------:R0:W-:Y:S02]  /*5d30*/  STL [R1+0xf34], R25 ;  /* 0x000f341901007387 */ /* 0x0001e40000100800 */
[----:B0-----:R-:W-:-:S05]  /*5d40*/  LEA R25, P0, R12, c[0x0][0x168], 0x1 ;  /* 0x00005a000c197a11 */ /* 0x001fca00078008ff */
[----:B------:R0:W-:Y:S02]  /*5d50*/  STL [R1+0xf00], R25 ;  /* 0x000f001901007387 */ /* 0x0001e40000100800 */
[----:B0-----:R-:W-:Y:S02]  /*5d60*/  LEA.HI.X.SX32 R25, R28, c[0x0][0x16c], 0x1, P6 ;  /* 0x00005b001c197a11 */ /* 0x001fe400030f0eff */
[----:B------:R-:W4:Y:S04]  /*5d70*/  LDL.LU R28, [R1+0xf88] ;  /* 0x000f8800011c7983 */ /* 0x000f280000300800 */
[----:B------:R0:W-:Y:S02]  /*5d80*/  STL [R1+0xf2c], R25 ;  /* 0x000f2c1901007387 */ /* 0x0001e40000100800 */
[----:B0-----:R-:W-:-:S05]  /*5d90*/  LEA R25, P6, R13, c[0x0][0x168], 0x1 ;  /* 0x00005a000d197a11 */ /* 0x001fca00078c08ff */
[----:B------:R0:W-:Y:S04]  /*5da0*/  STL [R1+0xef8], R25 ;  /* 0x000ef81901007387 */ /* 0x0001e80000100800 */
[----:B------:R1:W-:Y:S01]  /*5db0*/  STL [R1+0xf24], R27 ;  /* 0x000f241b01007387 */ /* 0x0003e20000100800 */
[----:B0-----:R-:W-:Y:S02]  /*5dc0*/  LEA R25, P5, R14, c[0x0][0x168], 0x1 ;  /* 0x00005a000e197a11 */ /* 0x001fe400078a08ff */
[----:B-1----:R-:W-:-:S03]  /*5dd0*/  LEA.HI.X.SX32 R27, R8, c[0x0][0x16c], 0x1, P4 ;  /* 0x00005b00081b7a11 */ /* 0x002fc600020f0eff */
[----:B------:R0:W-:Y:S04]  /*5de0*/  STL [R1+0xef0], R25 ;  /* 0x000ef01901007387 */ /* 0x0001e80000100800 */
[----:B------:R-:W-:Y:S01]  /*5df0*/  STL [R1+0xf1c], R27 ;  /* 0x000f1c1b01007387 */ /* 0x000fe20000100800 */
[----:B0-----:R-:W-:-:S03]  /*5e00*/  LEA.HI.X.SX32 R25, R9, c[0x0][0x16c], 0x1, P3 ;  /* 0x00005b0009197a11 */ /* 0x001fc600018f0eff */
[----:B------:R-:W2:Y:S01]  /*5e10*/  LDL.LU R9, [R1+0x18] ;  /* 0x0000180001097983 */ /* 0x000ea20000300800 */
[----:B------:R-:W-:-:S05]  /*5e20*/  LEA R8, P4, R15, c[0x0][0x168], 0x1 ;  /* 0x00005a000f087a11 */ /* 0x000fca00078808ff */
[----:B------:R0:W-:Y:S04]  /*5e30*/  STL [R1+0xee4], R8 ;  /* 0x000ee40801007387 */ /* 0x0001e80000100800 */
[----:B------:R-:W-:Y:S01]  /*5e40*/  STL [R1+0xf14], R25 ;  /* 0x000f141901007387 */ /* 0x000fe20000100800 */
[----:B0-----:R-:W-:-:S05]  /*5e50*/  LEA R8, P3, R16, c[0x0][0x168], 0x1 ;  /* 0x00005a0010087a11 */ /* 0x001fca00078608ff */
[----:B------:R0:W-:Y:S04]  /*5e60*/  STL [R1+0xa30], R8 ;  /* 0x000a300801007387 */ /* 0x0001e80000100800 */
[----:B0-----:R-:W3:Y:S01]  /*5e70*/  LDL.LU R8, [R1+0x20] ;  /* 0x0000200001087983 */ /* 0x001ee20000300800 */
[----:B------:R-:W-:Y:S01]  /*5e80*/  IMAD R17, R17, c[0x0][0x190], RZ ;  /* 0x0000640011117a24 */ /* 0x000fe200078e02ff */
[----:B------:R-:W-:Y:S01]  /*5e90*/  LEA.HI.X.SX32 R25, R10, c[0x0][0x16c], 0x1, P2 ;  /* 0x00005b000a197a11 */ /* 0x000fe200010f0eff */
[----:B------:R-:W-:-:S03]  /*5ea0*/  IMAD R18, R18, c[0x0][0x190], RZ ;  /* 0x0000640012127a24 */ /* 0x000fc600078e02ff */
[----:B------:R-:W-:Y:S01]  /*5eb0*/  LEA R10, P2, R17, c[0x0][0x168], 0x1 ;  /* 0x00005a00110a7a11 */ /* 0x000fe200078408ff */
[----:B------:R0:W-:Y:S01]  /*5ec0*/  STL [R1+0xf0c], R25 ;  /* 0x000f0c1901007387 */ /* 0x0001e20000100800 */
[----:B------:R-:W-:Y:S01]  /*5ed0*/  LEA.HI.X.SX32 R11, R11, c[0x0][0x16c], 0x1, P1 ;  /* 0x00005b000b0b7a11 */ /* 0x000fe200008f0eff */
[----:B------:R-:W-:Y:S02]  /*5ee0*/  IMAD R19, R19, c[0x0][0x190], RZ ;  /* 0x0000640013137a24 */ /* 0x000fe400078e02ff */
[----:B------:R1:W-:Y:S01]  /*5ef0*/  STL [R1+0x980], R10 ;  /* 0x0009800a01007387 */ /* 0x0003e20000100800 */
[----:B------:R-:W-:Y:S01]  /*5f00*/  IMAD R20, R20, c[0x0][0x190], RZ ;  /* 0x0000640014147a24 */ /* 0x000fe200078e02ff */
[----:B0-----:R-:W-:Y:S02]  /*5f10*/  LEA R25, P1, R18, c[0x0][0x168], 0x1 ;  /* 0x00005a0012197a11 */ /* 0x001fe400078208ff */
[----:B------:R0:W-:Y:S01]  /*5f20*/  STL [R1+0xf04], R11 ;  /* 0x000f040b01007387 */ /* 0x0001e20000100800 */
[----:B-1----:R-:W-:-:S03]  /*5f30*/  LEA.HI.X.SX32 R10, R12, c[0x0][0x16c], 0x1, P0 ;  /* 0x00005b000c0a7a11 */ /* 0x002fc600000f0eff */
[----:B------:R-:W-:Y:S01]  /*5f40*/  STL [R1+0x978], R25 ;  /* 0x0009781901007387 */ /* 0x000fe20000100800 */
[----:B------:R-:W-:Y:S01]  /*5f50*/  LEA.HI.X.SX32 R12, R13, c[0x0][0x16c], 0x1, P6 ;  /* 0x00005b000d0c7a11 */ /* 0x000fe200030f0eff */
[----:B------:R-:W-:Y:S02]  /*5f60*/  IMAD R21, R21, c[0x0][0x190], RZ ;  /* 0x0000640015157a24 */ /* 0x000fe400078e02ff */
[----:B------:R1:W-:Y:S01]  /*5f70*/  STL [R1+0xefc], R10 ;  /* 0x000efc0a01007387 */ /* 0x0003e20000100800 */
[----:B0-----:R-:W-:Y:S01]  /*5f80*/  LEA R11, P0, R19, c[0x0][0x168], 0x1 ;  /* 0x00005a00130b7a11 */ /* 0x001fe200078008ff */
[----:B------:R-:W-:-:S04]  /*5f90*/  IMAD R22, R22, c[0x0][0x190], RZ ;  /* 0x0000640016167a24 */ /* 0x000fc800078e02ff */
[----:B------:R0:W-:Y:S01]  /*5fa0*/  STL [R1+0x970], R11 ;  /* 0x0009700b01007387 */ /* 0x0001e20000100800 */
[----:B-1----:R-:W-:-:S03]  /*5fb0*/  LEA R10, P6, R20, c[0x0][0x168], 0x1 ;  /* 0x00005a00140a7a11 */ /* 0x002fc600078c08ff */
[----:B------:R1:W-:Y:S01]  /*5fc0*/  STL [R1+0xef4], R12 ;  /* 0x000ef40c01007387 */ /* 0x0003e20000100800 */
[----:B------:R-:W-:-:S03]  /*5fd0*/  IMAD R23, R23, c[0x0][0x190], RZ ;  /* 0x0000640017177a24 */ /* 0x000fc600078e02ff */
[----:B------:R1:W-:Y:S01]  /*5fe0*/  STL [R1+0x968], R10 ;  /* 0x0009680a01007387 */ /* 0x0003e20000100800 */
[----:B0-----:R-:W-:Y:S02]  /*5ff0*/  LEA.HI.X.SX32 R11, R14, c[0x0][0x16c], 0x1, P5 ;  /* 0x00005b000e0b7a11 */ /* 0x001fe400028f0eff */
[----:B-1----:R-:W-:-:S03]  /*6000*/  LEA R12, P5, R21, c[0x0][0x168], 0x1 ;  /* 0x00005a00150c7a11 */ /* 0x002fc600078a08ff */
[----:B------:R0:W-:Y:S01]  /*6010*/  STL [R1+0xeec], R11 ;  /* 0x000eec0b01007387 */ /* 0x0001e20000100800 */
[----:B------:R-:W-:-:S03]  /*6020*/  LEA.HI.X.SX32 R10, R15, c[0x0][0x16c], 0x1, P4 ;  /* 0x00005b000f0a7a11 */ /* 0x000fc600020f0eff */
[----:B------:R1:W-:Y:S01]  /*6030*/  STL [R1+0x960], R12 ;  /* 0x0009600c01007387 */ /* 0x0003e20000100800 */
[----:B------:R-:W-:-:S03]  /*6040*/  IMAD R24, R24, c[0x0][0x190], RZ ;  /* 0x0000640018187a24 */ /* 0x000fc600078e02ff */
[----:B------:R1:W-:Y:S01]  /*6050*/  STL [R1+0xa34], R10 ;  /* 0x000a340a01007387 */ /* 0x0003e20000100800 */
[----:B0-----:R-:W-:Y:S02]  /*6060*/  LEA R11, P4, R22, c[0x0][0x168], 0x1 ;  /* 0x00005a00160b7a11 */ /* 0x001fe400078808ff */
[----:B-1----:R-:W-:-:S03]  /*6070*/  LEA.HI.X.SX32 R12, R16, c[0x0][0x16c], 0x1, P3 ;  /* 0x00005b00100c7a11 */ /* 0x002fc600018f0eff */
[----:B------:R0:W-:Y:S01]  /*6080*/  STL [R1+0x958], R11 ;  /* 0x0009580b01007387 */ /* 0x0001e20000100800 */
[----:B------:R-:W-:-:S03]  /*6090*/  LEA R10, P3, R23, c[0x0][0x168], 0x1 ;  /* 0x00005a00170a7a11 */ /* 0x000fc600078608ff */
[----:B------:R1:W-:Y:S01]  /*60a0*/  STL [R1+0x984], R12 ;  /* 0x0009840c01007387 */ /* 0x0003e20000100800 */
[----:B------:R-:W-:-:S03]  /*60b0*/  IMAD R26, R26, c[0x0][0x190], RZ ;  /* 0x000064001a1a7a24 */ /* 0x000fc600078e02ff */
[----:B------:R1:W-:Y:S01]  /*60c0*/  STL [R1+0x950], R10 ;  /* 0x0009500a01007387 */ /* 0x0003e20000100800 */
[----:B0-----:R-:W-:Y:S02]  /*60d0*/  LEA.HI.X.SX32 R11, R17, c[0x0][0x16c], 0x1, P2 ;  /* 0x00005b00110b7a11 */ /* 0x001fe400010f0eff */
[----:B-1----:R-:W-:-:S03]  /*60e0*/  LEA R12, P2, R24, c[0x0][0x168], 0x1 ;  /* 0x00005a00180c7a11 */ /* 0x002fc600078408ff */
[----:B------:R-:W-:Y:S01]  /*60f0*/  STL [R1+0x97c], R11 ;  /* 0x00097c0b01007387 */ /* 0x000fe20000100800 */
[----:B------:R-:W-:-:S03]  /*6100*/  LEA.HI.X.SX32 R10, R18, c[0x0][0x16c], 0x1, P1 ;  /* 0x00005b00120a7a11 */ /* 0x000fc600008f0eff */
[----:B------:R0:W-:Y:S01]  /*6110*/  STL [R1+0x948], R12 ;  /* 0x0009480c01007387 */ /* 0x0001e20000100800 */
[----:B------:R-:W-:-:S03]  /*6120*/  IMAD R6, R6, c[0x0][0x190], RZ ;  /* 0x0000640006067a24 */ /* 0x000fc600078e02ff */
[----:B------:R1:W-:Y:S01]  /*6130*/  STL [R1+0x974], R10 ;  /* 0x0009740a01007387 */ /* 0x0003e20000100800 */
[----:B0-----:R-:W-:Y:S02]  /*6140*/  LEA.HI.X.SX32 R12, R19, c[0x0][0x16c], 0x1, P0 ;  /* 0x00005b00130c7a11 */ /* 0x001fe400000f0eff */
[----:B-1----:R-:W-:Y:S01]  /*6150*/  LEA R10, P0, R26, c[0x0][0x168], 0x1 ;  /* 0x00005a001a0a7a11 */ /* 0x002fe200078008ff */
[----:B------:R-:W-:Y:S02]  /*6160*/  IMAD R5, R5, c[0x0][0x190], RZ ;  /* 0x0000640005057a24 */ /* 0x000fe400078e02ff */
[----:B------:R-:W-:Y:S02]  /*6170*/  IMAD R4, R4, c[0x0][0x190], RZ ;  /* 0x0000640004047a24 */ /* 0x000fe400078e02ff */
[----:B------:R-:W-:Y:S02]  /*6180*/  IMAD R3, R3, c[0x0][0x190], RZ ;  /* 0x0000640003037a24 */ /* 0x000fe400078e02ff */
[----:B------:R-:W-:-:S02]  /*6190*/  IMAD R2, R2, c[0x0][0x190], RZ ;  /* 0x0000640002027a24 */ /* 0x000fc400078e02ff */
[----:B------:R-:W-:Y:S02]  /*61a0*/  IMAD R7, R7, c[0x0][0x190], RZ ;  /* 0x0000640007077a24 */ /* 0x000fe400078e02ff */
[----:B----4-:R-:W-:Y:S01]  /*61b0*/  IMAD.WIDE R14, R28, 0x2, RZ ;  /* 0x000000021c0e7825 */ /* 0x010fe200078e02ff */
[----:B--2---:R-:W-:-:S05]  /*61c0*/  LEA R11, P1, R9, c[0x0][0x168], 0x1 ;  /* 0x00005a00090b7a11 */ /* 0x004fca00078208ff */
[----:B------:R0:W-:Y:S04]  /*61d0*/  STL [R1+0x940], R11 ;  /* 0x0009400b01007387 */ /* 0x0001e80000100800 */
[----:B------:R1:W-:Y:S04]  /*61e0*/  STL [R1+0x96c], R12 ;  /* 0x00096c0c01007387 */ /* 0x0003e80000100800 */
[----:B------:R2:W-:Y:S01]  /*61f0*/  STL [R1+0x938], R10 ;  /* 0x0009380a01007387 */ /* 0x0005e20000100800 */
[----:B0-----:R-:W-:Y:S02]  /*6200*/  LEA.HI.X.SX32 R11, R20, c[0x0][0x16c], 0x1, P6 ;  /* 0x00005b00140b7a11 */ /* 0x001fe400030f0eff */
[----:B-1----:R-:W-:-:S03]  /*6210*/  LEA R12, P6, R6, c[0x0][0x168], 0x1 ;  /* 0x00005a00060c7a11 */ /* 0x002fc600078c08ff */
[----:B------:R0:W-:Y:S01]  /*6220*/  STL [R1+0x964], R11 ;  /* 0x0009640b01007387 */ /* 0x0001e20000100800 */
[----:B--2---:R-:W-:-:S03]  /*6230*/  LEA.HI.X.SX32 R10, R21, c[0x0][0x16c], 0x1, P5 ;  /* 0x00005b00150a7a11 */ /* 0x004fc600028f0eff */
[----:B------:R1:W-:Y:S04]  /*6240*/  STL [R1+0x930], R12 ;  /* 0x0009300c01007387 */ /* 0x0003e80000100800 */
[----:B------:R2:W-:Y:S01]  /*6250*/  STL [R1+0x95c], R10 ;  /* 0x00095c0a01007387 */ /* 0x0005e20000100800 */
[----:B0-----:R-:W-:Y:S02]  /*6260*/  LEA R11, P5, R5, c[0x0][0x168], 0x1 ;  /* 0x00005a00050b7a11 */ /* 0x001fe400078a08ff */
[----:B-1----:R-:W-:-:S03]  /*6270*/  LEA.HI.X.SX32 R12, R22, c[0x0][0x16c], 0x1, P4 ;  /* 0x00005b00160c7a11 */ /* 0x002fc600020f0eff */
[----:B------:R0:W-:Y:S01]  /*6280*/  STL [R1+0xc], R11 ;  /* 0x00000c0b01007387 */ /* 0x0001e20000100800 */
[----:B--2---:R-:W-:-:S03]  /*6290*/  LEA R10, P4, R4, c[0x0][0x168], 0x1 ;  /* 0x00005a00040a7a11 */ /* 0x004fc600078808ff */
[----:B------:R-:W-:Y:S01]  /*62a0*/  STL [R1+0x954], R12 ;  /* 0x0009540c01007387 */ /* 0x000fe20000100800 */
[----:B------:R-:W-:-:S03]  /*62b0*/  LEA.HI.X.SX32 R9, R9, c[0x0][0x16c], 0x1, P1 ;  /* 0x00005b0009097a11 */ /* 0x000fc600008f0eff */
[----:B------:R1:W-:Y:S01]  /*62c0*/  STL [R1+0x4], R10 ;  /* 0x0000040a01007387 */ /* 0x0003e20000100800 */
[----:B0-----:R-:W-:Y:S01]  /*62d0*/  LEA.HI.X.SX32 R11, R23, c[0x0][0x16c], 0x1, P3 ;  /* 0x00005b00170b7a11 */ /* 0x001fe200018f0eff */
[----:B---3--:R-:W-:Y:S01]  /*62e0*/  IMAD.WIDE R16, R8, 0x2, RZ ;  /* 0x0000000208107825 */ /* 0x008fe200078e02ff */
[----:B------:R-:W-:Y:S02]  /*62f0*/  LEA.HI.X.SX32 R8, R26, c[0x0][0x16c], 0x1, P0 ;  /* 0x00005b001a087a11 */ /* 0x000fe400000f0eff */
[----:B-1----:R-:W-:Y:S01]  /*6300*/  LEA.HI.X.SX32 R10, R24, c[0x0][0x16c], 0x1, P2 ;  /* 0x00005b00180a7a11 */ /* 0x002fe200010f0eff */
[----:B------:R-:W-:Y:S01]  /*6310*/  STL [R1+0x94c], R11 ;  /* 0x00094c0b01007387 */ /* 0x000fe20000100800 */
[----:B------:R-:W-:-:S03]  /*6320*/  IMAD.WIDE R12, R0, 0x2, RZ ;  /* 0x00000002000c7825 */ /* 0x000fc600078e02ff */
[----:B------:R0:W-:Y:S01]  /*6330*/  STL [R1+0x944], R10 ;  /* 0x0009440a01007387 */ /* 0x0001e20000100800 */
[----:B------:R-:W-:-:S03]  /*6340*/  LEA.HI.X.SX32 R6, R6, c[0x0][0x16c], 0x1, P6 ;  /* 0x00005b0006067a11 */ /* 0x000fc600030f0eff */
[----:B------:R1:W-:Y:S01]  /*6350*/  STL [R1+0x93c], R9 ;  /* 0x00093c0901007387 */ /* 0x0003e20000100800 */
[----:B------:R-:W-:-:S03]  /*6360*/  LEA.HI.X.SX32 R5, R5, c[0x0][0x16c], 0x1, P5 ;  /* 0x00005b0005057a11 */ /* 0x000fc600028f0eff */
[----:B------:R2:W5:Y:S01]  /*6370*/  LDL.LU R28, [R1+0xf84] ;  /* 0x000f8400011c7983 */ /* 0x0005620000300800 */
[----:B0-----:R-:W-:-:S03]  /*6380*/  IMAD.WIDE R10, R29, 0x2, RZ ;  /* 0x000000021d0a7825 */ /* 0x001fc600078e02ff */
[----:B------:R2:W5:Y:S01]  /*6390*/  LDL.LU R0, [R1+0xf80] ;  /* 0x000f800001007983 */ /* 0x0005620000300800 */
[----:B-1----:R-:W-:-:S03]  /*63a0*/  IMAD.MOV.U32 R9, RZ, RZ, c[0x0][0x188] ;  /* 0x00006200ff097624 */ /* 0x002fc600078e00ff */
[----:B------:R-:W-:Y:S01]  /*63b0*/  STL.64 [R1+0x8f8], R16 ;  /* 0x0008f81001007387 */ /* 0x000fe20000100a00 */
[----:B------:R-:W-:-:S03]  /*63c0*/  LEA.HI.X.SX32 R4, R4, c[0x0][0x16c], 0x1, P4 ;  /* 0x00005b0004047a11 */ /* 0x000fc600020f0eff */
[----:B------:R-:W-:Y:S04]  /*63d0*/  STL.64 [R1+0x8f0], R14 ;  /* 0x0008f00e01007387 */ /* 0x000fe80000100a00 */
[----:B------:R0:W-:Y:S04]  /*63e0*/  STL [R1+0x934], R8 ;  /* 0x0009340801007387 */ /* 0x0001e80000100800 */
[----:B------:R-:W-:Y:S01]  /*63f0*/  STL.64 [R1+0x8e8], R12 ;  /* 0x0008e80c01007387 */ /* 0x000fe20000100a00 */
[----:B------:R-:W-:-:S03]  /*6400*/  LEA R27, P3, R3, c[0x0][0x168], 0x1 ;  /* 0x00005a00031b7a11 */ /* 0x000fc600078608ff */
[----:B------:R-:W-:Y:S01]  /*6410*/  STL [R1+0x92c], R6 ;  /* 0x00092c0601007387 */ /* 0x000fe20000100800 */
[----:B0-----:R-:W-:-:S03]  /*6420*/  IMAD R8, R9, 0x1f, RZ ;  /* 0x0000001f09087824 */ /* 0x001fc600078e02ff */
[----:B------:R-:W-:Y:S01]  /*6430*/  STL.64 [R1+0x8e0], R10 ;  /* 0x0008e00a01007387 */ /* 0x000fe20000100a00 */
[----:B------:R-:W-:-:S03]  /*6440*/  LEA R25, P2, R2, c[0x0][0x168], 0x1 ;  /* 0x00005a0002197a11 */ /* 0x000fc600078408ff */
[----:B------:R-:W-:Y:S01]  /*6450*/  STL [R1+0x8], R5 ;  /* 0x0000080501007387 */ /* 0x000fe20000100800 */
[----:B------:R-:W-:-:S03]  /*6460*/  LEA R23, P1, R7, c[0x0][0x168], 0x1 ;  /* 0x00005a0007177a11 */ /* 0x000fc600078208ff */
[----:B------:R0:W-:Y:S01]  /*6470*/  STL [R1], R4 ;  /* 0x0000000401007387 */ /* 0x0001e20000100800 */
[----:B------:R-:W-:Y:S02]  /*6480*/  LEA.HI.X.SX32 R26, R3, c[0x0][0x16c], 0x1, P3 ;  /* 0x00005b00031a7a11 */ /* 0x000fe400018f0eff */
[----:B------:R-:W-:Y:S01]  /*6490*/  LEA.HI.X.SX32 R24, R2, c[0x0][0x16c], 0x1, P2 ;  /* 0x00005b0002187a11 */ /* 0x000fe200010f0eff */
[----:B------:R-:W-:Y:S01]  /*64a0*/  IMAD.WIDE R2, R8, 0x2, R14 ;  /* 0x0000000208027825 */ /* 0x000fe200078e020e */
[----:B------:R-:W-:-:S03]  /*64b0*/  LEA.HI.X.SX32 R22, R7, c[0x0][0x16c], 0x1, P1 ;  /* 0x00005b0007167a11 */ /* 0x000fc600008f0eff */
[----:B0-----:R-:W-:-:S04]  /*64c0*/  IMAD.WIDE R4, R8, 0x2, R16 ;  /* 0x0000000208047825 */ /* 0x001fc800078e0210 */
[C---:B------:R-:W-:Y:S01]  /*64d0*/  IMAD.WIDE R6, R8.reuse, 0x2, R12 ;  /* 0x0000000208067825 */ /* 0x040fe200078e020c */
[----:B------:R0:W-:Y:S03]  /*64e0*/  STL.64 [R1+0xed8], R4 ;  /* 0x000ed80401007387 */ /* 0x0001e60000100a00 */
[----:B------:R-:W-:Y:S01]  /*64f0*/  IMAD R18, R9, 0x1e, RZ ;  /* 0x0000001e09127824 */ /* 0x000fe200078e02ff */
[----:B------:R1:W-:Y:S04]  /*6500*/  STL.64 [R1+0xed0], R2 ;  /* 0x000ed00201007387 */ /* 0x0003e80000100a00 */
[----:B------:R3:W-:Y:S01]  /*6510*/  STL.64 [R1+0xec8], R6 ;  /* 0x000ec80601007387 */ /* 0x0007e20000100a00 */
[----:B0-----:R-:W-:-:S04]  /*6520*/  IMAD.WIDE R4, R8, 0x2, R10 ;  /* 0x0000000208047825 */ /* 0x001fc800078e020a */
[C---:B-1----:R-:W-:Y:S01]  /*6530*/  IMAD.WIDE R2, R18.reuse, 0x2, R16 ;  /* 0x0000000212027825 */ /* 0x042fe200078e0210 */
[----:B------:R0:W-:Y:S03]  /*6540*/  STL.64 [R1+0xec0], R4 ;  /* 0x000ec00401007387 */ /* 0x0001e60000100a00 */
[----:B------:R-:W-:Y:S01]  /*6550*/  IMAD R8, R9, 0x1d, RZ ;  /* 0x0000001d09087824 */ /* 0x000fe200078e02ff */
[----:B------:R1:W-:Y:S01]  /*6560*/  STL.64 [R1+0xeb8], R2 ;  /* 0x000eb80201007387 */ /* 0x0003e20000100a00 */
[----:B---3--:R-:W-:-:S04]  /*6570*/  IMAD.WIDE R6, R18, 0x2, R10 ;  /* 0x0000000212067825 */ /* 0x008fc800078e020a */
[----:B0-----:R-:W-:-:S04]  /*6580*/  IMAD.WIDE R4, R18, 0x2, R14 ;  /* 0x0000000212047825 */ /* 0x001fc800078e020e */
[----:B-1----:R-:W-:Y:S01]  /*6590*/  IMAD.WIDE R2, R18, 0x2, R12 ;  /* 0x0000000212027825 */ /* 0x002fe200078e020c */
[----:B------:R0:W-:Y:S04]  /*65a0*/  STL.64 [R1+0xeb0], R4 ;  /* 0x000eb00401007387 */ /* 0x0001e80000100a00 */
[----:B------:R1:W-:Y:S01]  /*65b0*/  STL.64 [R1+0xea8], R2 ;  /* 0x000ea80201007387 */ /* 0x0003e20000100a00 */
[----:B------:R-:W-:-:S03]  /*65c0*/  IMAD R18, R9, 0x1c, RZ ;  /* 0x0000001c09127824 */ /* 0x000fc600078e02ff */
[----:B------:R3:W-:Y:S01]  /*65d0*/  STL.64 [R1+0xea0], R6 ;  /* 0x000ea00601007387 */ /* 0x0007e20000100a00 */
[----:B0-----:R-:W-:-:S04]  /*65e0*/  IMAD.WIDE R4, R8, 0x2, R16 ;  /* 0x0000000208047825 */ /* 0x001fc800078e0210 */
[C---:B-1----:R-:W-:Y:S01]  /*65f0*/  IMAD.WIDE R2, R8.reuse, 0x2, R14 ;  /* 0x0000000208027825 */ /* 0x042fe200078e020e */
[----:B------:R0:W-:Y:S03]  /*6600*/  STL.64 [R1+0xe98], R4 ;  /* 0x000e980401007387 */ /* 0x0001e60000100a00 */
[C---:B---3--:R-:W-:Y:S01]  /*6610*/  IMAD.WIDE R6, R8.reuse, 0x2, R12 ;  /* 0x0000000208067825 */ /* 0x048fe200078e020c */
        /* <DEDUP_REMOVED lines=102> */
[----:B------:R-:W-:-:S03]  /*6c80*/  IMAD.SHL.U32 R18, R9, 0x10, RZ ;  /* 0x0000001009127824 */ /* 0x000fc600078e00ff */
        /* <DEDUP_REMOVED lines=130> */
[----:B---3--:R-:W-:-:S05]  /*74b0*/  IMAD.WIDE R2, R8, 0x2, R14 ;  /* 0x0000000208027825 */ /* 0x008fca00078e020e */
[----:B------:R1:W-:Y:S01]  /*74c0*/  STL.64 [R1+0xb50], R2 ;  /* 0x000b500201007387 */ /* 0x0003e20000100a00 */
[----:B0-----:R-:W-:-:S03]  /*74d0*/  IMAD.WIDE R4, R8, 0x2, R10 ;  /* 0x0000000208047825 */ /* 0x001fc600078e020a */
[----:B------:R-:W-:Y:S04]  /*74e0*/  STL.64 [R1+0xb48], R6 ;  /* 0x000b480601007387 */ /* 0x000fe80000100a00 */
[----:B------:R0:W-:Y:S01]  /*74f0*/  STL.64 [R1+0xb40], R4 ;  /* 0x000b400401007387 */ /* 0x0001e20000100a00 */
[----:B-1----:R-:W-:-:S04]  /*7500*/  IMAD.WIDE R2, R9, 0x2, R16 ;  /* 0x0000000209027825 */ /* 0x002fc800078e0210 */
[----:B------:R-:W-:Y:S01]  /*7510*/  IMAD.MOV.U32 R8, RZ, RZ, c[0x0][0x188] ;  /* 0x00006200ff087624 */ /* 0x000fe200078e00ff */
[----:B------:R1:W-:Y:S01]  /*7520*/  STL.64 [R1+0xb38], R2 ;  /* 0x000b380201007387 */ /* 0x0003e20000100a00 */
[----:B0-----:R-:W-:-:S03]  /*7530*/  IMAD.WIDE R4, R9, 0x2, R14 ;  /* 0x0000000209047825 */ /* 0x001fc600078e020e */
[----:B------:R-:W0:Y:S01]  /*7540*/  S2R R29, SR_TID.X ;  /* 0x00000000001d7919 */ /* 0x000e220000002100 */
[----:B------:R-:W-:-:S03]  /*7550*/  IMAD.WIDE R6, R9, 0x2, R10 ;  /* 0x0000000209067825 */ /* 0x000fc600078e020a */
[----:B------:R3:W-:Y:S01]  /*7560*/  STL.64 [R1+0xb30], R4 ;  /* 0x000b300401007387 */ /* 0x0007e20000100a00 */
[----:B-1----:R-:W-:-:S05]  /*7570*/  IMAD.WIDE R2, R9, 0x2, R12 ;  /* 0x0000000209027825 */ /* 0x002fca00078e020c */
[----:B------:R1:W-:Y:S01]  /*7580*/  STL.64 [R1+0xb28], R2 ;  /* 0x000b280201007387 */ /* 0x0003e20000100a00 */
[----:B---3--:R-:W-:-:S03]  /*7590*/  IMAD.WIDE R4, R8, 0x2, R16 ;  /* 0x0000000208047825 */ /* 0x008fc600078e0210 */
[----:B------:R3:W-:Y:S04]  /*75a0*/  STL.64 [R1+0xb20], R6 ;  /* 0x000b200601007387 */ /* 0x0007e80000100a00 */
[----:B------:R4:W-:Y:S01]  /*75b0*/  STL.64 [R1+0xb18], R4 ;  /* 0x000b180401007387 */ /* 0x0009e20000100a00 */
[----:B-1----:R-:W-:-:S04]  /*75c0*/  IMAD.WIDE R2, R8, 0x2, R14 ;  /* 0x0000000208027825 */ /* 0x002fc800078e020e */
[C---:B---3--:R-:W-:Y:S01]  /*75d0*/  IMAD.WIDE R6, R8.reuse, 0x2, R12 ;  /* 0x0000000208067825 */ /* 0x048fe200078e020c */
[----:B------:R1:W-:Y:S03]  /*75e0*/  STL.64 [R1+0xb10], R2 ;  /* 0x000b100201007387 */ /* 0x0003e60000100a00 */
[----:B----4-:R-:W-:Y:S01]  /*75f0*/  IMAD.WIDE R4, R8, 0x2, R10 ;  /* 0x0000000208047825 */ /* 0x010fe200078e020a */
[----:B------:R2:W-:Y:S04]  /*7600*/  STL.64 [R1+0xb08], R6 ;  /* 0x000b080601007387 */ /* 0x0005e80000100a00 */
[----:B------:R2:W-:Y:S01]  /*7610*/  STL.64 [R1+0xb00], R4 ;  /* 0x000b000401007387 */ /* 0x0005e20000100a00 */
[----:B0-----:R-:W-:Y:S01]  /*7620*/  LOP3.LUT R29, R29, 0x7f, RZ, 0xc0, !PT ;  /* 0x0000007f1d1d7812 */ /* 0x001fe200078ec0ff */
[----:B-1----:R-:W-:-:S04]  /*7630*/  IMAD.MOV.U32 R2, RZ, RZ, c[0x0][0x160] ;  /* 0x00005800ff027624 */ /* 0x002fc800078e00ff */
[----:B------:R-:W-:Y:S02]  /*7640*/  IMAD.SHL.U32 R29, R29, 0x2, RZ ;  /* 0x000000021d1d7824 */ /* 0x000fe400078e00ff */
[----:B------:R-:W-:Y:S02]  /*7650*/  IMAD.MOV.U32 R3, RZ, RZ, c[0x0][0x164] ;  /* 0x00005900ff037624 */ /* 0x000fe400078e00ff */
.L_x_2:
[----:B------:R-:W3:Y:S04]  /*7660*/  LDL.64 R8, [R1+0x8f8] ;  /* 0x0008f80001087983 */ /* 0x000ee80000100a00 */
[----:B-----5:R-:W-:Y:S04]  /*7670*/  STL.64 [R1+0x2228], R16 ;  /* 0x0022281001007387 */ /* 0x020fe80000100a00 */
[----:B------:R0:W-:Y:S04]  /*7680*/  STL.64 [R1+0x2258], R16 ;  /* 0x0022581001007387 */ /* 0x0001e80000100a00 */
[----:B0-----:R-:W4:Y:S04]  /*7690*/  LDL.64 R16, [R1+0x8e8] ;  /* 0x0008e80001107983 */ /* 0x001f280000100a00 */
[----:B------:R-:W-:Y:S04]  /*76a0*/  STL.64 [R1+0x2220], R14 ;  /* 0x0022200e01007387 */ /* 0x000fe80000100a00 */
[----:B------:R-:W-:Y:S04]  /*76b0*/  STL.64 [R1+0x2238], R14 ;  /* 0x0022380e01007387 */ /* 0x000fe80000100a00 */
[----:B------:R-:W-:Y:S04]  /*76c0*/  STL.64 [R1+0x2250], R14 ;  /* 0x0022500e01007387 */ /* 0x000fe80000100a00 */
[----:B------:R0:W-:Y:S04]  /*76d0*/  STL.64 [R1+0x2268], R14 ;  /* 0x0022680e01007387 */ /* 0x0001e80000100a00 */
[----:B0-2---:R-:W2:Y:S04]  /*76e0*/  LDL.64 R14, [R1+0x8e0] ;  /* 0x0008e000010e7983 */ /* 0x005ea80000100a00 */
[----:B------:R-:W-:Y:S04]  /*76f0*/  STL.64 [R1+0x21d0], R12 ;  /* 0x0021d00c01007387 */ /* 0x000fe80000100a00 */
[----:B------:R-:W-:Y:S04]  /*7700*/  STL.64 [R1+0x2200], R12 ;  /* 0x0022000c01007387 */ /* 0x000fe80000100a00 */
[----:B------:R-:W-:Y:S04]  /*7710*/  STL.64 [R1+0x2240], R12 ;  /* 0x0022400c01007387 */ /* 0x000fe80000100a00 */
[----:B------:R0:W-:Y:S04]  /*7720*/  STL.64 [R1+0x2270], R12 ;  /* 0x0022700c01007387 */ /* 0x0001e80000100a00 */
[----:B0-----:R-:W2:Y:S01]  /*7730*/  LDL.64 R12, [R1+0x8f0] ;  /* 0x0008f000010c7983 */ /* 0x001ea20000100a00 */
[----:B-----5:R-:W-:-:S02]  /*7740*/  ISETP.GT.AND P2, PT, R0, RZ, PT ;  /* 0x000000ff0000720c */ /* 0x020fc40003f44270 */
[----:B------:R-:W-:Y:S01]  /*7750*/  PRMT R19, RZ, 0x7610, R19 ;  /* 0x00007610ff137816 */ /* 0x000fe20000000013 */
[----:B------:R0:W-:Y:S01]  /*7760*/  STL.64 [R1+0x21c8], R10 ;  /* 0x0021c80a01007387 */ /* 0x0001e20000100a00 */
[----:B------:R-:W-:-:S03]  /*7770*/  PRMT R20, RZ, 0x7610, R20 ;  /* 0x00007610ff147816 */ /* 0x000fc60000000014 */
[----:B------:R-:W-:Y:S04]  /*7780*/  STL.64 [R1+0x20d8], R22 ;  /* 0x0020d81601007387 */ /* 0x000fe80000100a00 */
[----:B------:R-:W-:Y:S04]  /*7790*/  STL [R1+0x20fc], R22 ;  /* 0x0020fc1601007387 */ /* 0x000fe80000100800 */
        /* <DEDUP_REMOVED lines=11> */
[----:B------:R-:W-:Y:S04]  /*7850*/  STL.64 [R1+0x21b8], R22 ;  /* 0x0021b81601007387 */ /* 0x000fe80000100a00 */
[----:B------:R-:W-:Y:S04]  /*7860*/  STL.64 [R1+0x21e8], R22 ;  /* 0x0021e81601007387 */ /* 0x000fe80000100a00 */
[----:B------:R-:W-:Y:S04]  /*7870*/  STL.64 [R1+0x2218], R22 ;  /* 0x0022181601007387 */ /* 0x000fe80000100a00 */
[----:B------:R-:W-:Y:S04]  /*7880*/  STL.64 [R1+0x2230], R22 ;  /* 0x0022301601007387 */ /* 0x000fe80000100a00 */
[----:B------:R1:W-:Y:S04]  /*7890*/  STL.64 [R1+0x2260], R22 ;  /* 0x0022601601007387 */ /* 0x0003e80000100a00 */
[----:B------:R-:W-:Y:S04]  /*78a0*/  STL [R1+0x20d0], R27 ;  /* 0x0020d01b01007387 */ /* 0x000fe80000100800 */
[----:B------:R-:W-:Y:S04]  /*78b0*/  STL [R1+0x20e0], R27 ;  /* 0x0020e01b01007387 */ /* 0x000fe80000100800 */
        /* <DEDUP_REMOVED lines=15> */
[----:B------:R0:W-:Y:S04]  /*79b0*/  STL.64 [R1+0x2248], R24 ;  /* 0x0022481801007387 */ /* 0x0001e80000100a00 */
        /* <DEDUP_REMOVED lines=16> */
[----:B------:R-:W-:Y:S04]  /*7ac0*/  STL [R1+0x20b8], R29 ;  /* 0x0020b81d01007387 */ /* 0x000fe80000100800 */
[----:B------:R-:W-:Y:S04]  /*7ad0*/  STL [R1+0x20bc], R29 ;  /* 0x0020bc1d01007387 */ /* 0x000fe80000100800 */
[----:B------:R-:W-:Y:S04]  /*7ae0*/  STL [R1+0x20c0], R29 ;  /* 0x0020c01d01007387 */ /* 0x000fe80000100800 */
[----:B------:R-:W-:Y:S04]  /*7af0*/  STL [R1+0x204c], R28 ;  /* 0x00204c1c01007387 */ /* 0x000fe80000100800 */
[----:B------:R-:W-:Y:S04]  /*7b00*/  STL.64 [R1+0x20f0], R28 ;  /* 0x0020f01c01007387 */ /* 0x000fe80000100a00 */
[----:B------:R-:W-:Y:S04]  /*7b10*/  STL [R1+0x2104], R28 ;  /* 0x0021041c01007387 */ /* 0x000fe80000100800 */
[----:B------:R-:W-:Y:S01]  /*7b20*/  STL [R1+0x2114], R28 ;  /* 0x0021141c01007387 */ /* 0x000fe20000100800 */
[----:B----4-:R-:W-:-:S03]  /*7b30*/  IADD3 R4, P1, R16, R2, RZ ;  /* 0x0000000210047210 */ /* 0x010fc60007f3e0ff */
[----:B------:R-:W-:Y:S02]  /*7b40*/  STL [R1+0x2124], R28 ;  /* 0x0021241c01007387 */ /* 0x000fe40000100800 */
[----:B------:R-:W-:Y:S02]  /*7b50*/  IMAD.X R5, R17, 0x1, R3, P1 ;  /* 0x0000000111057824 */ /* 0x000fe400008e0603 */
[----:B------:R-:W-:Y:S04]  /*7b60*/  STL [R1+0x2134], R28 ;  /* 0x0021341c01007387 */ /* 0x000fe80000100800 */
[----:B------:R3:W4:Y:S04]  /*7b70*/  @P2 LDG.E.U16 R19, [R4.64] ;  /* 0x0000000404132981 */ /* 0x000728000c1e1500 */
[----:B------:R-:W-:Y:S04]  /*7b80*/  STL [R1+0x2144], R28 ;  /* 0x0021441c01007387 */ /* 0x000fe80000100800 */
[----:B------:R-:W-:Y:S01]  /*7b90*/  STL [R1+0x2154], R28 ;  /* 0x0021541c01007387 */ /* 0x000fe20000100800 */
[----:B---3--:R-:W-:-:S03]  /*7ba0*/  IADD3 R4, P1, R8, R2, RZ ;  /* 0x0000000208047210 */ /* 0x008fc60007f3e0ff */
[----:B------:R-:W-:Y:S01]  /*7bb0*/  STL [R1+0x2164], R28 ;  /* 0x0021641c01007387 */ /* 0x000fe20000100800 */
[----:B------:R-:W-:-:S03]  /*7bc0*/  PRMT R18, RZ, 0x7610, R18 ;  /* 0x00007610ff127816 */ /* 0x000fc60000000012 */
[----:B------:R-:W-:Y:S01]  /*7bd0*/  STL [R1+0x2174], R28 ;  /* 0x0021741c01007387 */ /* 0x000fe20000100800 */
[----:B------:R-:W-:-:S03]  /*7be0*/  PRMT R21, RZ, 0x7610, R21 ;  /* 0x00007610ff157816 */ /* 0x000fc60000000015 */
[----:B------:R-:W-:Y:S01]  /*7bf0*/  STL [R1+0x2184], R28 ;  /* 0x0021841c01007387 */ /* 0x000fe20000100800 */
[----:B------:R-:W-:-:S03]  /*7c00*/  IMAD.X R5, R9, 0x1, R3, P1 ;  /* 0x0000000109057824 */ /* 0x000fc600008e0603 */
[----:B------:R-:W-:Y:S04]  /*7c10*/  STL [R1+0x2194], R28 ;  /* 0x0021941c01007387 */ /* 0x000fe80000100800 */
[----:B------:R-:W-:Y:S04]  /*7c20*/  STL [R1+0x21a4], R28 ;  /* 0x0021a41c01007387 */ /* 0x000fe80000100800 */
[----:B------:R-:W-:Y:S04]  /*7c30*/  STL.64 [R1+0x21f0], R28 ;  /* 0x0021f01c01007387 */ /* 0x000fe80000100a00 */
[----:B------:R-:W3:Y:S04]  /*7c40*/  LDL.64 R16, [R1+0xb10] ;  /* 0x000b100001107983 */ /* 0x000ee80000100a00 */
[----:B------:R-:W3:Y:S01]  /*7c50*/  @P2 LDG.E.U16 R21, [R4.64] ;  /* 0x0000000404152981 */ /* 0x000ee2000c1e1500 */
[----:B--2---:R-:W-:-:S05]  /*7c60*/  IADD3 R6, P0, R12, R2, RZ ;  /* 0x000000020c067210 */ /* 0x004fca0007f1e0ff */
[----:B------:R-:W-:Y:S02]  /*7c70*/  IMAD.X R7, R13, 0x1, R3, P0 ;  /* 0x000000010d077824 */ /* 0x000fe400000e0603 */
[----:B------:R-:W2:Y:S04]  /*7c80*/  LDL.64 R12, [R1+0xb08] ;  /* 0x000b0800010c7983 */ /* 0x000ea80000100a00 */
[----:B------:R0:W2:Y:S02]  /*7c90*/  @P2 LDG.E.U16 R20, [R6.64] ;  /* 0x0000000406142981 */ /* 0x0000a4000c1e1500 */
[----:B0-----:R-:W-:-:S05]  /*7ca0*/  IADD3 R6, P0, R14, R2, RZ ;  /* 0x000000020e067210 */ /* 0x001fca0007f1e0ff */
[----:B------:R-:W-:-:S05]  /*7cb0*/  IMAD.X R7, R15, 0x1, R3, P0 ;  /* 0x000000010f077824 */ /* 0x000fca00000e0603 */
[----:B------:R3:W2:Y:S04]  /*7cc0*/  @P2 LDG.E.U16 R18, [R6.64] ;  /* 0x0000000406122981 */ /* 0x0006a8000c1e1500 */
[----:B----4-:R-:W-:Y:S04]  /*7cd0*/  STL [R1+0x20f8], R19 ;  /* 0x0020f81301007387 */ /* 0x010fe80000100800 */
[----:B------:R-:W-:Y:S04]  /*7ce0*/  STL [R1+0x21b4], R19 ;  /* 0x0021b41301007387 */ /* 0x000fe80000100800 */
[----:B------:R-:W4:Y:S01]  /*7cf0*/  LDL.64 R14, [R1+0xb00] ;  /* 0x000b0000010e7983 */ /* 0x000f220000100a00 */
[----:B------:R-:W-:-:S03]  /*7d00*/  ISETP.GT.AND P0, PT, R0, 0x1, PT ;  /* 0x000000010000780c */ /* 0x000fc60003f04270 */
[----:B------:R-:W4:Y:S04]  /*7d10*/  LDL.64 R10, [R1+0xb18] ;  /* 0x000b1800010a7983 */ /* 0x000f280000100a00 */
[----:B-1----:R-:W4:Y:S01]  /*7d20*/  LDL.64 R22, [R1+0xb30] ;  /* 0x000b300001167983 */ /* 0x002f220000100a00 */
[----:B------:R-:W-:Y:S02]  /*7d30*/  PRMT R24, RZ, 0x7610, R24 ;  /* 0x00007610ff187816 */ /* 0x000fe40000000018 */
[----:B------:R-:W-:Y:S02]  /*7d40*/  PRMT R25, RZ, 0x7610, R25 ;  /* 0x00007610ff197816 */ /* 0x000fe40000000019 */
[----:B---3--:R-:W-:-:S05]  /*7d50*/  IADD3 R6, P1, R16, R2, RZ ;  /* 0x0000000210067210 */ /* 0x008fca0007f3e0ff */
[----:B------:R-:W-:-:S05]  /*7d60*/  IMAD.X R7, R17, 0x1, R3, P1 ;  /* 0x0000000111077824 */ /* 0x000fca00008e0603 */
[----:B------:R0:W3:Y:S01]  /*7d70*/  @P0 LDG.E.U16 R25, [R6.64] ;  /* 0x0000000406190981 */ /* 0x0000e2000c1e1500 */
[----:B--2---:R-:W-:-:S05]  /*7d80*/  IADD3 R8, P2, R12, R2, RZ ;  /* 0x000000020c087210 */ /* 0x004fca0007f5e0ff */
[----:B------:R-:W-:-:S05]  /*7d90*/  IMAD.X R9, R13, 0x1, R3, P2 ;  /* 0x000000010d097824 */ /* 0x000fca00010e0603 */
[----:B------:R1:W2:Y:S04]  /*7da0*/  @P0 LDG.E.U16 R24, [R8.64] ;  /* 0x0000000408180981 */ /* 0x0002a8000c1e1500 */
[----:B------:R-:W-:Y:S04]  /*7db0*/  STL.64 [R1+0x21c0], R18 ;  /* 0x0021c01201007387 */ /* 0x000fe80000100a00 */
[----:B------:R-:W-:Y:S04]  /*7dc0*/  STL.64 [R1+0x20b0], R20 ;  /* 0x0020b01401007387 */ /* 0x000fe80000100a00 */
[----:B------:R-:W3:Y:S04]  /*7dd0*/  LDL.64 R16, [R1+0xb28] ;  /* 0x000b280001107983 */ /* 0x000ee80000100a00 */
[----:B------:R-:W3:Y:S01]  /*7de0*/  LDL.LU.64 R12, [R1+0x2270] ;  /* 0x00227000010c7983 */ /* 0x000ee20000300a00 */
[----:B----4-:R-:W-:Y:S01]  /*7df0*/  IADD3 R4, P1, R14, R2, RZ ;  /* 0x000000020e047210 */ /* 0x010fe20007f3e0ff */
[----:B0-----:R-:W-:-:S02]  /*7e00*/  IMAD.MOV.U32 R6, RZ, RZ, R14 ;  /* 0x000000ffff067224 */ /* 0x001fc400078e000e */
[----:B------:R-:W-:Y:S02]  /*7e10*/  IMAD.MOV.U32 R7, RZ, RZ, R15 ;  /* 0x000000ffff077224 */ /* 0x000fe400078e000f */
[----:B------:R-:W4:Y:S02]  /*7e20*/  LDL.LU.64 R14, [R1+0x2268] ;  /* 0x00226800010e7983 */ /* 0x000f240000300a00 */
[----:B------:R-:W-:Y:S01]  /*7e30*/  IMAD.X R5, R7, 0x1, R3, P1 ;  /* 0x0000000107057824 */ /* 0x000fe200008e0603 */
[-C--:B------:R-:W-:Y:S02]  /*7e40*/  IADD3 R6, P3, R10, R2.reuse, RZ ;  /* 0x000000020a067210 */ /* 0x080fe40007f7e0ff */
[----:B------:R-:W-:Y:S02]  /*7e50*/  ISETP.GT.AND P1, PT, R0, 0x2, PT ;  /* 0x000000020000780c */ /* 0x000fe40003f24270 */
[----:B-1----:R-:W-:Y:S01]  /*7e60*/  IADD3 R8, P2, R22, R2, RZ ;  /* 0x0000000216087210 */ /* 0x002fe20007f5e0ff */
[----:B--2---:R-:W-:Y:S04]  /*7e70*/  STL [R1+0x920], R24 ;  /* 0x0009201801007387 */ /* 0x004fe80000100800 */
[----:B---3--:R0:W-:Y:S04]  /*7e80*/  STL [R1+0x928], R25 ;  /* 0x0009281901007387 */ /* 0x0081e80000100800 */
[----:B0-----:R-:W2:Y:S01]  /*7e90*/  LDL.64 R24, [R1+0xb20] ;  /* 0x000b200001187983 */ /* 0x001ea20000100a00 */
[----:B------:R-:W-:-:S02]  /*7ea0*/  PRMT R13, RZ, 0x7610, R13 ;  /* 0x00007610ff0d7816 */ /* 0x000fc4000000000d */
[----:B------:R-:W-:-:S04]  /*7eb0*/  PRMT R12, RZ, 0x7610, R12 ;  /* 0x00007610ff0c7816 */ /* 0x000fc8000000000c */
[----:B------:R0:W3:Y:S02]  /*7ec0*/  @P0 LDG.E.U16 R13, [R4.64] ;  /* 0x00000004040d0981 */ /* 0x0000e4000c1e1500 */
[----:B0-----:R-:W-:Y:S02]  /*7ed0*/  IMAD.MOV.U32 R4, RZ, RZ, R10 ;  /* 0x000000ffff047224 */ /* 0x001fe400078e000a */
[----:B------:R-:W-:Y:S02]  /*7ee0*/  IMAD.MOV.U32 R5, RZ, RZ, R11 ;  /* 0x000000ffff057224 */ /* 0x000fe400078e000b */
[----:B------:R-:W3:Y:S02]  /*7ef0*/  LDL.64 R10, [R1+0xb38] ;  /* 0x000b3800010a7983 */ /* 0x000ee40000100a00 */
[----:B------:R-:W-:-:S05]  /*7f00*/  IMAD.X R7, R5, 0x1, R3, P3 ;  /* 0x0000000105077824 */ /* 0x000fca00018e0603 */
[----:B------:R2:W3:Y:S01]  /*7f10*/  @P0 LDG.E.U16 R12, [R6.64] ;  /* 0x00000004060c0981 */ /* 0x0004e2000c1e1500 */
[----:B------:R-:W-:Y:S01]  /*7f20*/  IADD3 R4, P3, R16, R2, RZ ;  /* 0x0000000210047210 */ /* 0x000fe20007f7e0ff */
[--C-:B------:R-:W-:Y:S02]  /*7f30*/  IMAD.X R9, R23, 0x1, R3.reuse, P2 ;  /* 0x0000000117097824 */ /* 0x100fe400010e0603 */
[----:B------:R-:W3:Y:S02]  /*7f40*/  LDL.LU.64 R22, [R1+0x2260] ;  /* 0x0022600001167983 */ /* 0x000ee40000300a00 */
[----:B------:R-:W-:Y:S01]  /*7f50*/  IMAD.X R5, R17, 0x1, R3, P3 ;  /* 0x0000000111057824 */ /* 0x000fe200018e0603 */
[----:B----4-:R-:W-:Y:S02]  /*7f60*/  PRMT R14, RZ, 0x7610, R14 ;  /* 0x00007610ff0e7816 */ /* 0x010fe4000000000e */
[----:B------:R-:W-:-:S04]  /*7f70*/  PRMT R15, RZ, 0x7610, R15 ;  /* 0x00007610ff0f7816 */ /* 0x000fc8000000000f */
[----:B------:R3:W4:Y:S04]  /*7f80*/  @P1 LDG.E.U16 R14, [R4.64] ;  /* 0x00000004040e1981 */ /* 0x000728000c1e1500 */
[----:B------:R0:W4:Y:S02]  /*7f90*/  @P1 LDG.E.U16 R15, [R8.64] ;  /* 0x00000004080f1981 */ /* 0x000124000c1e1500 */
[----:B0-----:R-:W-:Y:S02]  /*7fa0*/  PRMT R8, RZ, 0x7610, R8 ;  /* 0x00007610ff087816 */ /* 0x001fe40000000008 */
[----:B------:R-:W-:Y:S02]  /*7fb0*/  PRMT R9, RZ, 0x7610, R9 ;  /* 0x00007610ff097816 */ /* 0x000fe40000000009 */
[----:B--2---:R-:W-:-:S05]  /*7fc0*/  IADD3 R6, P0, R24, R2, RZ ;  /* 0x0000000218067210 */ /* 0x004fca0007f1e0ff */
[----:B------:R-:W-:-:S05]  /*7fd0*/  IMAD.X R7, R25, 0x1, R3, P0 ;  /* 0x0000000119077824 */ /* 0x000fca00000e0603 */
[----:B------:R0:W2:Y:S01]  /*7fe0*/  @P1 LDG.E.U16 R9, [R6.64] ;  /* 0x0000000406091981 */ /* 0x0000a2000c1e1500 */
[----:B---3--:R-:W-:-:S05]  /*7ff0*/  IADD3 R4, P2, R10, R2, RZ ;  /* 0x000000020a047210 */ /* 0x008fca0007f5e0ff */
[----:B------:R-:W-:Y:S01]  /*8000*/  IMAD.X R5, R11, 0x1, R3, P2 ;  /* 0x000000010b057824 */ /* 0x000fe200010e0603 */
[----:B------:R-:W-:Y:S04]  /*8010*/  STL [R1+0x924], R12 ;  /* 0x0009240c01007387 */ /* 0x000fe80000100800 */
[----:B------:R1:W-:Y:S04]  /*8020*/  STL [R1+0x91c], R13 ;  /* 0x00091c0d01007387 */ /* 0x0003e80000100800 */
[----:B------:R-:W3:Y:S04]  /*8030*/  @P1 LDG.E.U16 R8, [R4.64] ;  /* 0x0000000404081981 */ /* 0x000ee8000c1e1500 */
[----:B------:R-:W2:Y:S04]  /*8040*/  LDL.64 R16, [R1+0xb48] ;  /* 0x000b480001107983 */ /* 0x000ea80000100a00 */
[----:B-1----:R-:W0:Y:S04]  /*8050*/  LDL.64 R12, [R1+0xb50] ;  /* 0x000b5000010c7983 */ /* 0x002e280000100a00 */
[----:B----4-:R-:W-:Y:S04]  /*8060*/  STL [R1+0xaf8], R14 ;  /* 0x000af80e01007387 */ /* 0x010fe80000100800 */
[----:B------:R1:W-:Y:S01]  /*8070*/  STL [R1+0xafc], R15 ;  /* 0x000afc0f01007387 */ /* 0x0003e20000100800 */
[----:B------:R-:W-:-:S03]  /*8080*/  ISETP.GT.AND P0, PT, R0, 0x3, PT ;  /* 0x000000030000780c */ /* 0x000fc60003f04270 */
[----:B------:R-:W4:Y:S04]  /*8090*/  LDL.64 R10, [R1+0xb58] ;  /* 0x000b5800010a7983 */ /* 0x000f280000100a00 */
[----:B------:R-:W4:Y:S04]  /*80a0*/  LDL.64 R24, [R1+0xb70] ;  /* 0x000b700001187983 */ /* 0x000f280000100a00 */
[----:B-1----:R-:W4:Y:S01]  /*80b0*/  LDL.64 R14, [R1+0xb40] ;  /* 0x000b4000010e7983 */ /* 0x002f220000100a00 */
[----:B------:R-:W-:Y:S02]  /*80c0*/  PRMT R22, RZ, 0x7610, R22 ;  /* 0x00007610ff167816 */ /* 0x000fe40000000016 */
[----:B------:R-:W-:Y:S01]  /*80d0*/  PRMT R23, RZ, 0x7610, R23 ;  /* 0x00007610ff177816 */ /* 0x000fe20000000017 */
[----:B---3--:R2:W-:Y:S01]  /*80e0*/  STL [R1+0xaf0], R8 ;  /* 0x000af00801007387 */ /* 0x0085e20000100800 */
[----:B0-----:R-:W-:-:S02]  /*80f0*/  IADD3 R6, P2, R12, R2, RZ ;  /* 0x000000020c067210 */ /* 0x001fc40007f5e0ff */
[----:B--2---:R-:W-:Y:S01]  /*8100*/  IADD3 R8, P1, R16, R2, RZ ;  /* 0x0000000210087210 */ /* 0x004fe20007f3e0ff */
[----:B------:R0:W-:Y:S02]  /*8110*/  STL [R1+0xaf4], R9 ;  /* 0x000af40901007387 */ /* 0x0001e40000100800 */
[--C-:B------:R-:W-:Y:S02]  /*8120*/  IMAD.X R7, R13, 0x1, R3.reuse, P2 ;  /* 0x000000010d077824 */ /* 0x100fe400010e0603 */
[----:B------:R-:W2:Y:S04]  /*8130*/  LDL.64 R12, [R1+0xb68] ;  /* 0x000b6800010c7983 */ /* 0x000ea80000100a00 */
[----:B------:R1:W3:Y:S01]  /*8140*/  @P0 LDG.E.U16 R23, [R6.64] ;  /* 0x0000000406170981 */ /* 0x0002e2000c1e1500 */
[----:B0-----:R-:W-:-:S03]  /*8150*/  IMAD.X R9, R17, 0x1, R3, P1 ;  /* 0x0000000111097824 */ /* 0x001fc600008e0603 */
[----:B------:R-:W2:Y:S04]  /*8160*/  LDL.LU.64 R16, [R1+0x2258] ;  /* 0x0022580001107983 */ /* 0x000ea80000300a00 */
[----:B------:R0:W3:Y:S01]  /*8170*/  @P0 LDG.E.U16 R22, [R8.64] ;  /* 0x0000000408160981 */ /* 0x0000e2000c1e1500 */
[-C--:B----4-:R-:W-:Y:S01]  /*8180*/  IADD3 R4, P2, R14, R2.reuse, RZ ;  /* 0x000000020e047210 */ /* 0x090fe20007f5e0ff */
[----:B-1----:R-:W-:Y:S02]  /*8190*/  IMAD.MOV.U32 R6, RZ, RZ, R14 ;  /* 0x000000ffff067224 */ /* 0x002fe400078e000e */
[----:B------:R-:W-:Y:S02]  /*81a0*/  IMAD.MOV.U32 R7, RZ, RZ, R15 ;  /* 0x000000ffff077224 */ /* 0x000fe400078e000f */
[----:B------:R-:W4:Y:S02]  /*81b0*/  LDL.LU.64 R14, [R1+0x2250] ;  /* 0x00225000010e7983 */ /* 0x000f240000300a00 */
[----:B------:R-:W-:Y:S01]  /*81c0*/  IMAD.X R5, R7, 0x1, R3, P2 ;  /* 0x0000000107057824 */ /* 0x000fe200010e0603 */
[----:B------:R-:W-:-:S02]  /*81d0*/  IADD3 R6, P3, R10, R2, RZ ;  /* 0x000000020a067210 */ /* 0x000fc40007f7e0ff */
[----:B------:R-:W-:Y:S02]  /*81e0*/  ISETP.GT.AND P1, PT, R0, 0x4, PT ;  /* 0x000000040000780c */ /* 0x000fe40003f24270 */
[----:B0-----:R-:W-:-:S05]  /*81f0*/  IADD3 R8, P2, R24, R2, RZ ;  /* 0x0000000218087210 */ /* 0x001fca0007f5e0ff */
[----:B------:R-:W-:Y:S01]  /*8200*/  IMAD.X R9, R25, 0x1, R3, P2 ;  /* 0x0000000119097824 */ /* 0x000fe200010e0603 */
[----:B--2---:R-:W-:Y:S01]  /*8210*/  PRMT R17, RZ, 0x7610, R17 ;  /* 0x00007610ff117816 */ /* 0x004fe20000000011 */
[----:B---3--:R-:W-:Y:S05]  /*8220*/  STL [R1+0xaec], R22 ;  /* 0x000aec1601007387 */ /* 0x008fea0000100800 */
[----:B------:R0:W2:Y:S01]  /*8230*/  @P0 LDG.E.U16 R17, [R4.64] ;  /* 0x0000000404110981 */ /* 0x0000a2000c1e1500 */
[----:B------:R-:W-:-:S03]  /*8240*/  PRMT R16, RZ, 0x7610, R16 ;  /* 0x00007610ff107816 */ /* 0x000fc60000000010 */
[----:B------:R1:W-:Y:S01]  /*8250*/  STL [R1+0xae8], R23 ;  /* 0x000ae81701007387 */ /* 0x0003e20000100800 */
[----:B0-----:R-:W-:Y:S02]  /*8260*/  IMAD.MOV.U32 R4, RZ, RZ, R10 ;  /* 0x000000ffff047224 */ /* 0x001fe400078e000a */
[----:B------:R-:W-:Y:S02]  /*8270*/  IMAD.MOV.U32 R5, RZ, RZ, R11 ;  /* 0x000000ffff057224 */ /* 0x000fe400078e000b */
[----:B------:R-:W3:Y:S02]  /*8280*/  LDL.64 R10, [R1+0xb78] ;  /* 0x000b7800010a7983 */ /* 0x000ee40000100a00 */
[----:B------:R-:W-:Y:S02]  /*8290*/  IMAD.X R7, R5, 0x1, R3, P3 ;  /* 0x0000000105077824 */ /* 0x000fe400018e0603 */
[----:B-1----:R-:W2:Y:S04]  /*82a0*/  LDL.64 R22, [R1+0xb60] ;  /* 0x000b600001167983 */ /* 0x002ea80000100a00 */
[----:B------:R2:W2:Y:S01]  /*82b0*/  @P0 LDG.E.U16 R16, [R6.64] ;  /* 0x0000000406100981 */ /* 0x0004a2000c1e1500 */
[----:B------:R-:W-:-:S03]  /*82c0*/  IADD3 R4, P3, R12, R2, RZ ;  /* 0x000000020c047210 */ /* 0x000fc60007f7e0ff */
[----:B------:R-:W2:Y:S02]  /*82d0*/  LDL.LU.64 R24, [R1+0x2248] ;  /* 0x0022480001187983 */ /* 0x000ea40000300a00 */
[----:B------:R-:W-:Y:S01]  /*82e0*/  IMAD.X R5, R13, 0x1, R3, P3 ;  /* 0x000000010d057824 */ /* 0x000fe200018e0603 */
[----:B----4-:R-:W-:Y:S02]  /*82f0*/  PRMT R14, RZ, 0x7610, R14 ;  /* 0x00007610ff0e7816 */ /* 0x010fe4000000000e */
[----:B------:R-:W-:-:S04]  /*8300*/  PRMT R15, RZ, 0x7610, R15 ;  /* 0x00007610ff0f7816 */ /* 0x000fc8000000000f */
[----:B------:R3:W4:Y:S04]  /*8310*/  @P1 LDG.E.U16 R14, [R4.64] ;  /* 0x00000004040e1981 */ /* 0x000728000c1e1500 */
[----:B------:R0:W4:Y:S02]  /*8320*/  @P1 LDG.E.U16 R15, [R8.64] ;  /* 0x00000004080f1981 */ /* 0x000124000c1e1500 */
[----:B0-----:R-:W-:Y:S02]  /*8330*/  PRMT R8, RZ, 0x7610, R8 ;  /* 0x00007610ff087816 */ /* 0x001fe40000000008 */
[----:B------:R-:W-:Y:S02]  /*8340*/  PRMT R9, RZ, 0x7610, R9 ;  /* 0x00007610ff097816 */ /* 0x000fe40000000009 */
[----:B---3--:R-:W-:-:S02]  /*8350*/  IADD3 R4, P2, R10, R2, RZ ;  /* 0x000000020a047210 */ /* 0x008fc40007f5e0ff */
[----:B--2---:R-:W-:-:S03]  /*8360*/  IADD3 R6, P0, R22, R2, RZ ;  /* 0x0000000216067210 */ /* 0x004fc60007f1e0ff */
[--C-:B------:R-:W-:Y:S01]  /*8370*/  IMAD.X R5, R11, 0x1, R3.reuse, P2 ;  /* 0x000000010b057824 */ /* 0x100fe200010e0603 */
[----:B------:R-:W-:Y:S01]  /*8380*/  STL [R1+0xae0], R16 ;  /* 0x000ae01001007387 */ /* 0x000fe20000100800 */
[----:B------:R-:W-:-:S03]  /*8390*/  IMAD.X R7, R23, 0x1, R3, P0 ;  /* 0x0000000117077824 */ /* 0x000fc600000e0603 */
[----:B------:R0:W-:Y:S04]  /*83a0*/  STL [R1+0xae4], R17 ;  /* 0x000ae41101007387 */ /* 0x0001e80000100800 */
[----:B------:R-:W2:Y:S04]  /*83b0*/  @P1 LDG.E.U16 R8, [R4.64] ;  /* 0x0000000404081981 */ /* 0x000ea8000c1e1500 */
[----:B------:R-:W3:Y:S04]  /*83c0*/  LDL.64 R12, [R1+0xb88] ;  /* 0x000b8800010c7983 */ /* 0x000ee80000100a00 */
[----:B0-----:R-:W3:Y:S04]  /*83d0*/  LDL.64 R16, [R1+0xb90] ;  /* 0x000b900001107983 */ /* 0x001ee80000100a00 */
[----:B------:R3:W3:Y:S04]  /*83e0*/  @P1 LDG.E.U16 R9, [R6.64] ;  /* 0x0000000406091981 */ /* 0x0006e8000c1e1500 */
[----:B----4-:R-:W-:Y:S04]  /*83f0*/  STL [R1+0xad8], R14 ;  /* 0x000ad80e01007387 */ /* 0x010fe80000100800 */
[----:B------:R0:W-:Y:S04]  /*8400*/  STL [R1+0xadc], R15 ;  /* 0x000adc0f01007387 */ /* 0x0001e80000100800 */
[----:B------:R-:W4:Y:S04]  /*8410*/  LDL.64 R10, [R1+0xb98] ;  /* 0x000b9800010a7983 */ /* 0x000f280000100a00 */
[----:B------:R-:W4:Y:S04]  /*8420*/  LDL.64 R22, [R1+0xbb0] ;  /* 0x000bb00001167983 */ /* 0x000f280000100a00 */
[----:B0-----:R-:W4:Y:S01]  /*8430*/  LDL.64 R14, [R1+0xb80] ;  /* 0x000b8000010e7983 */ /* 0x001f220000100a00 */
[----:B------:R-:W-:-:S02]  /*8440*/  ISETP.GT.AND P0, PT, R0, 0x5, PT ;  /* 0x000000050000780c */ /* 0x000fc40003f04270 */
[----:B------:R-:W-:Y:S02]  /*8450*/  PRMT R24, RZ, 0x7610, R24 ;  /* 0x00007610ff187816 */ /* 0x000fe40000000018 */
[----:B------:R-:W-:Y:S01]  /*8460*/  PRMT R25, RZ, 0x7610, R25 ;  /* 0x00007610ff197816 */ /* 0x000fe20000000019 */
[----:B--2---:R0:W-:Y:S01]  /*8470*/  STL [R1+0xad0], R8 ;  /* 0x000ad00801007387 */ /* 0x0041e20000100800 */
[-C--:B---3--:R-:W-:Y:S02]  /*8480*/  IADD3 R6, P2, R16, R2.reuse, RZ ;  /* 0x0000000210067210 */ /* 0x088fe40007f5e0ff */
[----:B0-----:R-:W-:Y:S01]  /*8490*/  IADD3 R8, P1, R12, R2, RZ ;  /* 0x000000020c087210 */ /* 0x001fe20007f3e0ff */
        /* <DEDUP_REMOVED lines=16> */
[----:B--2---:R-:W-:Y:S02]  /*85a0*/  PRMT R13, RZ, 0x7610, R13 ;  /* 0x00007610ff0d7816 */ /* 0x004fe4000000000d */
[----:B------:R-:W-:-:S04]  /*85b0*/  PRMT R12, RZ, 0x7610, R12 ;  /* 0x00007610ff0c7816 */ /* 0x000fc8000000000c */
[----:B------:R0:W2:Y:S04]  /*85c0*/  @P0 LDG.E.U16 R13, [R4.64] ;  /* 0x00000004040d0981 */ /* 0x0000a8000c1e1500 */
[----:B---3--:R-:W-:Y:S01]  /*85d0*/  STL [R1+0xacc], R24 ;  /* 0x000acc1801007387 */ /* 0x008fe20000100800 */
[----:B0-----:R-:W-:-:S03]  /*85e0*/  IMAD.MOV.U32 R5, RZ, RZ, R11 ;  /* 0x000000ffff057224 */ /* 0x001fc600078e000b */
[----:B------:R0:W-:Y:S01]  /*85f0*/  STL [R1+0xac8], R25 ;  /* 0x000ac81901007387 */ /* 0x0001e20000100800 */
[--C-:B------:R-:W-:Y:S02]  /*8600*/  IMAD.X R7, R5, 0x1, R3.reuse, P3 ;  /* 0x0000000105077824 */ /* 0x100fe400018e0603 */
[----:B------:R-:W-:Y:S01]  /*8610*/  IMAD.MOV.U32 R4, RZ, RZ, R10 ;  /* 0x000000ffff047224 */ /* 0x000fe200078e000a */
[----:B------:R-:W-:Y:S01]  /*8620*/  IADD3 R4, P3, R16, R2, RZ ;  /* 0x0000000210047210 */ /* 0x000fe20007f7e0ff */
[----:B------:R-:W3:Y:S04]  /*8630*/  LDL.64 R10, [R1+0xbb8] ;  /* 0x000bb800010a7983 */ /* 0x000ee80000100a00 */
[----:B------:R-:W2:Y:S01]  /*8640*/  @P0 LDG.E.U16 R12, [R6.64] ;  /* 0x00000004060c0981 */ /* 0x000ea2000c1e1500 */
[----:B------:R-:W-:-:S03]  /*8650*/  IMAD.X R5, R17, 0x1, R3, P3 ;  /* 0x0000000111057824 */ /* 0x000fc600018e0603 */
[----:B0-----:R-:W2:Y:S04]  /*8660*/  LDL.64 R24, [R1+0xba0] ;  /* 0x000ba00001187983 */ /* 0x001ea80000100a00 */
[----:B------:R-:W2:Y:S01]  /*8670*/  LDL.LU.64 R22, [R1+0x2230] ;  /* 0x0022300001167983 */ /* 0x000ea20000300a00 */
[----:B----4-:R-:W-:Y:S02]  /*8680*/  PRMT R14, RZ, 0x7610, R14 ;  /* 0x00007610ff0e7816 */ /* 0x010fe4000000000e */
[----:B------:R-:W-:-:S04]  /*8690*/  PRMT R15, RZ, 0x7610, R15 ;  /* 0x00007610ff0f7816 */ /* 0x000fc8000000000f */
[----:B------:R3:W4:Y:S04]  /*86a0*/  @P1 LDG.E.U16 R14, [R4.64] ;  /* 0x00000004040e1981 */ /* 0x000728000c1e1500 */
[----:B------:R0:W4:Y:S02]  /*86b0*/  @P1 LDG.E.U16 R15, [R8.64] ;  /* 0x00000004080f1981 */ /* 0x000124000c1e1500 */
[----:B0-----:R-:W-:Y:S02]  /*86c0*/  PRMT R8, RZ, 0x7610, R8 ;  /* 0x00007610ff087816 */ /* 0x001fe40000000008 */
[----:B------:R-:W-:Y:S02]  /*86d0*/  PRMT R9, RZ, 0x7610, R9 ;  /* 0x00007610ff097816 */ /* 0x000fe40000000009 */
[-C--:B---3--:R-:W-:Y:S01]  /*86e0*/  IADD3 R4, P2, R10, R2.reuse, RZ ;  /* 0x000000020a047210 */ /* 0x088fe20007f5e0ff */
[----:B--2---:R-:W-:Y:S04]  /*86f0*/  STL [R1+0xac0], R12 ;  /* 0x000ac00c01007387 */ /* 0x004fe80000100800 */
[----:B------:R-:W-:Y:S01]  /*8700*/  IMAD.X R5, R11, 0x1, R3, P2 ;  /* 0x000000010b057824 */ /* 0x000fe200010e0603 */
[----:B------:R0:W-:Y:S01]  /*8710*/  STL [R1+0xac4], R13 ;  /* 0x000ac40d01007387 */ /* 0x0001e20000100800 */
[----:B------:R-:W-:-:S03]  /*8720*/  IADD3 R6, P0, R24, R2, RZ ;  /* 0x0000000218067210 */ /* 0x000fc60007f1e0ff */
[----:B------:R-:W2:Y:S04]  /*8730*/  LDL.64 R16, [R1+0xbc8] ;  /* 0x000bc80001107983 */ /* 0x000ea80000100a00 */
[----:B------:R-:W3:Y:S04]  /*8740*/  @P1 LDG.E.U16 R8, [R4.64] ;  /* 0x0000000404081981 */ /* 0x000ee8000c1e1500 */
[----:B0-----:R-:W2:Y:S01]  /*8750*/  LDL.64 R12, [R1+0xbd0] ;  /* 0x000bd000010c7983 */ /* 0x001ea20000100a00 */
[----:B------:R-:W-:-:S05]  /*8760*/  IMAD.X R7, R25, 0x1, R3, P0 ;  /* 0x0000000119077824 */ /* 0x000fca00000e0603 */
[----:B------:R2:W3:Y:S04]  /*8770*/  @P1 LDG.E.U16 R9, [R6.64] ;  /* 0x0000000406091981 */ /* 0x0004e8000c1e1500 */
[----:B----4-:R-:W-:Y:S04]  /*8780*/  STL [R1+0xab8], R14 ;  /* 0x000ab80e01007387 */ /* 0x010fe80000100800 */
[----:B------:R0:W-:Y:S04]  /*8790*/  STL [R1+0xabc], R15 ;  /* 0x000abc0f01007387 */ /* 0x0001e80000100800 */
[----:B------:R-:W4:Y:S01]  /*87a0*/  LDL.64 R10, [R1+0xbd8] ;  /* 0x000bd800010a7983 */ /* 0x000f220000100a00 */
[----:B------:R-:W-:-:S02]  /*87b0*/  ISETP.GT.AND P0, PT, R0, 0x7, PT ;  /* 0x000000070000780c */ /* 0x000fc40003f04270 */
[----:B------:R-:W-:Y:S01]  /*87c0*/  PRMT R27, RZ, 0x7610, R27 ;  /* 0x00007610ff1b7816 */ /* 0x000fe2000000001b */
[----:B------:R-:W4:Y:S04]  /*87d0*/  LDL.64 R24, [R1+0xbf0] ;  /* 0x000bf00001187983 */ /* 0x000f280000100a00 */
[----:B0-----:R-:W4:Y:S01]  /*87e0*/  LDL.64 R14, [R1+0xbc0] ;  /* 0x000bc000010e7983 */ /* 0x001f220000100a00 */
[----:B------:R-:W-:Y:S02]  /*87f0*/  PRMT R26, RZ, 0x7610, R26 ;  /* 0x00007610ff1a7816 */ /* 0x000fe4000000001a */
[----:B------:R-:W-:Y:S02]  /*8800*/  PRMT R23, RZ, 0x7610, R23 ;  /* 0x00007610ff177816 */ /* 0x000fe40000000017 */
[----:B------:R-:W-:-:S02]  /*8810*/  PRMT R22, RZ, 0x7610, R22 ;  /* 0x00007610ff167816 */ /* 0x000fc40000000016 */
[-C--:B--2---:R-:W-:Y:S01]  /*8820*/  IADD3 R6, P2, R12, R2.reuse, RZ ;  /* 0x000000020c067210 */ /* 0x084fe20007f5e0ff */
[----:B---3--:R0:W-:Y:S04]  /*8830*/  STL [R1+0xab0], R8 ;  /* 0x000ab00801007387 */ /* 0x0081e80000100800 */
[----:B------:R-:W-:Y:S01]  /*8840*/  IMAD.X R7, R13, 0x1, R3, P2 ;  /* 0x000000010d077824 */ /* 0x000fe200010e0603 */
[----:B------:R1:W-:Y:S04]  /*8850*/  STL [R1+0xab4], R9 ;  /* 0x000ab40901007387 */ /* 0x0003e80000100800 */
[----:B------:R2:W3:Y:S01]  /*8860*/  @P0 LDG.E.U16 R27, [R6.64] ;  /* 0x00000004061b0981 */ /* 0x0004e2000c1e1500 */
[----:B0-----:R-:W-:-:S03]  /*8870*/  IADD3 R8, P1, R16, R2, RZ ;  /* 0x0000000210087210 */ /* 0x001fc60007f3e0ff */
[----:B------:R-:W3:Y:S02]  /*8880*/  LDL.64 R12, [R1+0xbe8] ;  /* 0x000be800010c7983 */ /* 0x000ee40000100a00 */
[----:B-1----:R-:W-:Y:S02]  /*8890*/  IMAD.X R9, R17, 0x1, R3, P1 ;  /* 0x0000000111097824 */ /* 0x002fe400008e0603 */
[----:B------:R-:W3:Y:S04]  /*88a0*/  LDL.LU.64 R16, [R1+0x2228] ;  /* 0x0022280001107983 */ /* 0x000ee80000300a00 */
[----:B------:R0:W3:Y:S01]  /*88b0*/  @P0 LDG.E.U16 R26, [R8.64] ;  /* 0x00000004081a0981 */ /* 0x0000e2000c1e1500 */
[----:B----4-:R-:W-:Y:S01]  /*88c0*/  IADD3 R4, P2, R14, R2, RZ ;  /* 0x000000020e047210 */ /* 0x010fe20007f5e0ff */
[----:B--2---:R-:W-:-:S04]  /*88d0*/  IMAD.MOV.U32 R7, RZ, RZ, R15 ;  /* 0x000000ffff077224 */ /* 0x004fc800078e000f */
[----:B------:R-:W-:Y:S02]  /*88e0*/  IMAD.X R5, R7, 0x1, R3, P2 ;  /* 0x0000000107057824 */ /* 0x000fe400010e0603 */
[----:B------:R-:W-:Y:S01]  /*88f0*/  IMAD.MOV.U32 R6, RZ, RZ, R14 ;  /* 0x000000ffff067224 */ /* 0x000fe200078e000e */
[----:B------:R-:W-:Y:S01]  /*8900*/  IADD3 R6, P3, R10, R2, RZ ;  /* 0x000000020a067210 */ /* 0x000fe20007f7e0ff */
[----:B------:R-:W2:Y:S04]  /*8910*/  LDL.LU.64 R14, [R1+0x2220] ;  /* 0x00222000010e7983 */ /* 0x000ea80000300a00 */
[----:B------:R1:W4:Y:S02]  /*8920*/  @P0 LDG.E.U16 R23, [R4.64] ;  /* 0x0000000404170981 */ /* 0x000324000c1e1500 */
[----:B-1----:R-:W-:-:S04]  /*8930*/  IMAD.MOV.U32 R5, RZ, RZ, R11 ;  /* 0x000000ffff057224 */ /* 0x002fc800078e000b */
[----:B------:R-:W-:-:S05]  /*8940*/  IMAD.X R7, R5, 0x1, R3, P3 ;  /* 0x0000000105077824 */ /* 0x000fca00018e0603 */
[----:B------:R-:W2:Y:S01]  /*8950*/  @P0 LDG.E.U16 R22, [R6.64] ;  /* 0x0000000406160981 */ /* 0x000ea2000c1e1500 */
[----:B------:R-:W-:Y:S01]  /*8960*/  IMAD.MOV.U32 R4, RZ, RZ, R10 ;  /* 0x000000ffff047224 */ /* 0x000fe200078e000a */
[----:B0-----:R-:W-:-:S05]  /*8970*/  IADD3 R8, P2, R24, R2, RZ ;  /* 0x0000000218087210 */ /* 0x001fca0007f5e0ff */
[--C-:B------:R-:W-:Y:S01]  /*8980*/  IMAD.X R9, R25, 0x1, R3.reuse, P2 ;  /* 0x0000000119097824 */ /* 0x100fe200010e0603 */
[----:B---3--:R-:W-:Y:S01]  /*8990*/  IADD3 R4, P3, R12, R2, RZ ;  /* 0x000000020c047210 */ /* 0x008fe20007f7e0ff */
[----:B------:R-:W-:Y:S04]  /*89a0*/  STL [R1+0xaac], R26 ;  /* 0x000aac1a01007387 */ /* 0x000fe80000100800 */
[----:B------:R0:W-:Y:S04]  /*89b0*/  STL [R1+0xaa8], R27 ;  /* 0x000aa81b01007387 */ /* 0x0001e80000100800 */
[----:B------:R-:W3:Y:S04]  /*89c0*/  LDL.64 R10, [R1+0xbf8] ;  /* 0x000bf800010a7983 */ /* 0x000ee80000100a00 */
[----:B0-----:R-:W3:Y:S01]  /*89d0*/  LDL.64 R26, [R1+0xbe0] ;  /* 0x000be000011a7983 */ /* 0x001ee20000100a00 */
[----:B------:R-:W-:-:S03]  /*89e0*/  IMAD.X R5, R13, 0x1, R3, P3 ;  /* 0x000000010d057824 */ /* 0x000fc600018e0603 */
[----:B------:R-:W3:Y:S04]  /*89f0*/  LDL.64 R12, [R1+0xc10] ;  /* 0x000c1000010c7983 */ /* 0x000ee80000100a00 */
[----:B--2---:R-:W-:Y:S04]  /*8a00*/  STL [R1+0xaa0], R22 ;  /* 0x000aa01601007387 */ /* 0x004fe80000100800 */
[----:B----4-:R0:W-:Y:S04]  /*8a10*/  STL [R1+0xaa4], R23 ;  /* 0x000aa41701007387 */ /* 0x0101e80000100800 */
[----:B------:R-:W2:Y:S04]  /*8a20*/  LDL.64 R24, [R1+0xc00] ;  /* 0x000c000001187983 */ /* 0x000ea80000100a00 */
[----:B0-----:R-:W4:Y:S01]  /*8a30*/  LDL.64 R22, [R1+0xc08] ;  /* 0x000c080001167983 */ /* 0x001f220000100a00 */
[----:B------:R-:W-:-:S02]  /*8a40*/  ISETP.GT.AND P1, PT, R0, 0x8, PT ;  /* 0x000000080000780c */ /* 0x000fc40003f24270 */
[----:B------:R-:W-:Y:S02]  /*8a50*/  PRMT R15, RZ, 0x7610, R15 ;  /* 0x00007610ff0f7816 */ /* 0x000fe4000000000f */
[----:B------:R-:W-:Y:S02]  /*8a60*/  PRMT R14, RZ, 0x7610, R14 ;  /* 0x00007610ff0e7816 */ /* 0x000fe4000000000e */
[----:B------:R-:W-:Y:S02]  /*8a70*/  PRMT R17, RZ, 0x7610, R17 ;  /* 0x00007610ff117816 */ /* 0x000fe40000000011 */
[----:B------:R-:W-:-:S05]  /*8a80*/  PRMT R16, RZ, 0x7610, R16 ;  /* 0x00007610ff107816 */ /* 0x000fca0000000010 */
[----:B------:R3:W2:Y:S04]  /*8a90*/  @P1 LDG.E.U16 R15, [R4.64] ;  /* 0x00000004040f1981 */ /* 0x0006a8000c1e1500 */
[----:B------:R4:W2:Y:S01]  /*8aa0*/  @P1 LDG.E.U16 R17, [R8.64] ;  /* 0x0000000408111981 */ /* 0x0008a2000c1e1500 */
[----:B------:R-:W-:Y:S02]  /*8ab0*/  PRMT R28, RZ, 0x7610, R28 ;  /* 0x00007610ff1c7816 */ /* 0x000fe4000000001c */
[----:B------:R-:W-:Y:S02]  /*8ac0*/  PRMT R29, RZ, 0x7610, R29 ;  /* 0x00007610ff1d7816 */ /* 0x000fe4000000001d */
[-C--:B---3--:R-:W-:Y:S02]  /*8ad0*/  IADD3 R4, P2, R10, R2.reuse, RZ ;  /* 0x000000020a047210 */ /* 0x088fe40007f5e0ff */
[----:B------:R-:W-:-:S03]  /*8ae0*/  IADD3 R6, P0, R26, R2, RZ ;  /* 0x000000021a067210 */ /* 0x000fc60007f1e0ff */
[--C-:B------:R-:W-:Y:S02]  /*8af0*/  IMAD.X R5, R11, 0x1, R3.reuse, P2 ;  /* 0x000000010b057824 */ /* 0x100fe400010e0603 */
[----:B------:R-:W3:Y:S01]  /*8b00*/  LDL.64 R10, [R1+0xc18] ;  /* 0x000c1800010a7983 */ /* 0x000ee20000100a00 */
[----:B------:R-:W-:Y:S01]  /*8b10*/  IMAD.X R7, R27, 0x1, R3, P0 ;  /* 0x000000011b077824 */ /* 0x000fe200000e0603 */
[----:B------:R-:W-:Y:S02]  /*8b20*/  ISETP.GT.AND P0, PT, R0, 0x9, PT ;  /* 0x000000090000780c */ /* 0x000fe40003f04270 */
[----:B------:R2:W3:Y:S04]  /*8b30*/  @P1 LDG.E.U16 R16, [R4.64] ;  /* 0x0000000404101981 */ /* 0x0004e8000c1e1500 */
[----:B------:R0:W3:Y:S04]  /*8b40*/  @P1 LDG.E.U16 R14, [R6.64] ;  /* 0x00000004060e1981 */ /* 0x0000e8000c1e1500 */
[----:B------:R-:W3:Y:S01]  /*8b50*/  LDL.64 R26, [R1+0xc30] ;  /* 0x000c3000011a7983 */ /* 0x000ee20000100a00 */
[----:B0-----:R-:W-:-:S05]  /*8b60*/  IADD3 R6, P2, R12, R2, RZ ;  /* 0x000000020c067210 */ /* 0x001fca0007f5e0ff */
[----:B------:R-:W-:Y:S02]  /*8b70*/  IMAD.X R7, R13, 0x1, R3, P2 ;  /* 0x000000010d077824 */ /* 0x000fe400010e0603 */
[----:B------:R-:W3:Y:S04]  /*8b80*/  LDL.64 R12, [R1+0xc28] ;  /* 0x000c2800010c7983 */ /* 0x000ee80000100a00 */
[----:B------:R0:W3:Y:S01]  /*8b90*/  @P0 LDG.E.U16 R29, [R6.64] ;  /* 0x00000004061d0981 */ /* 0x0000e2000c1e1500 */
[----:B----4-:R-:W-:-:S05]  /*8ba0*/  IADD3 R8, P1, R22, R2, RZ ;  /* 0x0000000216087210 */ /* 0x010fca0007f3e0ff */
[----:B------:R-:W-:Y:S02]  /*8bb0*/  IMAD.X R9, R23, 0x1, R3, P1 ;  /* 0x0000000117097824 */ /* 0x000fe400008e0603 */
[----:B------:R-:W4:Y:S04]  /*8bc0*/  LDL.LU.64 R22, [R1+0x2218] ;  /* 0x0022180001167983 */ /* 0x000f280000300a00 */
[----:B------:R1:W4:Y:S01]  /*8bd0*/  @P0 LDG.E.U16 R28, [R8.64] ;  /* 0x00000004081c0981 */ /* 0x000322000c1e1500 */
[----:B--2---:R-:W-:Y:S01]  /*8be0*/  IADD3 R4, P2, R24, R2, RZ ;  /* 0x0000000218047210 */ /* 0x004fe20007f5e0ff */
[----:B0-----:R-:W-:Y:S02]  /*8bf0*/  IMAD.MOV.U32 R6, RZ, RZ, R24 ;  /* 0x000000ffff067224 */ /* 0x001fe400078e0018 */
[----:B------:R-:W-:-:S02]  /*8c00*/  IMAD.MOV.U32 R7, RZ, RZ, R25 ;  /* 0x000000ffff077224 */ /* 0x000fc400078e0019 */
[----:B------:R-:W2:Y:S02]  /*8c10*/  LDL.LU.64 R24, [R1+0x2210] ;  /* 0x0022100001187983 */ /* 0x000ea40000300a00 */
[----:B------:R-:W-:Y:S01]  /*8c20*/  IMAD.X R5, R7, 0x1, R3, P2 ;  /* 0x0000000107057824 */ /* 0x000fe200010e0603 */
[----:B------:R-:W-:Y:S02]  /*8c30*/  ISETP.GT.AND P1, PT, R0, 0xa, PT ;  /* 0x0000000a0000780c */ /* 0x000fe40003f24270 */
[-C--:B---3--:R-:W-:Y:S02]  /*8c40*/  IADD3 R6, P3, R10, R2.reuse, RZ ;  /* 0x000000020a067210 */ /* 0x088fe40007f7e0ff */
[----:B-1----:R-:W-:-:S05]  /*8c50*/  IADD3 R8, P2, R26, R2, RZ ;  /* 0x000000021a087210 */ /* 0x002fca0007f5e0ff */
[----:B------:R-:W-:Y:S01]  /*8c60*/  IMAD.X R9, R27, 0x1, R3, P2 ;  /* 0x000000011b097824 */ /* 0x000fe200010e0603 */
[----:B----4-:R-:W-:Y:S01]  /*8c70*/  PRMT R23, RZ, 0x7610, R23 ;  /* 0x00007610ff177816 */ /* 0x010fe20000000017 */
[----:B------:R-:W-:Y:S05]  /*8c80*/  STL [R1+0x910], R28 ;  /* 0x0009101c01007387 */ /* 0x000fea0000100800 */
[----:B------:R0:W3:Y:S01]  /*8c90*/  @P0 LDG.E.U16 R23, [R4.64] ;  /* 0x0000000404170981 */ /* 0x0000e2000c1e1500 */
[----:B------:R-:W-:-:S03]  /*8ca0*/  PRMT R22, RZ, 0x7610, R22 ;  /* 0x00007610ff167816 */ /* 0x000fc60000000016 */
[----:B------:R1:W-:Y:S01]  /*8cb0*/  STL [R1+0x918], R29 ;  /* 0x0009181d01007387 */ /* 0x0003e20000100800 */
[----:B0-----:R-:W-:Y:S02]  /*8cc0*/  IMAD.MOV.U32 R4, RZ, RZ, R10 ;  /* 0x000000ffff047224 */ /* 0x001fe400078e000a */
[----:B------:R-:W-:Y:S02]  /*8cd0*/  IMAD.MOV.U32 R5, RZ, RZ, R11 ;  /* 0x000000ffff057224 */ /* 0x000fe400078e000b */
[----:B------:R-:W4:Y:S02]  /*8ce0*/  LDL.64 R10, [R1+0xc38] ;  /* 0x000c3800010a7983 */ /* 0x000f240000100a00 */
[----:B------:R-:W-:Y:S02]  /*8cf0*/  IMAD.X R7, R5, 0x1, R3, P3 ;  /* 0x0000000105077824 */ /* 0x000fe400018e0603 */
[----:B-1----:R-:W3:Y:S04]  /*8d00*/  LDL.64 R28, [R1+0xc20] ;  /* 0x000c2000011c7983 */ /* 0x002ee80000100a00 */
[----:B------:R3:W3:Y:S01]  /*8d10*/  @P0 LDG.E.U16 R22, [R6.64] ;  /* 0x0000000406160981 */ /* 0x0006e2000c1e1500 */
[----:B------:R-:W-:-:S02]  /*8d20*/  IADD3 R4, P3, R12, R2, RZ ;  /* 0x000000020c047210 */ /* 0x000fc40007f7e0ff */
[----:B--2---:R-:W-:Y:S01]  /*8d30*/  PRMT R24, RZ, 0x7610, R24 ;  /* 0x00007610ff187816 */ /* 0x004fe20000000018 */
[----:B------:R-:W2:Y:S01]  /*8d40*/  LDL.LU.64 R26, [R1+0x2208] ;  /* 0x00220800011a7983 */ /* 0x000ea20000300a00 */
[----:B------:R-:W-:Y:S01]  /*8d50*/  PRMT R25, RZ, 0x7610, R25 ;  /* 0x00007610ff197816 */ /* 0x000fe20000000019 */
[----:B------:R-:W-:-:S05]  /*8d60*/  IMAD.X R5, R13, 0x1, R3, P3 ;  /* 0x000000010d057824 */ /* 0x000fca00018e0603 */
[----:B------:R4:W2:Y:S04]  /*8d70*/  @P1 LDG.E.U16 R24, [R4.64] ;  /* 0x0000000404181981 */ /* 0x0008a8000c1e1500 */
[----:B------:R0:W2:Y:S02]  /*8d80*/  @P1 LDG.E.U16 R25, [R8.64] ;  /* 0x0000000408191981 */ /* 0x0000a4000c1e1500 */
[----:B0-----:R-:W-:Y:S02]  /*8d90*/  PRMT R8, RZ, 0x7610, R8 ;  /* 0x00007610ff087816 */ /* 0x001fe40000000008 */
[----:B------:R-:W-:Y:S02]  /*8da0*/  PRMT R9, RZ, 0x7610, R9 ;  /* 0x00007610ff097816 */ /* 0x000fe40000000009 */
[----:B----4-:R-:W-:-:S02]  /*8db0*/  IADD3 R4, P2, R10, R2, RZ ;  /* 0x000000020a047210 */ /* 0x010fc40007f5e0ff */
[----:B---3--:R-:W-:-:S03]  /*8dc0*/  IADD3 R6, P0, R28, R2, RZ ;  /* 0x000000021c067210 */ /* 0x008fc60007f1e0ff */
[--C-:B------:R-:W-:Y:S01]  /*8dd0*/  IMAD.X R5, R11, 0x1, R3.reuse, P2 ;  /* 0x000000010b057824 */ /* 0x100fe200010e0603 */
[----:B------:R-:W-:Y:S01]  /*8de0*/  STL [R1+0x914], R22 ;  /* 0x0009141601007387 */ /* 0x000fe20000100800 */
[----:B------:R-:W-:-:S03]  /*8df0*/  IMAD.X R7, R29, 0x1, R3, P0 ;  /* 0x000000011d077824 */ /* 0x000fc600000e0603 */
[----:B------:R0:W-:Y:S04]  /*8e00*/  STL [R1+0x90c], R23 ;  /* 0x00090c1701007387 */ /* 0x0001e80000100800 */
[----:B------:R-:W3:Y:S04]  /*8e10*/  @P1 LDG.E.U16 R8, [R4.64] ;  /* 0x0000000404081981 */ /* 0x000ee8000c1e1500 */
[----:B------:R-:W4:Y:S04]  /*8e20*/  LDL.64 R12, [R1+0xc48] ;  /* 0x000c4800010c7983 */ /* 0x000f280000100a00 */
[----:B0-----:R-:W4:Y:S04]  /*8e30*/  LDL.64 R22, [R1+0xc50] ;  /* 0x000c500001167983 */ /* 0x001f280000100a00 */
[----:B------:R4:W4:Y:S04]  /*8e40*/  @P1 LDG.E.U16 R9, [R6.64] ;  /* 0x0000000406091981 */ /* 0x000928000c1e1500 */
[----:B--2---:R-:W-:Y:S04]  /*8e50*/  STL [R1+0xa98], R24 ;  /* 0x000a981801007387 */ /* 0x004fe80000100800 */
[----:B------:R0:W-:Y:S01]  /*8e60*/  STL [R1+0xa9c], R25 ;  /* 0x000a9c1901007387 */ /* 0x0001e20000100800 */
[----:B------:R-:W-:-:S03]  /*8e70*/  ISETP.GT.AND P0, PT, R0, 0xb, PT ;  /* 0x0000000b0000780c */ /* 0x000fc60003f04270 */
[----:B------:R-:W2:Y:S04]  /*8e80*/  LDL.64 R10, [R1+0xc58] ;  /* 0x000c5800010a7983 */ /* 0x000ea80000100a00 */
[----:B------:R-:W2:Y:S04]  /*8e90*/  LDL.64 R28, [R1+0xc70] ;  /* 0x000c7000011c7983 */ /* 0x000ea80000100a00 */
[----:B0-----:R-:W2:Y:S01]  /*8ea0*/  LDL.64 R24, [R1+0xc40] ;  /* 0x000c400001187983 */ /* 0x001ea20000100a00 */
[----:B------:R-:W-:Y:S02]  /*8eb0*/  PRMT R26, RZ, 0x7610, R26 ;  /* 0x00007610ff1a7816 */ /* 0x000fe4000000001a */
[----:B------:R-:W-:Y:S01]  /*8ec0*/  PRMT R27, RZ, 0x7610, R27 ;  /* 0x00007610ff1b7816 */ /* 0x000fe2000000001b */
[----:B---3--:R0:W-:Y:S01]  /*8ed0*/  STL [R1+0xa90], R8 ;  /* 0x000a900801007387 */ /* 0x0081e20000100800 */
[----:B----4-:R-:W-:-:S02]  /*8ee0*/  IADD3 R6, P2, R22, R2, RZ ;  /* 0x0000000216067210 */ /* 0x010fc40007f5e0ff */
[----:B0-----:R-:W-:Y:S01]  /*8ef0*/  IADD3 R8, P1, R12, R2, RZ ;  /* 0x000000020c087210 */ /* 0x001fe20007f3e0ff */
[----:B------:R0:W-:Y:S02]  /*8f00*/  STL [R1+0xa94], R9 ;  /* 0x000a940901007387 */ /* 0x0001e40000100800 */
[--C-:B------:R-:W-:Y:S02]  /*8f10*/  IMAD.X R7, R23, 0x1, R3.reuse, P2 ;  /* 0x0000000117077824 */ /* 0x100fe400010e0603 */
[----:B------:R-:W3:Y:S04]  /*8f20*/  LDL.64 R22, [R1+0xc68] ;  /* 0x000c680001167983 */ /* 0x000ee80000100a00 */
[----:B------:R1:W4:Y:S01]  /*8f30*/  @P0 LDG.E.U16 R27, [R6.64] ;  /* 0x00000004061b0981 */ /* 0x000322000c1e1500 */
[----:B0-----:R-:W-:-:S03]  /*8f40*/  IMAD.X R9, R13, 0x1, R3, P1 ;  /* 0x000000010d097824 */ /* 0x001fc600008e0603 */
[----:B------:R-:W3:Y:S04]  /*8f50*/  LDL.LU.64 R12, [R1+0x2200] ;  /* 0x00220000010c7983 */ /* 0x000ee80000300a00 */
[----:B------:R0:W4:Y:S01]  /*8f60*/  @P0 LDG.E.U16 R26, [R8.64] ;  /* 0x00000004081a0981 */ /* 0x000122000c1e1500 */
[-C--:B--2---:R-:W-:Y:S01]  /*8f70*/  IADD3 R4, P2, R24, R2.reuse, RZ ;  /* 0x0000000218047210 */ /* 0x084fe20007f5e0ff */
[----:B-1----:R-:W-:Y:S02]  /*8f80*/  IMAD.MOV.U32 R6, RZ, RZ, R24 ;  /* 0x000000ffff067224 */ /* 0x002fe400078e0018 */
[----:B------:R-:W-:Y:S02]  /*8f90*/  IMAD.MOV.U32 R7, RZ, RZ, R25 ;  /* 0x000000ffff077224 */ /* 0x000fe400078e0019 */
[----:B------:R-:W2:Y:S02]  /*8fa0*/  LDL.LU.64 R24, [R1+0x21f8] ;  /* 0x0021f80001187983 */ /* 0x000ea40000300a00 */
[----:B------:R-:W-:Y:S01]  /*8fb0*/  IMAD.X R5, R7, 0x1, R3, P2 ;  /* 0x0000000107057824 */ /* 0x000fe200010e0603 */
[----:B------:R-:W-:-:S02]  /*8fc0*/  IADD3 R6, P3, R10, R2, RZ ;  /* 0x000000020a067210 */ /* 0x000fc40007f7e0ff */
[----:B------:R-:W-:Y:S02]  /*8fd0*/  ISETP.GT.AND P1, PT, R0, 0xc, PT ;  /* 0x0000000c0000780c */ /* 0x000fe40003f24270 */
[----:B0-----:R-:W-:-:S05]  /*8fe0*/  IADD3 R8, P2, R28, R2, RZ ;  /* 0x000000021c087210 */ /* 0x001fca0007f5e0ff */
[----:B------:R-:W-:Y:S01]  /*8ff0*/  IMAD.X R9, R29, 0x1, R3, P2 ;  /* 0x000000011d097824 */ /* 0x000fe200010e0603 */
[----:B---3--:R-:W-:Y:S01]  /*9000*/  PRMT R13, RZ, 0x7610, R13 ;  /* 0x00007610ff0d7816 */ /* 0x008fe2000000000d */
[----:B----4-:R-:W-:Y:S05]  /*9010*/  STL [R1+0xa8c], R26 ;  /* 0x000a8c1a01007387 */ /* 0x010fea0000100800 */
        /* <DEDUP_REMOVED lines=29> */
[----:B------:R0:W-:Y:S04]  /*91f0*/  STL [R1+0xa7c], R25 ;  /* 0x000a7c1901007387 */ /* 0x0001e80000100800 */
[----:B------:R-:W2:Y:S04]  /*9200*/  LDL.64 R10, [R1+0xc98] ;  /* 0x000c9800010a7983 */ /* 0x000ea80000100a00 */
[----:B------:R-:W2:Y:S04]  /*9210*/  LDL.64 R26, [R1+0xcb0] ;  /* 0x000cb000011a7983 */ /* 0x000ea80000100a00 */
[----:B0-----:R-:W2:Y:S01]  /*9220*/  LDL.64 R24, [R1+0xc80] ;  /* 0x000c800001187983 */ /* 0x001ea20000100a00 */
[----:B------:R-:W-:-:S02]  /*9230*/  ISETP.GT.AND P0, PT, R0, 0xd, PT ;  /* 0x0000000d0000780c */ /* 0x000fc40003f04270 */
[----:B------:R-:W-:Y:S02]  /*9240*/  PRMT R28, RZ, 0x7610, R28 ;  /* 0x00007610ff1c7816 */ /* 0x000fe4000000001c */
[----:B------:R-:W-:Y:S01]  /*9250*/  PRMT R29, RZ, 0x7610, R29 ;  /* 0x00007610ff1d7816 */ /* 0x000fe2000000001d */
[----:B---3--:R0:W-:Y:S01]  /*9260*/  STL [R1+0xa70], R8 ;  /* 0x000a700801007387 */ /* 0x0081e20000100800 */
[-C--:B----4-:R-:W-:Y:S02]  /*9270*/  IADD3 R6, P2, R12, R2.reuse, RZ ;  /* 0x000000020c067210 */ /* 0x090fe40007f5e0ff */
        /* <DEDUP_REMOVED lines=17> */
[----:B---3--:R-:W-:Y:S02]  /*9390*/  PRMT R23, RZ, 0x7610, R23 ;  /* 0x00007610ff177816 */ /* 0x008fe40000000017 */
[----:B------:R-:W-:-:S04]  /*93a0*/  PRMT R22, RZ, 0x7610, R22 ;  /* 0x00007610ff167816 */ /* 0x000fc80000000016 */
[----:B------:R0:W3:Y:S04]  /*93b0*/  @P0 LDG.E.U16 R23, [R4.64] ;  /* 0x0000000404170981 */ /* 0x0000e8000c1e1500 */
[----:B----4-:R-:W-:Y:S01]  /*93c0*/  STL [R1+0xa6c], R28 ;  /* 0x000a6c1c01007387 */ /* 0x010fe20000100800 */
[----:B0-----:R-:W-:Y:S02]  /*93d0*/  IMAD.MOV.U32 R5, RZ, RZ, R11 ;  /* 0x000000ffff057224 */ /* 0x001fe400078e000b */
[----:B------:R-:W-:Y:S02]  /*93e0*/  IMAD.MOV.U32 R4, RZ, RZ, R10 ;  /* 0x000000ffff047224 */ /* 0x000fe400078e000a */
[----:B------:R-:W-:Y:S01]  /*93f0*/  IMAD.X R7, R5, 0x1, R3, P3 ;  /* 0x0000000105077824 */ /* 0x000fe200018e0603 */
[----:B------:R-:W-:Y:S01]  /*9400*/  IADD3 R4, P3, R12, R2, RZ ;  /* 0x000000020c047210 */ /* 0x000fe20007f7e0ff */
[----:B------:R0:W-:Y:S01]  /*9410*/  STL [R1+0xa68], R29 ;  /* 0x000a681d01007387 */ /* 0x0001e20000100800 */
[----:B--2---:R-:W-:-:S03]  /*9420*/  PRMT R24, RZ, 0x7610, R24 ;  /* 0x00007610ff187816 */ /* 0x004fc60000000018 */
[----:B------:R-:W2:Y:S01]  /*9430*/  LDL.64 R10, [R1+0xcb8] ;  /* 0x000cb800010a7983 */ /* 0x000ea20000100a00 */
[----:B------:R-:W-:Y:S01]  /*9440*/  PRMT R25, RZ, 0x7610, R25 ;  /* 0x00007610ff197816 */ /* 0x000fe20000000019 */
[----:B------:R-:W-:Y:S02]  /*9450*/  IMAD.X R5, R13, 0x1, R3, P3 ;  /* 0x000000010d057824 */ /* 0x000fe400018e0603 */
[----:B------:R-:W4:Y:S04]  /*9460*/  @P0 LDG.E.U16 R22, [R6.64] ;  /* 0x0000000406160981 */ /* 0x000f28000c1e1500 */
[----:B0-----:R-:W3:Y:S04]  /*9470*/  LDL.64 R28, [R1+0xca0] ;  /* 0x000ca000011c7983 */ /* 0x001ee80000100a00 */
[----:B------:R2:W3:Y:S04]  /*9480*/  @P1 LDG.E.U16 R24, [R4.64] ;  /* 0x0000000404181981 */ /* 0x0004e8000c1e1500 */
[----:B------:R0:W3:Y:S04]  /*9490*/  @P1 LDG.E.U16 R25, [R8.64] ;  /* 0x0000000408191981 */ /* 0x0000e8000c1e1500 */
[----:B------:R-:W3:Y:S01]  /*94a0*/  LDL.LU.64 R26, [R1+0x21d8] ;  /* 0x0021d800011a7983 */ /* 0x000ee20000300a00 */
[----:B0-----:R-:W-:-:S02]  /*94b0*/  PRMT R8, RZ, 0x7610, R8 ;  /* 0x00007610ff087816 */ /* 0x001fc40000000008 */
[----:B------:R-:W-:Y:S02]  /*94c0*/  PRMT R9, RZ, 0x7610, R9 ;  /* 0x00007610ff097816 */ /* 0x000fe40000000009 */
[-C--:B--2---:R-:W-:Y:S01]  /*94d0*/  IADD3 R4, P2, R10, R2.reuse, RZ ;  /* 0x000000020a047210 */ /* 0x084fe20007f5e0ff */
[----:B----4-:R-:W-:Y:S04]  /*94e0*/  STL [R1+0xa60], R22 ;  /* 0x000a601601007387 */ /* 0x010fe80000100800 */
[----:B------:R-:W-:Y:S01]  /*94f0*/  IMAD.X R5, R11, 0x1, R3, P2 ;  /* 0x000000010b057824 */ /* 0x000fe200010e0603 */
[----:B---3--:R0:W-:Y:S01]  /*9500*/  STL [R1+0xa64], R23 ;  /* 0x000a641701007387 */ /* 0x0081e20000100800 */
[----:B------:R-:W-:-:S03]  /*9510*/  IADD3 R6, P0, R28, R2, RZ ;  /* 0x000000021c067210 */ /* 0x000fc60007f1e0ff */
[----:B------:R-:W2:Y:S04]  /*9520*/  LDL.64 R12, [R1+0xcc8] ;  /* 0x000cc800010c7983 */ /* 0x000ea80000100a00 */
[----:B------:R-:W3:Y:S04]  /*9530*/  @P1 LDG.E.U16 R8, [R4.64] ;  /* 0x0000000404081981 */ /* 0x000ee8000c1e1500 */
[----:B0-----:R-:W4:Y:S01]  /*9540*/  LDL.64 R22, [R1+0xcd0] ;  /* 0x000cd00001167983 */ /* 0x001f220000100a00 */
[----:B------:R-:W-:-:S03]  /*9550*/  IMAD.X R7, R29, 0x1, R3, P0 ;  /* 0x000000011d077824 */ /* 0x000fc600000e0603 */
[----:B------:R-:W-:Y:S04]  /*9560*/  STL [R1+0xa58], R24 ;  /* 0x000a581801007387 */ /* 0x000fe80000100800 */
[----:B------:R0:W-:Y:S04]  /*9570*/  STL [R1+0xa5c], R25 ;  /* 0x000a5c1901007387 */ /* 0x0001e80000100800 */
[----:B------:R4:W2:Y:S01]  /*9580*/  @P1 LDG.E.U16 R9, [R6.64] ;  /* 0x0000000406091981 */ /* 0x0008a2000c1e1500 */
[----:B------:R-:W-:-:S03]  /*9590*/  ISETP.GT.AND P0, PT, R0, 0xf, PT ;  /* 0x0000000f0000780c */ /* 0x000fc60003f04270 */
[----:B------:R-:W2:Y:S04]  /*95a0*/  LDL.64 R28, [R1+0xcd8] ;  /* 0x000cd800011c7983 */ /* 0x000ea80000100a00 */
[----:B0-----:R-:W2:Y:S04]  /*95b0*/  LDL.64 R24, [R1+0xcc0] ;  /* 0x000cc00001187983 */ /* 0x001ea80000100a00 */
[----:B------:R-:W2:Y:S01]  /*95c0*/  LDL.64 R10, [R1+0xcf0] ;  /* 0x000cf000010a7983 */ /* 0x000ea20000100a00 */
[----:B------:R-:W-:Y:S02]  /*95d0*/  PRMT R18, RZ, 0x7610, R18 ;  /* 0x00007610ff127816 */ /* 0x000fe40000000012 */
[----:B------:R-:W-:-:S02]  /*95e0*/  PRMT R19, RZ, 0x7610, R19 ;  /* 0x00007610ff137816 */ /* 0x000fc40000000013 */
[-C--:B----4-:R-:W-:Y:S01]  /*95f0*/  IADD3 R6, P2, R22, R2.reuse, RZ ;  /* 0x0000000216067210 */ /* 0x090fe20007f5e0ff */
[----:B---3--:R2:W-:Y:S04]  /*9600*/  STL [R1+0xa50], R8 ;  /* 0x000a500801007387 */ /* 0x0085e80000100800 */
[----:B------:R-:W-:Y:S01]  /*9610*/  IMAD.X R7, R23, 0x1, R3, P2 ;  /* 0x0000000117077824 */ /* 0x000fe200010e0603 */
[----:B--2---:R-:W-:Y:S01]  /*9620*/  IADD3 R8, P1, R12, R2, RZ ;  /* 0x000000020c087210 */ /* 0x004fe20007f3e0ff */
[----:B------:R0:W-:Y:S01]  /*9630*/  STL [R1+0xa54], R9 ;  /* 0x000a540901007387 */ /* 0x0001e20000100800 */
[----:B------:R-:W-:-:S03]  /*9640*/  PRMT R27, RZ, 0x7610, R27 ;  /* 0x00007610ff1b7816 */ /* 0x000fc6000000001b */
[----:B------:R-:W2:Y:S01]  /*9650*/  LDL.64 R22, [R1+0xce8] ;  /* 0x000ce80001167983 */ /* 0x000ea20000100a00 */
[----:B------:R-:W-:-:S03]  /*9660*/  IADD3 R4, P2, R24, R2, RZ ;  /* 0x0000000218047210 */ /* 0x000fc60007f5e0ff */
[----:B------:R1:W3:Y:S01]  /*9670*/  @P0 LDG.E.U16 R27, [R6.64] ;  /* 0x00000004061b0981 */ /* 0x0002e2000c1e1500 */
[--C-:B0-----:R-:W-:Y:S02]  /*9680*/  IMAD.X R9, R13, 0x1, R3.reuse, P1 ;  /* 0x000000010d097824 */ /* 0x101fe400008e0603 */
[----:B------:R-:W-:Y:S01]  /*9690*/  IMAD.X R5, R25, 0x1, R3, P2 ;  /* 0x0000000119057824 */ /* 0x000fe200010e0603 */
[----:B------:R-:W4:Y:S04]  /*96a0*/  LDL.LU.64 R12, [R1+0x21d0] ;  /* 0x0021d000010c7983 */ /* 0x000f280000300a00 */
[----:B------:R-:W2:Y:S04]  /*96b0*/  @P0 LDG.E.U16 R18, [R4.64] ;  /* 0x0000000404120981 */ /* 0x000ea8000c1e1500 */
[----:B------:R0:W3:Y:S01]  /*96c0*/  @P0 LDG.E.U16 R19, [R8.64] ;  /* 0x0000000408130981 */ /* 0x0000e2000c1e1500 */
[----:B-1----:R-:W-:-:S03]  /*96d0*/  IADD3 R6, P3, R28, R2, RZ ;  /* 0x000000021c067210 */ /* 0x002fc60007f7e0ff */
[----:B------:R-:W4:Y:S02]  /*96e0*/  LDL.64 R24, [R1+0xce0] ;  /* 0x000ce00001187983 */ /* 0x000f240000100a00 */
[----:B------:R-:W-:Y:S01]  /*96f0*/  IMAD.X R7, R29, 0x1, R3, P3 ;  /* 0x000000011d077824 */ /* 0x000fe200018e0603 */
[----:B0-----:R-:W-:-:S05]  /*9700*/  IADD3 R8, P2, R10, R2, RZ ;  /* 0x000000020a087210 */ /* 0x001fca0007f5e0ff */
[----:B------:R-:W-:Y:S01]  /*9710*/  IMAD.X R9, R11, 0x1, R3, P2 ;  /* 0x000000010b097824 */ /* 0x000fe200010e0603 */
[----:B--2---:R-:W-:Y:S04]  /*9720*/  STL [R1+0xa44], R18 ;  /* 0x000a441201007387 */ /* 0x004fe80000100800 */
[----:B---3--:R0:W-:Y:S04]  /*9730*/  STL [R1+0xa4c], R19 ;  /* 0x000a4c1301007387 */ /* 0x0081e80000100800 */
[----:B------:R-:W2:Y:S04]  /*9740*/  LDL.64 R28, [R1+0xd10] ;  /* 0x000d1000011c7983 */ /* 0x000ea80000100a00 */
[----:B0-----:R-:W3:Y:S04]  /*9750*/  LDL.64 R18, [R1+0xcf8] ;  /* 0x000cf80001127983 */ /* 0x001ee80000100a00 */
[----:B------:R-:W3:Y:S01]  /*9760*/  LDL.LU.64 R10, [R1+0x21c8] ;  /* 0x0021c800010a7983 */ /* 0x000ee20000300a00 */
[----:B------:R-:W-:-:S02]  /*9770*/  ISETP.GT.AND P1, PT, R0, 0x10, PT ;  /* 0x000000100000780c */ /* 0x000fc40003f24270 */
[----:B------:R-:W-:Y:S02]  /*9780*/  PRMT R26, RZ, 0x7610, R26 ;  /* 0x00007610ff1a7816 */ /* 0x000fe4000000001a */
[----:B----4-:R-:W-:-:S04]  /*9790*/  PRMT R13, RZ, 0x7610, R13 ;  /* 0x00007610ff0d7816 */ /* 0x010fc8000000000d */
[----:B------:R0:W4:Y:S01]  /*97a0*/  @P0 LDG.E.U16 R26, [R6.64] ;  /* 0x00000004061a0981 */ /* 0x000122000c1e1500 */
[----:B------:R-:W-:Y:S02]  /*97b0*/  ISETP.GT.AND P0, PT, R0, 0x11, PT ;  /* 0x000000110000780c */ /* 0x000fe40003f04270 */
[-C--:B------:R-:W-:Y:S02]  /*97c0*/  IADD3 R4, P3, R22, R2.reuse, RZ ;  /* 0x0000000216047210 */ /* 0x080fe40007f7e0ff */
[----:B------:R2:W4:Y:S01]  /*97d0*/  @P1 LDG.E.U16 R13, [R8.64] ;  /* 0x00000004080d1981 */ /* 0x000522000c1e1500 */
[----:B0-----:R-:W-:-:S05]  /*97e0*/  IADD3 R6, P2, R24, R2, RZ ;  /* 0x0000000218067210 */ /* 0x001fca0007f5e0ff */
[--C-:B------:R-:W-:Y:S02]  /*97f0*/  IMAD.X R7, R25, 0x1, R3.reuse, P2 ;  /* 0x0000000119077824 */ /* 0x100fe400010e0603 */
[----:B------:R-:W-:Y:S02]  /*9800*/  IMAD.X R5, R23, 0x1, R3, P3 ;  /* 0x0000000117057824 */ /* 0x000fe400018e0603 */
[----:B------:R-:W4:Y:S01]  /*9810*/  LDL.64 R22, [R1+0xd08] ;  /* 0x000d080001167983 */ /* 0x000f220000100a00 */
[----:B--2---:R-:W-:Y:S02]  /*9820*/  IADD3 R8, P2, R28, R2, RZ ;  /* 0x000000021c087210 */ /* 0x004fe40007f5e0ff */
[----:B---3--:R-:W-:-:S03]  /*9830*/  PRMT R10, RZ, 0x7610, R10 ;  /* 0x00007610ff0a7816 */ /* 0x008fc6000000000a */
[----:B------:R-:W-:-:S03]  /*9840*/  IMAD.X R9, R29, 0x1, R3, P2 ;  /* 0x000000011d097824 */ /* 0x000fc600010e0603 */
[----:B------:R0:W2:Y:S02]  /*9850*/  @P1 LDG.E.U16 R10, [R6.64] ;  /* 0x00000004060a1981 */ /* 0x0000a4000c1e1500 */
[----:B0-----:R-:W-:-:S06]  /*9860*/  PRMT R6, RZ, 0x7610, R6 ;  /* 0x00007610ff067816 */ /* 0x001fcc0000000006 */
[----:B------:R-:W3:Y:S01]  /*9870*/  @P0 LDG.E.U16 R6, [R8.64] ;  /* 0x0000000408060981 */ /* 0x000ee2000c1e1500 */
[----:B------:R-:W-:-:S06]  /*9880*/  PRMT R11, RZ, 0x7610, R11 ;  /* 0x00007610ff0b7816 */ /* 0x000fcc000000000b */
[----:B------:R0:W2:Y:S01]  /*9890*/  @P1 LDG.E.U16 R11, [R4.64] ;  /* 0x00000004040b1981 */ /* 0x0000a2000c1e1500 */
[----:B------:R-:W-:Y:S02]  /*98a0*/  PRMT R12, RZ, 0x7610, R12 ;  /* 0x00007610ff0c7816 */ /* 0x000fe4000000000c */
[----:B0-----:R-:W-:-:S05]  /*98b0*/  IADD3 R4, P3, R18, R2, RZ ;  /* 0x0000000212047210 */ /* 0x001fca0007f7e0ff */
[----:B------:R-:W-:Y:S01]  /*98c0*/  IMAD.X R5, R19, 0x1, R3, P3 ;  /* 0x0000000113057824 */ /* 0x000fe200018e0603 */
[----:B----4-:R-:W-:Y:S04]  /*98d0*/  STL [R1+0xa40], R26 ;  /* 0x000a401a01007387 */ /* 0x010fe80000100800 */
[----:B------:R0:W4:Y:S04]  /*98e0*/  @P1 LDG.E.U16 R12, [R4.64] ;  /* 0x00000004040c1981 */ /* 0x000128000c1e1500 */
[----:B------:R1:W-:Y:S04]  /*98f0*/  STL [R1+0xa48], R27 ;  /* 0x000a481b01007387 */ /* 0x0003e80000100800 */
[----:B------:R-:W2:Y:S01]  /*9900*/  LDL.64 R24, [R1+0xd18] ;  /* 0x000d180001187983 */ /* 0x000ea20000100a00 */
[----:B0-----:R-:W-:-:S03]  /*9910*/  IADD3 R4, P1, R22, R2, RZ ;  /* 0x0000000216047210 */ /* 0x001fc60007f3e0ff */
[----:B-1----:R-:W2:Y:S02]  /*9920*/  LDL.64 R26, [R1+0xd00] ;  /* 0x000d0000011a7983 */ /* 0x002ea40000100a00 */
[----:B------:R-:W-:Y:S02]  /*9930*/  IMAD.X R5, R23, 0x1, R3, P1 ;  /* 0x0000000117057824 */ /* 0x000fe400008e0603 */
[----:B------:R-:W4:Y:S04]  /*9940*/  LDL.LU.64 R18, [R1+0x21c0] ;  /* 0x0021c00001127983 */ /* 0x000f280000300a00 */
[----:B------:R-:W4:Y:S04]  /*9950*/  LDL.64 R28, [R1+0xd30] ;  /* 0x000d3000011c7983 */ /* 0x000f280000100a00 */
[----:B---3--:R2:W-:Y:S04]  /*9960*/  STL [R1+0xa3c], R6 ;  /* 0x000a3c0601007387 */ /* 0x0085e80000100800 */
[----:B------:R-:W3:Y:S01]  /*9970*/  LDL.LU.64 R22, [R1+0x21b8] ;  /* 0x0021b80001167983 */ /* 0x000ee20000300a00 */
[----:B--2---:R-:W-:-:S05]  /*9980*/  IADD3 R6, P2, R26, R2, RZ ;  /* 0x000000021a067210 */ /* 0x004fca0007f5e0ff */
[----:B------:R-:W-:Y:S01]  /*9990*/  IMAD.X R7, R27, 0x1, R3, P2 ;  /* 0x000000011b077824 */ /* 0x000fe200010e0603 */
[----:B------:R-:W-:Y:S01]  /*99a0*/  ISETP.GT.AND P2, PT, R0, 0x12, PT ;  /* 0x000000120000780c */ /* 0x000fe20003f44270 */
[----:B------:R-:W2:Y:S01]  /*99b0*/  LDL.64 R26, [R1+0xd28] ;  /* 0x000d2800011a7983 */ /* 0x000ea20000100a00 */
[----:B----4-:R-:W-:Y:S02]  /*99c0*/  PRMT R19, RZ, 0x7610, R19 ;  /* 0x00007610ff137816 */ /* 0x010fe40000000013 */
[----:B---3--:R-:W-:Y:S02]  /*99d0*/  PRMT R23, RZ, 0x7610, R23 ;  /* 0x00007610ff177816 */ /* 0x008fe40000000017 */
[----:B------:R-:W-:-:S04]  /*99e0*/  PRMT R22, RZ, 0x7610, R22 ;  /* 0x00007610ff167816 */ /* 0x000fc80000000016 */
[----:B------:R0:W3:Y:S04]  /*99f0*/  @P0 LDG.E.U16 R23, [R4.64] ;  /* 0x0000000404170981 */ /* 0x0000e8000c1e1500 */
[----:B------:R1:W4:Y:S01]  /*9a00*/  @P0 LDG.E.U16 R22, [R6.64] ;  /* 0x0000000406160981 */ /* 0x000322000c1e1500 */
[----:B0-----:R-:W-:-:S05]  /*9a10*/  IADD3 R4, P1, R24, R2, RZ ;  /* 0x0000000218047210 */ /* 0x001fca0007f3e0ff */
[----:B------:R-:W-:Y:S01]  /*9a20*/  IMAD.X R5, R25, 0x1, R3, P1 ;  /* 0x0000000119057824 */ /* 0x000fe200008e0603 */
[----:B-1----:R-:W-:-:S04]  /*9a30*/  IADD3 R6, P1, R28, R2, RZ ;  /* 0x000000021c067210 */ /* 0x002fc80007f3e0ff */
[----:B------:R0:W2:Y:S01]  /*9a40*/  @P0 LDG.E.U16 R19, [R4.64] ;  /* 0x0000000404130981 */ /* 0x0000a2000c1e1500 */
[----:B------:R-:W-:Y:S01]  /*9a50*/  IMAD.X R7, R29, 0x1, R3, P1 ;  /* 0x000000011d077824 */ /* 0x000fe200008e0603 */
[----:B0-----:R-:W-:-:S06]  /*9a60*/  PRMT R4, RZ, 0x7610, R4 ;  /* 0x00007610ff047816 */ /* 0x001fcc0000000004 */
[----:B------:R-:W2:Y:S04]  /*9a70*/  @P2 LDG.E.U16 R4, [R6.64] ;  /* 0x0000000406042981 */ /* 0x000ea8000c1e1500 */
[----:B----4-:R-:W-:Y:S04]  /*9a80*/  STL [R1+0x908], R22 ;  /* 0x0009081601007387 */ /* 0x010fe80000100800 */
[----:B---3--:R0:W-:Y:S04]  /*9a90*/  STL [R1+0xa38], R23 ;  /* 0x000a381701007387 */ /* 0x0081e80000100800 */
[----:B------:R-:W3:Y:S04]  /*9aa0*/  LDL.64 R24, [R1+0xd38] ;  /* 0x000d380001187983 */ /* 0x000ee80000100a00 */
[----:B0-----:R-:W4:Y:S04]  /*9ab0*/  LDL.64 R22, [R1+0xd20] ;  /* 0x000d200001167983 */ /* 0x001f280000100a00 */
[----:B--2---:R0:W-:Y:S04]  /*9ac0*/  STL [R1+0xa2c], R19 ;  /* 0x000a2c1301007387 */ /* 0x0041e80000100800 */
[----:B0-----:R-:W2:Y:S04]  /*9ad0*/  LDL.LU R19, [R1+0x21b4] ;  /* 0x0021b40001137983 */ /* 0x001ea80000300800 */
[----:B------:R-:W2:Y:S04]  /*9ae0*/  LDL.64 R28, [R1+0xd50] ;  /* 0x000d5000011c7983 */ /* 0x000ea80000100a00 */
[----:B------:R0:W-:Y:S02]  /*9af0*/  STL [R1+0xa28], R4 ;  /* 0x000a280401007387 */ /* 0x0001e40000100800 */
[----:B0-----:R-:W-:-:S02]  /*9b00*/  IADD3 R4, P0, R26, R2, RZ ;  /* 0x000000021a047210 */ /* 0x001fc40007f1e0ff */
[----:B------:R-:W2:Y:S03]  /*9b10*/  LDL.LU R26, [R1+0x21b0] ;  /* 0x0021b000011a7983 */ /* 0x000ea60000300800 */
[----:B------:R-:W-:Y:S01]  /*9b20*/  IMAD.X R5, R27, 0x1, R3, P0 ;  /* 0x000000011b057824 */ /* 0x000fe200000e0603 */
[----:B--2---:R-:W-:-:S06]  /*9b30*/  PRMT R26, RZ, 0x7610, R26 ;  /* 0x00007610ff1a7816 */ /* 0x004fcc000000001a */
[----:B------:R4:W2:Y:S02]  /*9b40*/  @P2 LDG.E.U16 R26, [R4.64] ;  /* 0x00000004041a2981 */ /* 0x0008a4000c1e1500 */
[----:B----4-:R-:W-:Y:S02]  /*9b50*/  IADD3 R4, P0, R22, R2, RZ ;  /* 0x0000000216047210 */ /* 0x010fe40007f1e0ff */
[----:B--2---:R0:W-:Y:S04]  /*9b60*/  STL [R1+0xa24], R26 ;  /* 0x000a241a01007387 */ /* 0x0041e80000100800 */
[----:B0-----:R-:W2:Y:S04]  /*9b70*/  LDL.64 R26, [R1+0xd48] ;  /* 0x000d4800011a7983 */ /* 0x001ea80000100a00 */
[----:B------:R-:W4:Y:S01]  /*9b80*/  LDL.LU R22, [R1+0x21ac] ;  /* 0x0021ac0001167983 */ /* 0x000f220000300800 */
[----:B------:R-:W-:Y:S01]  /*9b90*/  IMAD.X R5, R23, 0x1, R3, P0 ;  /* 0x0000000117057824 */ /* 0x000fe200000e0603 */
[----:B----4-:R-:W-:-:S06]  /*9ba0*/  PRMT R22, RZ, 0x7610, R22 ;  /* 0x00007610ff167816 */ /* 0x010fcc0000000016 */
[----:B------:R3:W4:Y:S02]  /*9bb0*/  @P2 LDG.E.U16 R22, [R4.64] ;  /* 0x0000000404162981 */ /* 0x000724000c1e1500 */
[----:B---3--:R-:W-:Y:S02]  /*9bc0*/  IADD3 R4, P0, R24, R2, RZ ;  /* 0x0000000218047210 */ /* 0x008fe40007f1e0ff */
[----:B----4-:R0:W-:Y:S04]  /*9bd0*/  STL [R1+0xa20], R22 ;  /* 0x000a201601007387 */ /* 0x0101e80000100800 */
[----:B0-----:R-:W3:Y:S04]  /*9be0*/  LDL.64 R22, [R1+0xd40] ;  /* 0x000d400001167983 */ /* 0x001ee80000100a00 */
[----:B------:R-:W4:Y:S01]  /*9bf0*/  LDL.LU R24, [R1+0x21a8] ;  /* 0x0021a80001187983 */ /* 0x000f220000300800 */
[----:B------:R-:W-:Y:S01]  /*9c00*/  IMAD.X R5, R25, 0x1, R3, P0 ;  /* 0x0000000119057824 */ /* 0x000fe200000e0603 */
[----:B----4-:R-:W-:-:S06]  /*9c10*/  PRMT R24, RZ, 0x7610, R24 ;  /* 0x00007610ff187816 */ /* 0x010fcc0000000018 */
[----:B------:R0:W4:Y:S02]  /*9c20*/  @P2 LDG.E.U16 R24, [R4.64] ;  /* 0x0000000404182981 */ /* 0x000124000c1e1500 */
[----:B0-----:R-:W-:Y:S02]  /*9c30*/  IADD3 R4, P0, R28, R2, RZ ;  /* 0x000000021c047210 */ /* 0x001fe40007f1e0ff */
[----:B----4-:R0:W-:Y:S04]  /*9c40*/  STL [R1+0xa1c], R24 ;  /* 0x000a1c1801007387 */ /* 0x0101e80000100800 */
[----:B0-----:R-:W4:Y:S04]  /*9c50*/  LDL.64 R24, [R1+0xd58] ;  /* 0x000d580001187983 */ /* 0x001f280000100a00 */
[----:B------:R-:W2:Y:S01]  /*9c60*/  LDL.LU R28, [R1+0x21a4] ;  /* 0x0021a400011c7983 */ /* 0x000ea20000300800 */
[----:B------:R-:W-:Y:S01]  /*9c70*/  ISETP.GT.AND P1, PT, R0, 0x13, PT ;  /* 0x000000130000780c */ /* 0x000fe20003f24270 */
[----:B------:R-:W-:Y:S01]  /*9c80*/  IMAD.X R5, R29, 0x1, R3, P0 ;  /* 0x000000011d057824 */ /* 0x000fe200000e0603 */
[----:B--2---:R-:W-:-:S11]  /*9c90*/  PRMT R28, RZ, 0x7610, R28 ;  /* 0x00007610ff1c7816 */ /* 0x004fd6000000001c */
[----:B------:R0:W2:Y:S02]  /*9ca0*/  @P1 LDG.E.U16 R28, [R4.64] ;  /* 0x00000004041c1981 */ /* 0x0000a4000c1e1500 */
[----:B0-----:R-:W-:Y:S02]  /*9cb0*/  IADD3 R4, P0, R26, R2, RZ ;  /* 0x000000021a047210 */ /* 0x001fe40007f1e0ff */
[----:B--2---:R0:W-:Y:S04]  /*9cc0*/  STL [R1+0xa18], R28 ;  /* 0x000a181c01007387 */ /* 0x0041e80000100800 */
[----:B0-----:R-:W2:Y:S04]  /*9cd0*/  LDL.64 R28, [R1+0xd70] ;  /* 0x000d7000011c7983 */ /* 0x001ea80000100a00 */
[----:B------:R-:W2:Y:S01]  /*9ce0*/  LDL.LU R26, [R1+0x21a0] ;  /* 0x0021a000011a7983 */ /* 0x000ea20000300800 */
[----:B------:R-:W-:Y:S01]  /*9cf0*/  IMAD.X R5, R27, 0x1, R3, P0 ;  /* 0x000000011b057824 */ /* 0x000fe200000e0603 */
[----:B--2---:R-:W-:-:S06]  /*9d00*/  PRMT R26, RZ, 0x7610, R26 ;  /* 0x00007610ff1a7816 */ /* 0x004fcc000000001a */
[----:B------:R3:W2:Y:S02]  /*9d10*/  @P1 LDG.E.U16 R26, [R4.64] ;  /* 0x00000004041a1981 */ /* 0x0006a4000c1e1500 */
[----:B---3--:R-:W-:Y:S02]  /*9d20*/  IADD3 R4, P0, R22, R2, RZ ;  /* 0x0000000216047210 */ /* 0x008fe40007f1e0ff */
[----:B--2---:R0:W-:Y:S04]  /*9d30*/  STL [R1+0xa14], R26 ;  /* 0x000a141a01007387 */ /* 0x0041e80000100800 */
[----:B0-----:R-:W2:Y:S04]  /*9d40*/  LDL.64 R26, [R1+0xd68] ;  /* 0x000d6800011a7983 */ /* 0x001ea80000100a00 */
[----:B------:R-:W3:Y:S01]  /*9d50*/  LDL.LU R22, [R1+0x219c] ;  /* 0x00219c0001167983 */ /* 0x000ee20000300800 */
[----:B------:R-:W-:Y:S01]  /*9d60*/  IMAD.X R5, R23, 0x1, R3, P0 ;  /* 0x0000000117057824 */ /* 0x000fe200000e0603 */
[----:B---3--:R-:W-:-:S06]  /*9d70*/  PRMT R22, RZ, 0x7610, R22 ;  /* 0x00007610ff167816 */ /* 0x008fcc0000000016 */
[----:B------:R4:W3:Y:S02]  /*9d80*/  @P1 LDG.E.U16 R22, [R4.64] ;  /* 0x0000000404161981 */ /* 0x0008e4000c1e1500 */
[----:B----4-:R-:W-:Y:S02]  /*9d90*/  IADD3 R4, P0, R24, R2, RZ ;  /* 0x0000000218047210 */ /* 0x010fe40007f1e0ff */
[----:B---3--:R0:W-:Y:S04]  /*9da0*/  STL [R1+0xa10], R22 ;  /* 0x000a101601007387 */ /* 0x0081e80000100800 */
        /* <DEDUP_REMOVED lines=121> */
[----:B0-----:R-:W-:-:S05]  /*a540*/  IADD3 R4, P0, R28, R2, RZ ;  /* 0x000000021c047210 */ /* 0x001fca0007f1e0ff */
[----:B------:R-:W-:Y:S01]  /*a550*/  IMAD.X R5, R29, 0x1, R3, P0 ;  /* 0x000000011d057824 */ /* 0x000fe200000e0603 */
[----:B------:R-:W-:Y:S02]  /*a560*/  ISETP.GT.AND P1, PT, R0, 0x18, PT ;  /* 0x000000180000780c */ /* 0x000fe40003f24270 */
[----:B------:R-:W-:Y:S02]  /*a570*/  PRMT R9, RZ, 0x7610, R9 ;  /* 0x00007610ff097816 */ /* 0x000fe40000000009 */
[----:B------:R-:W-:-:S09]  /*a580*/  PRMT R8, RZ, 0x7610, R8 ;  /* 0x00007610ff087816 */ /* 0x000fd20000000008 */
[----:B------:R2:W3:Y:S04]  /*a590*/  @P1 LDG.E.U16 R9, [R4.64] ;  /* 0x0000000404091981 */ /* 0x0004e8000c1e1500 */
[----:B----4-:R0:W-:Y:S04]  /*a5a0*/  STL [R1+0x90], R24 ;  /* 0x0000901801007387 */ /* 0x0101e80000100800 */
[----:B------:R-:W4:Y:S04]  /*a5b0*/  LDL.64 R28, [R1+0xe10] ;  /* 0x000e1000011c7983 */ /* 0x000f280000100a00 */
[----:B0-----:R-:W4:Y:S01]  /*a5c0*/  LDL.64 R24, [R1+0xdf8] ;  /* 0x000df80001187983 */ /* 0x001f220000100a00 */
[----:B--2---:R-:W-:-:S05]  /*a5d0*/  IADD3 R4, P0, R26, R2, RZ ;  /* 0x000000021a047210 */ /* 0x004fca0007f1e0ff */
[----:B------:R-:W-:Y:S01]  /*a5e0*/  IMAD.X R5, R27, 0x1, R3, P0 ;  /* 0x000000011b057824 */ /* 0x000fe200000e0603 */
[----:B------:R-:W-:Y:S01]  /*a5f0*/  PRMT R6, RZ, 0x7610, R6 ;  /* 0x00007610ff067816 */ /* 0x000fe20000000006 */
[----:B------:R-:W2:Y:S04]  /*a600*/  LDL.64 R26, [R1+0xe08] ;  /* 0x000e0800011a7983 */ /* 0x000ea80000100a00 */
[----:B------:R3:W2:Y:S02]  /*a610*/  @P1 LDG.E.U16 R8, [R4.64] ;  /* 0x0000000404081981 */ /* 0x0006a4000c1e1500 */
[----:B---3--:R-:W-:-:S05]  /*a620*/  IADD3 R4, P0, R22, R2, RZ ;  /* 0x0000000216047210 */ /* 0x008fca0007f1e0ff */
[----:B------:R-:W-:Y:S01]  /*a630*/  IMAD.X R5, R23, 0x1, R3, P0 ;  /* 0x0000000117057824 */ /* 0x000fe200000e0603 */
[----:B------:R-:W-:Y:S01]  /*a640*/  PRMT R7, RZ, 0x7610, R7 ;  /* 0x00007610ff077816 */ /* 0x000fe20000000007 */
[----:B------:R-:W3:Y:S04]  /*a650*/  LDL.64 R22, [R1+0xe00] ;  /* 0x000e000001167983 */ /* 0x000ee80000100a00 */
[----:B------:R4:W2:Y:S02]  /*a660*/  @P1 LDG.E.U16 R6, [R4.64] ;  /* 0x0000000404061981 */ /* 0x0008a4000c1e1500 */
[----:B----4-:R-:W-:-:S05]  /*a670*/  IADD3 R4, P0, R24, R2, RZ ;  /* 0x0000000218047210 */ /* 0x010fca0007f1e0ff */
[----:B------:R-:W-:Y:S02]  /*a680*/  IMAD.X R5, R25, 0x1, R3, P0 ;  /* 0x0000000119057824 */ /* 0x000fe400000e0603 */
[----:B------:R-:W4:Y:S04]  /*a690*/  LDL.64 R24, [R1+0xe18] ;  /* 0x000e180001187983 */ /* 0x000f280000100a00 */
[----:B------:R0:W2:Y:S02]  /*a6a0*/  @P1 LDG.E.U16 R7, [R4.64] ;  /* 0x0000000404071981 */ /* 0x0000a4000c1e1500 */
[----:B0-----:R-:W-:Y:S02]  /*a6b0*/  IADD3 R4, P0, R28, R2, RZ ;  /* 0x000000021c047210 */ /* 0x001fe40007f1e0ff */
[----:B------:R-:W2:Y:S01]  /*a6c0*/  LDL.LU R28, [R1+0x2154] ;  /* 0x00215400011c7983 */ /* 0x000ea20000300800 */
[----:B------:R-:W-:-:S02]  /*a6d0*/  ISETP.GT.AND P1, PT, R0, 0x19, PT ;  /* 0x000000190000780c */ /* 0x000fc40003f24270 */
[----:B------:R-:W-:Y:S01]  /*a6e0*/  IMAD.X R5, R29, 0x1, R3, P0 ;  /* 0x000000011d057824 */ /* 0x000fe200000e0603 */
[----:B--2---:R-:W-:-:S10]  /*a6f0*/  PRMT R28, RZ, 0x7610, R28 ;  /* 0x00007610ff1c7816 */ /* 0x004fd4000000001c */
        /* <DEDUP_REMOVED lines=158> */
[----:B------:R-:W-:-:S02]  /*b0e0*/  PRMT R19, RZ, 0x7610, R19 ;  /* 0x00007610ff137816 */ /* 0x000fc40000000013 */
[----:B---3--:R-:W-:-:S06]  /*b0f0*/  PRMT R22, RZ, 0x7610, R22 ;  /* 0x00007610ff167816 */ /* 0x008fcc0000000016 */
[----:B------:R4:W3:Y:S02]  /*b100*/  @P1 LDG.E.U16 R22, [R4.64] ;  /* 0x0000000404161981 */ /* 0x0008e4000c1e1500 */
[----:B----4-:R-:W-:-:S05]  /*b110*/  IADD3 R4, P0, R24, R2, RZ ;  /* 0x0000000218047210 */ /* 0x010fca0007f1e0ff */
[----:B------:R-:W-:-:S05]  /*b120*/  IMAD.X R5, R25, 0x1, R3, P0 ;  /* 0x0000000119057824 */ /* 0x000fca00000e0603 */
[----:B------:R0:W4:Y:S01]  /*b130*/  @P1 LDG.E.U16 R19, [R4.64] ;  /* 0x0000000404131981 */ /* 0x000122000c1e1500 */
[----:B------:R-:W-:Y:S02]  /*b140*/  ISETP.GT.AND P1, PT, R0, 0x1f, PT ;  /* 0x0000001f0000780c */ /* 0x000fe40003f24270 */
[----:B------:R-:W-:Y:S02]  /*b150*/  PRMT R21, RZ, 0x7610, R21 ;  /* 0x00007610ff157816 */ /* 0x000fe40000000015 */
[----:B0-----:R-:W-:-:S05]  /*b160*/  IADD3 R4, P0, R28, R2, RZ ;  /* 0x000000021c047210 */ /* 0x001fca0007f1e0ff */
[----:B------:R-:W-:-:S05]  /*b170*/  IMAD.X R5, R29, 0x1, R3, P0 ;  /* 0x000000011d057824 */ /* 0x000fca00000e0603 */
[----:B------:R2:W4:Y:S02]  /*b180*/  @P1 LDG.E.U16 R21, [R4.64] ;  /* 0x0000000404151981 */ /* 0x000524000c1e1500 */
[----:B--2---:R-:W-:-:S05]  /*b190*/  IADD3 R4, P0, R26, R2, RZ ;  /* 0x000000021a047210 */ /* 0x004fca0007f1e0ff */
[----:B------:R-:W-:Y:S01]  /*b1a0*/  IMAD.X R5, R27, 0x1, R3, P0 ;  /* 0x000000011b057824 */ /* 0x000fe200000e0603 */
[----:B---3--:R0:W-:Y:S04]  /*b1b0*/  STL [R1+0x34], R22 ;  /* 0x0000341601007387 */ /* 0x0081e80000100800 */
[----:B------:R-:W2:Y:S04]  /*b1c0*/  LDL.64 R24, [R1+0xed8] ;  /* 0x000ed80001187983 */ /* 0x000ea80000100a00 */
[----:B0-----:R-:W3:Y:S04]  /*b1d0*/  LDL.64 R22, [R1+0xec0] ;  /* 0x000ec00001167983 */ /* 0x001ee80000100a00 */
[----:B----4-:R0:W-:Y:S04]  /*b1e0*/  STL [R1+0x30], R19 ;  /* 0x0000301301007387 */ /* 0x0101e80000100800 */
[----:B0-----:R-:W4:Y:S04]  /*b1f0*/  LDL.LU R19, [R1+0x20f8] ;  /* 0x0020f80001137983 */ /* 0x001f280000300800 */
[----:B------:R-:W2:Y:S04]  /*b200*/  LDL.LU.64 R28, [R1+0x20f0] ;  /* 0x0020f000011c7983 */ /* 0x000ea80000300a00 */
[----:B------:R-:W2:Y:S02]  /*b210*/  LDL.LU.64 R26, [R1+0x20e8] ;  /* 0x0020e800011a7983 */ /* 0x000ea40000300a00 */
[----:B--2---:R-:W-:-:S06]  /*b220*/  PRMT R27, RZ, 0x7610, R27 ;  /* 0x00007610ff1b7816 */ /* 0x004fcc000000001b */
[----:B------:R-:W2:Y:S04]  /*b230*/  @P1 LDG.E.U16 R27, [R4.64] ;  /* 0x00000004041b1981 */ /* 0x000ea8000c1e1500 */
[----:B------:R-:W-:Y:S04]  /*b240*/  STL [R1+0x2c], R21 ;  /* 0x00002c1501007387 */ /* 0x000fe80000100800 */
[----:B--2---:R0:W-:Y:S04]  /*b250*/  STL [R1+0x28], R27 ;  /* 0x0000281b01007387 */ /* 0x0041e80000100800 */
[----:B0-----:R-:W2:Y:S01]  /*b260*/  LDL.LU R27, [R1+0x20e0] ;  /* 0x0020e000011b7983 */ /* 0x001ea20000300800 */
[----:B---3--:R-:W-:-:S05]  /*b270*/  IADD3 R4, P0, R22, R2, RZ ;  /* 0x0000000216047210 */ /* 0x008fca0007f1e0ff */
[----:B------:R-:W-:Y:S01]  /*b280*/  IMAD.X R5, R23, 0x1, R3, P0 ;  /* 0x0000000117057824 */ /* 0x000fe200000e0603 */
[----:B------:R-:W-:Y:S01]  /*b290*/  PRMT R28, RZ, 0x7610, R28 ;  /* 0x00007610ff1c7816 */ /* 0x000fe2000000001c */
[----:B------:R-:W3:Y:S04]  /*b2a0*/  LDL.LU.64 R22, [R1+0x20d8] ;  /* 0x0020d80001167983 */ /* 0x000ee80000300a00 */
[----:B------:R-:W0:Y:S01]  /*b2b0*/  S2R R21, SR_TID.X ;  /* 0x0000000000157919 */ /* 0x000e220000002100 */
[----:B--2---:R-:W-:-:S06]  /*b2c0*/  PRMT R27, RZ, 0x7610, R27 ;  /* 0x00007610ff1b7816 */ /* 0x004fcc000000001b */
[----:B------:R1:W2:Y:S02]  /*b2d0*/  @P1 LDG.E.U16 R27, [R4.64] ;  /* 0x00000004041b1981 */ /* 0x0002a4000c1e1500 */
[----:B-1----:R-:W-:-:S05]  /*b2e0*/  IADD3 R4, P0, R24, R2, RZ ;  /* 0x0000000218047210 */ /* 0x002fca0007f1e0ff */
[----:B------:R-:W-:-:S05]  /*b2f0*/  IMAD.X R5, R25, 0x1, R3, P0 ;  /* 0x0000000119057824 */ /* 0x000fca00000e0603 */
[----:B------:R-:W3:Y:S01]  /*b300*/  @P1 LDG.E.U16 R28, [R4.64] ;  /* 0x00000004041c1981 */ /* 0x000ee2000c1e1500 */
[----:B0-----:R-:W-:-:S03]  /*b310*/  LOP3.LUT R21, R21, 0x1f, RZ, 0xc0, !PT ;  /* 0x0000001f15157812 */ /* 0x001fc600078ec0ff */
[----:B------:R-:W-:Y:S01]  /*b320*/  BAR.SYNC.DEFER_BLOCKING 0x0 ;  /* 0x0000000000007b1d */ /* 0x000fe20000010000 */
[----:B------:R-:W-:Y:S02]  /*b330*/  ISETP.GE.AND P2, PT, R21, R0, PT ;  /* 0x000000001500720c */ /* 0x000fe40003f46270 */
[----:B------:R-:W-:-:S03]  /*b340*/  PRMT R20, RZ, 0x7610, R20 ;  /* 0x00007610ff147816 */ /* 0x000fc60000000014 */
[----:B--2---:R0:W-:Y:S04]  /*b350*/  STL [R1+0x24], R27 ;  /* 0x0000241b01007387 */ /* 0x0041e80000100800 */
[----:B0-----:R-:W2:Y:S04]  /*b360*/  LDL.LU R27, [R1+0x20d0] ;  /* 0x0020d000011b7983 */ /* 0x001ea80000300800 */
[----:B------:R-:W-:Y:S04]  /*b370*/  STL [R1+0xfd8], R0 ;  /* 0x000fd80001007387 */ /* 0x000fe80000100800 */
[----:B------:R-:W2:Y:S04]  /*b380*/  LDL.LU.64 R24, [R1+0x20c8] ;  /* 0x0020c80001187983 */ /* 0x000ea80000300a00 */
[----:B------:R0:W-:Y:S04]  /*b390*/  STL.64 [R1+0xf80], R2 ;  /* 0x000f800201007387 */ /* 0x0001e80000100a00 */
[----:B---3--:R1:W-:Y:S01]  /*b3a0*/  STL [R1+0x2054], R28 ;  /* 0x0020541c01007387 */ /* 0x0083e20000100800 */
[----:B0-----:R-:W-:-:S02]  /*b3b0*/  IMAD.MOV.U32 R2, RZ, RZ, R23 ;  /* 0x000000ffff027224 */ /* 0x001fc400078e0017 */
[----:B-1----:R-:W-:Y:S02]  /*b3c0*/  IMAD R28, R21, c[0x0][0x18c], RZ ;  /* 0x00006300151c7a24 */ /* 0x002fe400078e02ff */
[----:B------:R-:W-:-:S04]  /*b3d0*/  IMAD.MOV.U32 R3, RZ, RZ, R22 ;  /* 0x000000ffff037224 */ /* 0x000fc800078e0016 */
[----:B------:R-:W-:-:S05]  /*b3e0*/  IMAD.WIDE R4, R28, 0x2, R2 ;  /* 0x000000021c047825 */ /* 0x000fca00078e0202 */
[----:B------:R2:W3:Y:S04]  /*b3f0*/  @!P2 LDG.E.U16 R20, [R4.64] ;  /* 0x000000040414a981 */ /* 0x0004e8000c1e1500 */
[----:B------:R0:W-:Y:S01]  /*b400*/  STL.64 [R1+0xf98], R2 ;  /* 0x000f980201007387 */ /* 0x0001e20000100a00 */
[----:B------:R-:W-:-:S03]  /*b410*/  PRMT R26, RZ, 0x7610, R26 ;  /* 0x00007610ff1a7816 */ /* 0x000fc6000000001a */
[----:B0-----:R-:W4:Y:S04]  /*b420*/  LDL.LU R2, [R1] ;  /* 0x0000000001027983 */ /* 0x001f280000300800 */
[----:B------:R-:W4:Y:S04]  /*b430*/  LDL.LU R3, [R1+0x4] ;  /* 0x0000040001037983 */ /* 0x000f280000300800 */
[----:B------:R-:W4:Y:S01]  /*b440*/  LDL.LU R21, [R1+0x92c] ;  /* 0x00092c0001157983 */ /* 0x000f220000300800 */
[----:B--2---:R-:W-:Y:S02]  /*b450*/  IMAD.MOV.U32 R4, RZ, RZ, R25 ;  /* 0x000000ffff047224 */ /* 0x004fe400078e0019 */
[----:B------:R-:W-:Y:S01]  /*b460*/  IMAD.MOV.U32 R5, RZ, RZ, R24 ;  /* 0x000000ffff057224 */ /* 0x000fe200078e0018 */
[----:B---3--:R0:W-:Y:S04]  /*b470*/  STL [R1+0x1c], R20 ;  /* 0x00001c1401007387 */ /* 0x0081e80000100800 */
[----:B0-----:R-:W2:Y:S04]  /*b480*/  LDL.LU R20, [R1+0x930] ;  /* 0x0009300001147983 */ /* 0x001ea80000300800 */
[----:B------:R0:W-:Y:S02]  /*b490*/  STL.64 [R1+0x9f8], R4 ;  /* 0x0009f80401007387 */ /* 0x0001e40000100a00 */
[----:B0-----:R-:W-:-:S05]  /*b4a0*/  IMAD.WIDE R4, R28, 0x2, R4 ;  /* 0x000000021c047825 */ /* 0x001fca00078e0204 */
[----:B------:R-:W3:Y:S04]  /*b4b0*/  @!P2 LDG.E.U16 R26, [R4.64] ;  /* 0x00000004041aa981 */ /* 0x000ee8000c1e1500 */
[----:B---3--:R0:W-:Y:S04]  /*b4c0*/  STL [R1+0x18], R26 ;  /* 0x0000181a01007387 */ /* 0x0081e80000100800 */
[----:B0-----:R-:W3:Y:S01]  /*b4d0*/  LDL.LU R26, [R1+0x20c4] ;  /* 0x0020c400011a7983 */ /* 0x001ee20000300800 */
[----:B------:R-:W-:Y:S01]  /*b4e0*/  IMAD.MOV.U32 R4, RZ, RZ, R27 ;  /* 0x000000ffff047224 */ /* 0x000fe200078e001b */
[----:B------:R-:W-:Y:S01]  /*b4f0*/  PRMT R29, RZ, 0x7610, R29 ;  /* 0x00007610ff1d7816 */ /* 0x000fe2000000001d */
[----:B---3--:R-:W-:-:S05]  /*b500*/  IMAD.MOV.U32 R5, RZ, RZ, R26 ;  /* 0x000000ffff057224 */ /* 0x008fca00078e001a */
[----:B------:R0:W-:Y:S02]  /*b510*/  STL.64 [R1+0x9f0], R4 ;  /* 0x0009f00401007387 */ /* 0x0001e40000100a00 */
[----:B0-----:R-:W-:-:S05]  /*b520*/  IMAD.WIDE R4, R28, 0x2, R4 ;  /* 0x000000021c047825 */ /* 0x001fca00078e0204 */
[----:B------:R-:W3:Y:S01]  /*b530*/  @!P2 LDG.E.U16 R29, [R4.64] ;  /* 0x00000004041da981 */ /* 0x000ee2000c1e1500 */
[----:B----4-:R-:W-:-:S04]  /*b540*/  LOP3.LUT R3, R3, R2, RZ, 0x3c, !PT ;  /* 0x0000000203037212 */ /* 0x010fc800078e3cff */
[C---:B------:R-:W-:Y:S01]  /*b550*/  LOP3.LUT R2, R3.reuse, R2, RZ, 0x3c, !PT ;  /* 0x0000000203027212 */ /* 0x040fe200078e3cff */
[----:B---3--:R0:W-:Y:S04]  /*b560*/  STL [R1+0x14], R29 ;  /* 0x0000141d01007387 */ /* 0x0081e80000100800 */
[----:B0-----:R-:W3:Y:S01]  /*b570*/  LDL.LU R29, [R1+0x20c0] ;  /* 0x0020c000011d7983 */ /* 0x001ee20000300800 */
[----:B------:R-:W-:-:S05]  /*b580*/  LOP3.LUT R3, R3, R2, RZ, 0x3c, !PT ;  /* 0x0000000203037212 */ /* 0x000fca00078e3cff */
[----:B------:R-:W-:Y:S01]  /*b590*/  IMAD.WIDE R4, R28, 0x2, R2 ;  /* 0x000000021c047825 */ /* 0x000fe200078e0202 */
[----:B---3--:R-:W-:-:S06]  /*b5a0*/  PRMT R29, RZ, 0x7610, R29 ;  /* 0x00007610ff1d7816 */ /* 0x008fcc000000001d */
[----:B------:R-:W3:Y:S04]  /*b5b0*/  @!P2 LDG.E.U16 R29, [R4.64] ;  /* 0x00000004041da981 */ /* 0x000ee8000c1e1500 */
[----:B------:R0:W-:Y:S04]  /*b5c0*/  STL.64 [R1+0xfa0], R2 ;  /* 0x000fa00201007387 */ /* 0x0001e80000100a00 */
[----:B0-----:R-:W4:Y:S04]  /*b5d0*/  LDL.LU R3, [R1+0xc] ;  /* 0x00000c0001037983 */ /* 0x001f280000300800 */
[----:B---3--:R0:W-:Y:S04]  /*b5e0*/  STL [R1+0x10], R29 ;  /* 0x0000101d01007387 */ /* 0x0081e80000100800 */
[----:B0-----:R-:W3:Y:S04]  /*b5f0*/  LDL.LU R29, [R1+0x20bc] ;  /* 0x0020bc00011d7983 */ /* 0x001ee80000300800 */
[----:B------:R-:W2:Y:S01]  /*b600*/  LDL.LU R5, [R1+0x8] ;  /* 0x0000080001057983 */ /* 0x000ea20000300800 */
[----:B----4-:R-:W-:Y:S01]  /*b610*/  IMAD.MOV.U32 R4, RZ, RZ, R3 ;  /* 0x000000ffff047224 */ /* 0x010fe200078e0003 */
[----:B------:R-:W-:-:S04]  /*b620*/  PRMT R2, RZ, 0x7610, R2 ;  /* 0x00007610ff027816 */ /* 0x000fc80000000002 */
[----:B--2---:R0:W-:Y:S02]  /*b630*/  STL.64 [R1+0x9e0], R4 ;  /* 0x0009e00401007387 */ /* 0x0041e40000100a00 */
[----:B0-----:R-:W-:-:S05]  /*b640*/  IMAD.WIDE R4, R28, 0x2, R4 ;  /* 0x000000021c047825 */ /* 0x001fca00078e0204 */
[----:B------:R-:W2:Y:S01]  /*b650*/  @!P2 LDG.E.U16 R2, [R4.64] ;  /* 0x000000040402a981 */ /* 0x000ea2000c1e1500 */
[----:B------:R-:W-:Y:S01]  /*b660*/  IMAD.MOV.U32 R3, RZ, RZ, R21 ;  /* 0x000000ffff037224 */ /* 0x000fe200078e0015 */
[----:B---3--:R-:W-:Y:S02]  /*b670*/  PRMT R29, RZ, 0x7610, R29 ;  /* 0x00007610ff1d7816 */ /* 0x008fe4000000001d */
[----:B--2---:R0:W-:Y:S04]  /*b680*/  STL [R1+0xc], R2 ;  /* 0x00000c0201007387 */ /* 0x0041e80000100800 */
[----:B------:R-:W2:Y:S01]  /*b690*/  LDL.LU R21, [R1+0x944] ;  /* 0x0009440001157983 */ /* 0x000ea20000300800 */
[----:B0-----:R-:W-:-:S03]  /*b6a0*/  IMAD.MOV.U32 R2, RZ, RZ, R20 ;  /* 0x000000ffff027224 */ /* 0x001fc600078e0014 */
[----:B------:R-:W2:Y:S01]  /*b6b0*/  LDL.LU R20, [R1+0x948] ;  /* 0x0009480001147983 */ /* 0x000ea20000300800 */
[----:B------:R-:W-:-:S05]  /*b6c0*/  IMAD.WIDE R4, R28, 0x2, R2 ;  /* 0x000000021c047825 */ /* 0x000fca00078e0202 */
[----:B------:R-:W3:Y:S04]  /*b6d0*/  @!P2 LDG.E.U16 R29, [R4.64] ;  /* 0x00000004041da981 */ /* 0x000ee8000c1e1500 */
[----:B------:R0:W-:Y:S04]  /*b6e0*/  STL.64 [R1+0xfb8], R2 ;  /* 0x000fb80201007387 */ /* 0x0001e80000100a00 */
[----:B0-----:R-:W4:Y:S04]  /*b6f0*/  LDL.LU R2, [R1+0x93c] ;  /* 0x00093c0001027983 */ /* 0x001f280000300800 */
[----:B------:R-:W4:Y:S04]  /*b700*/  LDL.LU R3, [R1+0x940] ;  /* 0x0009400001037983 */ /* 0x000f280000300800 */
[----:B---3--:R0:W-:Y:S04]  /*b710*/  STL [R1+0x8], R29 ;  /* 0x0000081d01007387 */ /* 0x0081e80000100800 */
[----:B0-----:R-:W3:Y:S04]  /*b720*/  LDL.LU R29, [R1+0x20b8] ;  /* 0x0020b800011d7983 */ /* 0x001ee80000300800 */
[----:B------:R-:W2:Y:S04]  /*b730*/  LDL.LU R4, [R1+0x934] ;  /* 0x0009340001047983 */ /* 0x000ea80000300800 */
[----:B------:R-:W2:Y:S01]  /*b740*/  LDL.LU R5, [R1+0x938] ;  /* 0x0009380001057983 */ /* 0x000ea20000300800 */
[----:B----4-:R-:W-:-:S04]  /*b750*/  LOP3.LUT R3, R3, R2, RZ, 0x3c, !PT ;  /* 0x0000000203037212 */ /* 0x010fc800078e3cff */
[----:B------:R-:W-:Y:S02]  /*b760*/  LOP3.LUT R2, R3, R2, RZ, 0x3c, !PT ;  /* 0x0000000203027212 */ /* 0x000fe400078e3cff */
[----:B--2---:R-:W-:-:S04]  /*b770*/  LOP3.LUT R5, R5, R4, RZ, 0x3c, !PT ;  /* 0x0000000405057212 */ /* 0x004fc800078e3cff */
[----:B------:R-:W-:-:S04]  /*b780*/  LOP3.LUT R4, R5, R4, RZ, 0x3c, !PT ;  /* 0x0000000405047212 */ /* 0x000fc800078e3cff */
[----:B------:R-:W-:Y:S02]  /*b790*/  LOP3.LUT R5, R5, R4, RZ, 0x3c, !PT ;  /* 0x0000000405057212 */ /* 0x000fe400078e3cff */
[----:B---3--:R-:W-:-:S03]  /*b7a0*/  PRMT R29, RZ, 0x7610, R29 ;  /* 0x00007610ff1d7816 */ /* 0x008fc6000000001d */
[----:B------:R0:W-:Y:S02]  /*b7b0*/  STL.64 [R1+0x9d0], R4 ;  /* 0x0009d00401007387 */ /* 0x0001e40000100a00 */
[----:B0-----:R-:W-:-:S05]  /*b7c0*/  IMAD.WIDE R4, R28, 0x2, R4 ;  /* 0x000000021c047825 */ /* 0x001fca00078e0204 */
[----:B------:R0:W2:Y:S01]  /*b7d0*/  @!P2 LDG.E.U16 R29, [R4.64] ;  /* 0x00000004041da981 */ /* 0x0000a2000c1e1500 */
[----:B------:R-:W-:Y:S02]  /*b7e0*/  LOP3.LUT R3, R3, R2, RZ, 0x3c, !PT ;  /* 0x0000000203037212 */ /* 0x000fe400078e3cff */
[----:B------:R-:W-:-:S03]  /*b7f0*/  PRMT R0, RZ, 0x7610, R0 ;  /* 0x00007610ff007816 */ /* 0x000fc60000000000 */
[----:B0-----:R-:W-:Y:S02]  /*b800*/  IMAD.WIDE R4, R28, 0x2, R2 ;  /* 0x000000021c047825 */ /* 0x001fe400078e0202 */
[----:B------:R-:W0:Y:S04]  /*b810*/  S2R R28, SR_TID.X ;  /* 0x00000000001c7919 */ /* 0x000e280000002100 */
[----:B------:R1:W3:Y:S01]  /*b820*/  @!P2 LDG.E.U16 R0, [R4.64] ;  /* 0x000000040400a981 */ /* 0x0002e2000c1e1500 */
[----:B------:R-:W-:Y:S02]  /*b830*/  PRMT R27, RZ, 0x7610, R27 ;  /* 0x00007610ff1b7816 */ /* 0x000fe4000000001b */
[----:B0-----:R-:W-:-:S05]  /*b840*/  LOP3.LUT R28, R28, 0x1f, RZ, 0xc0, !PT ;  /* 0x0000001f1c1c7812 */ /* 0x001fca00078ec0ff */
[----:B-1----:R-:W-:-:S04]  /*b850*/  IMAD R5, R28, c[0x0][0x18c], RZ ;  /* 0x000063001c057a24 */ /* 0x002fc800078e02ff */
[----:B------:R-:W-:-:S05]  /*b860*/  IMAD.WIDE R4, R5, 0x2, R20 ;  /* 0x0000000205047825 */ /* 0x000fca00078e0214 */
[----:B------:R0:W4:Y:S04]  /*b870*/  @!P2 LDG.E.U16 R27, [R4.64] ;  /* 0x00000004041ba981 */ /* 0x000128000c1e1500 */
[----:B--2---:R-:W-:Y:S04]  /*b880*/  STL [R1+0x4], R29 ;  /* 0x0000041d01007387 */ /* 0x004fe80000100800 */
[----:B------:R1:W-:Y:S04]  /*b890*/  STL.64 [R1+0xfd0], R2 ;  /* 0x000fd00201007387 */ /* 0x0003e80000100a00 */
[----:B-1----:R-:W2:Y:S04]  /*b8a0*/  LDL.LU R2, [R1+0x94c] ;  /* 0x00094c0001027983 */ /* 0x002ea80000300800 */
[----:B------:R-:W2:Y:S04]  /*b8b0*/  LDL.LU R3, [R1+0x950] ;  /* 0x0009500001037983 */ /* 0x000ea80000300800 */
[----:B---3--:R1:W-:Y:S01]  /*b8c0*/  STL [R1+0x2040], R0 ;  /* 0x0020400001007387 */ /* 0x0083e20000100800 */
[----:B------:R-:W-:-:S03]  /*b8d0*/  PRMT R26, RZ, 0x7610, R26 ;  /* 0x00007610ff1a7816 */ /* 0x000fc6000000001a */
[----:B------:R-:W3:Y:S04]  /*b8e0*/  LDL.LU R28, [R1+0x958] ;  /* 0x00095800011c7983 */ /* 0x000ee80000300800 */
[----:B-1----:R-:W1:Y:S04]  /*b8f0*/  S2R R0, SR_TID.X ;  /* 0x0000000000007919 */ /* 0x002e680000002100 */
[----:B------:R0:W-:Y:S04]  /*b900*/  STL.64 [R1+0x9c0], R20 ;  /* 0x0009c01401007387 */ /* 0x0001e80000100a00 */
[----:B0-----:R-:W3:Y:S01]  /*b910*/  LDL.LU.64 R20, [R1+0x20b0] ;  /* 0x0020b00001147983 */ /* 0x001ee20000300a00 */
[----:B-1----:R-:W-:-:S05]  /*b920*/  LOP3.LUT R0, R0, 0x1f, RZ, 0xc0, !PT ;  /* 0x0000001f00007812 */ /* 0x002fca00078ec0ff */
[----:B------:R-:W-:Y:S01]  /*b930*/  IMAD R5, R0, c[0x0][0x18c], RZ ;  /* 0x0000630000057a24 */ /* 0x000fe200078e02ff */
[----:B----4-:R0:W-:Y:S04]  /*b940*/  STL [R1+0x2044], R27 ;  /* 0x0020441b01007387 */ /* 0x0101e80000100800 */
[----:B0-----:R-:W4:Y:S01]  /*b950*/  LDL.LU R27, [R1+0x954] ;  /* 0x00095400011b7983 */ /* 0x001f220000300800 */
[----:B--2---:R-:W-:-:S04]  /*b960*/  LOP3.LUT R3, R3, R2, RZ, 0x3c, !PT ;  /* 0x0000000203037212 */ /* 0x004fc800078e3cff */
[----:B------:R-:W-:-:S04]  /*b970*/  LOP3.LUT R2, R3, R2, RZ, 0x3c, !PT ;  /* 0x0000000203027212 */ /* 0x000fc800078e3cff */
[----:B------:R-:W-:-:S05]  /*b980*/  LOP3.LUT R3, R3, R2, RZ, 0x3c, !PT ;  /* 0x0000000203037212 */ /* 0x000fca00078e3cff */
[----:B------:R-:W-:-:S05]  /*b990*/  IMAD.WIDE R4, R5, 0x2, R2 ;  /* 0x0000000205047825 */ /* 0x000fca00078e0202 */
[----:B------:R3:W2:Y:S04]  /*b9a0*/  @!P2 LDG.E.U16 R26, [R4.64] ;  /* 0x00000004041aa981 */ /* 0x0006a8000c1e1500 */
[----:B------:R-:W0:Y:S04]  /*b9b0*/  S2R R0, SR_TID.X ;  /* 0x0000000000007919 */ /* 0x000e280000002100 */
[----:B------:R-:W-:Y:S01]  /*b9c0*/  STL [R1+0xfe0], R2 ;  /* 0x000fe00201007387 */ /* 0x000fe20000100800 */
[----:B---3--:R-:W-:-:S03]  /*b9d0*/  IMAD.MOV.U32 R4, RZ, RZ, R28 ;  /* 0x000000ffff047224 */ /* 0x008fc600078e001c */
[----:B------:R1:W-:Y:S01]  /*b9e0*/  STL [R1+0xfdc], R3 ;  /* 0x000fdc0301007387 */ /* 0x0003e20000100800 */
[----:B------:R-:W-:-:S03]  /*b9f0*/  PRMT R25, RZ, 0x7610, R25 ;  /* 0x00007610ff197816 */ /* 0x000fc60000000019 */
[----:B-1----:R-:W3:Y:S01]  /*ba00*/  LDL.LU R3, [R1+0x960] ;  /* 0x0009600001037983 */ /* 0x002ee20000300800 */
[----:B0-----:R-:W-:Y:S01]  /*ba10*/  LOP3.LUT R0, R0, 0x1f, RZ, 0xc0, !PT ;  /* 0x0000001f00007812 */ /* 0x001fe200078ec0ff */
[----:B----4-:R-:W-:Y:S02]  /*ba20*/  IMAD.MOV.U32 R5, RZ, RZ, R27 ;  /* 0x000000ffff057224 */ /* 0x010fe400078e001b */
[----:B--2---:R0:W-:Y:S04]  /*ba30*/  STL [R1+0x2048], R26 ;  /* 0x0020481a01007387 */ /* 0x0041e80000100800 */
[----:B------:R-:W2:Y:S01]  /*ba40*/  LDL.LU R2, [R1+0x964] ;  /* 0x0009640001027983 */ /* 0x000ea20000300800 */
[----:B0-----:R-:W-:-:S03]  /*ba50*/  IMAD R26, R0, c[0x0][0x18c], RZ ;  /* 0x00006300001a7a24 */ /* 0x001fc600078e02ff */
[----:B------:R-:W4:Y:S04]  /*ba60*/  LDL.LU R0, [R1+0x968] ;  /* 0x0009680001007983 */ /* 0x000f280000300800 */
[----:B------:R0:W-:Y:S04]  /*ba70*/  STL.64 [R1+0x9b0], R4 ;  /* 0x0009b00401007387 */ /* 0x0001e80000100a00 */
[----:B------:R-:W2:Y:S04]  /*ba80*/  LDL.LU R28, [R1+0x96c] ;  /* 0x00096c00011c7983 */ /* 0x000ea80000300800 */
[----:B------:R-:W2:Y:S01]  /*ba90*/  LDL.LU R27, [R1+0x970] ;  /* 0x00097000011b7983 */ /* 0x000ea20000300800 */
[----:B0-----:R-:W-:-:S05]  /*baa0*/  IMAD.WIDE R4, R26, 0x2, R4 ;  /* 0x000000021a047825 */ /* 0x001fca00078e0204 */
[----:B------:R0:W2:Y:S04]  /*bab0*/  @!P2 LDG.E.U16 R25, [R4.64] ;  /* 0x000000040419a981 */ /* 0x0000a8000c1e1500 */
[----:B0-----:R-:W4:Y:S01]  /*bac0*/  LDL.LU R5, [R1+0x95c] ;  /* 0x00095c0001057983 */ /* 0x001f220000300800 */
[----:B---3--:R-:W-:Y:S01]  /*bad0*/  IMAD.MOV.U32 R4, RZ, RZ, R3 ;  /* 0x000000ffff047224 */ /* 0x008fe200078e0003 */
[----:B------:R-:W-:Y:S02]  /*bae0*/  PRMT R24, RZ, 0x7610, R24 ;  /* 0x00007610ff187816 */ /* 0x000fe40000000018 */
[----:B--2---:R0:W-:Y:S04]  /*baf0*/  STL [R1+0x2050], R25 ;  /* 0x0020501901007387 */ /* 0x0041e80000100800 */
[----:B----4-:R1:W-:Y:S01]  /*bb00*/  STL.64 [R1+0x9a8], R4 ;  /* 0x0009a80401007387 */ /* 0x0103e20000100a00 */
[----:B------:R-:W-:-:S03]  /*bb10*/  PRMT R23, RZ, 0x7610, R23 ;  /* 0x00007610ff177816 */ /* 0x000fc60000000017 */
[----:B0-----:R-:W2:Y:S04]  /*bb20*/  LDL.LU R25, [R1+0x974] ;  /* 0x0009740001197983 */ /* 0x001ea80000300800 */
[----:B------:R-:W3:Y:S01]  /*bb30*/  LDL.LU R3, [R1+0x978] ;  /* 0x0009780001037983 */ /* 0x000ee20000300800 */
[----:B-1----:R-:W-:-:S05]  /*bb40*/  IMAD.WIDE R4, R26, 0x2, R4 ;  /* 0x000000021a047825 */ /* 0x002fca00078e0204 */
[----:B------:R0:W4:Y:S02]  /*bb50*/  @!P2 LDG.E.U16 R24, [R4.64] ;  /* 0x000000040418a981 */ /* 0x000124000c1e1500 */
[----:B0-----:R-:W-:Y:S02]  /*bb60*/  IMAD.MOV.U32 R4, RZ, RZ, R0 ;  /* 0x000000ffff047224 */ /* 0x001fe400078e0000 */
[----:B------:R-:W-:Y:S01]  /*bb70*/  IMAD.MOV.U32 R5, RZ, RZ, R2 ;  /* 0x000000ffff057224 */ /* 0x000fe200078e0002 */
[----:B----4-:R-:W-:Y:S04]  /*bb80*/  STL [R1+0x2058], R24 ;  /* 0x0020581801007387 */ /* 0x010fe80000100800 */
[----:B------:R0:W-:Y:S01]  /*bb90*/  STL.64 [R1+0x9a0], R4 ;  /* 0x0009a00401007387 */ /* 0x0001e20000100a00 */
[----:B------:R-:W-:-:S03]  /*bba0*/  PRMT R22, RZ, 0x7610, R22 ;  /* 0x00007610ff167816 */ /* 0x000fc60000000016 */
[----:B------:R-:W4:Y:S04]  /*bbb0*/  LDL.LU R2, [R1+0x97c] ;  /* 0x00097c0001027983 */ /* 0x000f280000300800 */
[----:B------:R-:W2:Y:S01]  /*bbc0*/  LDL.LU R0, [R1+0x980] ;  /* 0x0009800001007983 */ /* 0x000ea20000300800 */
[----:B0-----:R-:W-:-:S05]  /*bbd0*/  IMAD.WIDE R4, R26, 0x2, R4 ;  /* 0x000000021a047825 */ /* 0x001fca00078e0204 */
[----:B------:R0:W2:Y:S02]  /*bbe0*/  @!P2 LDG.E.U16 R23, [R4.64] ;  /* 0x000000040417a981 */ /* 0x0000a4000c1e1500 */
[----:B0-----:R-:W-:Y:S02]  /*bbf0*/  IMAD.MOV.U32 R4, RZ, RZ, R27 ;  /* 0x000000ffff047224 */ /* 0x001fe400078e001b */
[----:B------:R-:W-:Y:S01]  /*bc00*/  IMAD.MOV.U32 R5, RZ, RZ, R28 ;  /* 0x000000ffff057224 */ /* 0x000fe200078e001c */
[----:B------:R-:W0:Y:S04]  /*bc10*/  S2R R29, SR_TID.X ;  /* 0x00000000001d7919 */ /* 0x000e280000002100 */
[----:B--2---:R-:W-:Y:S04]  /*bc20*/  STL [R1+0x205c], R23 ;  /* 0x00205c1701007387 */ /* 0x004fe80000100800 */
[----:B------:R1:W-:Y:S01]  /*bc30*/  STL.64 [R1+0x998], R4 ;  /* 0x0009980401007387 */ /* 0x0003e20000100a00 */
[----:B0-----:R-:W-:-:S03]  /*bc40*/  LOP3.LUT R29, R29, 0x7f, RZ, 0xc0, !PT ;  /* 0x0000007f1d1d7812 */ /* 0x001fc600078ec0ff */
[----:B------:R-:W2:Y:S01]  /*bc50*/  LDL.LU R24, [R1+0x984] ;  /* 0x0009840001187983 */ /* 0x000ea20000300800 */
[----:B-1----:R-:W-:-:S03]  /*bc60*/  IMAD.WIDE R4, R26, 0x2, R4 ;  /* 0x000000021a047825 */ /* 0x002fc600078e0204 */
[----:B------:R-:W2:Y:S04]  /*bc70*/  LDL.LU R23, [R1+0xa30] ;  /* 0x000a300001177983 */ /* 0x000ea80000300800 */
[----:B------:R3:W2:Y:S01]  /*bc80*/  @!P2 LDG.E.U16 R22, [R4.64] ;  /* 0x000000040416a981 */ /* 0x0006a2000c1e1500 */
[----:B------:R-:W-:-:S05]  /*bc90*/  IMAD.SHL.U32 R29, R29, 0x2, RZ ;  /* 0x000000021d1d7824 */ /* 0x000fca00078e00ff */
[----:B------:R0:W-:Y:S01]  /*bca0*/  STS.U16 [R29+0x300], R21 ;  /* 0x000300151d007388 */ /* 0x0001e20000000400 */
[----:B---3--:R-:W-:Y:S02]  /*bcb0*/  IMAD.MOV.U32 R4, RZ, RZ, R3 ;  /* 0x000000ffff047224 */ /* 0x008fe400078e0003 */
[----:B------:R-:W-:Y:S01]  /*bcc0*/  IMAD.MOV.U32 R5, RZ, RZ, R25 ;  /* 0x000000ffff057224 */ /* 0x000fe200078e0019 */
[----:B0-----:R-:W-:Y:S01]  /*bcd0*/  PRMT R21, RZ, 0x7610, R21 ;  /* 0x00007610ff157816 */ /* 0x001fe20000000015 */
[----:B--2---:R0:W-:Y:S04]  /*bce0*/  STL [R1+0x2060], R22 ;  /* 0x0020601601007387 */ /* 0x0041e80000100800 */
[----:B------:R1:W-:Y:S04]  /*bcf0*/  STL.64 [R1+0x990], R4 ;  /* 0x0009900401007387 */ /* 0x0003e80000100a00 */
[----:B------:R2:W-:Y:S04]  /*bd00*/  STS.U16 [R29+0x200], R20 ;  /* 0x000200141d007388 */ /* 0x0005e80000000400 */
[----:B0-----:R-:W3:Y:S01]  /*bd10*/  LDL.LU R22, [R1+0xa34] ;  /* 0x000a340001167983 */ /* 0x001ee20000300800 */
[----:B-1----:R-:W-:-:S03]  /*bd20*/  IMAD.WIDE R4, R26, 0x2, R4 ;  /* 0x000000021a047825 */ /* 0x002fc600078e0204 */
[----:B------:R-:W3:Y:S04]  /*bd30*/  LDL.LU R3, [R1+0xee4] ;  /* 0x000ee40001037983 */ /* 0x000ee80000300800 */
[----:B------:R0:W3:Y:S01]  /*bd40*/  @!P2 LDG.E.U16 R21, [R4.64] ;  /* 0x000000040415a981 */ /* 0x0000e2000c1e1500 */
[----:B--2---:R-:W-:Y:S01]  /*bd50*/  PRMT R20, RZ, 0x7610, R20 ;  /* 0x00007610ff147816 */ /* 0x004fe20000000014 */
[----:B0-----:R-:W-:Y:S02]  /*bd60*/  IMAD.MOV.U32 R4, RZ, RZ, R0 ;  /* 0x000000ffff047224 */ /* 0x001fe400078e0000 */
[----:B----4-:R-:W-:Y:S01]  /*bd70*/  IMAD.MOV.U32 R5, RZ, RZ, R2 ;  /* 0x000000ffff057224 */ /* 0x010fe200078e0002 */
[----:B---3--:R-:W-:Y:S04]  /*bd80*/  STL [R1+0x2064], R21 ;  /* 0x0020641501007387 */ /* 0x008fe80000100800 */
[----:B------:R0:W-:Y:S01]  /*bd90*/  STL.64 [R1+0x988], R4 ;  /* 0x0009880401007387 */ /* 0x0001e20000100a00 */
[----:B------:R-:W-:-:S02]  /*bda0*/  IMAD.MOV.U32 R25, RZ, RZ, R24 ;  /* 0x000000ffff197224 */ /* 0x000fc400078e0018 */
[----:B0-----:R-:W-:Y:S01]  /*bdb0*/  IMAD.WIDE R4, R26, 0x2, R4 ;  /* 0x000000021a047825 */ /* 0x001fe200078e0204 */
[----:B------:R0:W-:Y:S04]  /*bdc0*/  STS.U16 [R29+0x100], R19 ;  /* 0x000100131d007388 */ /* 0x0001e80000000400 */
[----:B------:R1:W2:Y:S01]  /*bdd0*/  @!P2 LDG.E.U16 R20, [R4.64] ;  /* 0x000000040414a981 */ /* 0x0002a2000c1e1500 */
[----:B------:R-:W-:-:S03]  /*bde0*/  IMAD.MOV.U32 R24, RZ, RZ, R23 ;  /* 0x000000ffff187224 */ /* 0x000fc600078e0017 */
[----:B------:R-:W3:Y:S01]  /*bdf0*/  LDL.LU R2, [R1+0xeec] ;  /* 0x000eec0001027983 */ /* 0x000ee20000300800 */
[----:B0-----:R-:W-:-:S03]  /*be00*/  PRMT R19, RZ, 0x7610, R19 ;  /* 0x00007610ff137816 */ /* 0x001fc60000000013 */
[----:B------:R-:W4:Y:S01]  /*be10*/  LDL.LU R0, [R1+0xef0] ;  /* 0x000ef00001007983 */ /* 0x000f220000300800 */
[----:B-1----:R-:W-:-:S05]  /*be20*/  IMAD.WIDE R4, R26, 0x2, R24 ;  /* 0x000000021a047825 */ /* 0x002fca00078e0218 */
[----:B------:R0:W3:Y:S01]  /*be30*/  @!P2 LDG.E.U16 R19, [R4.64] ;  /* 0x000000040413a981 */ /* 0x0000e2000c1e1500 */
[----:B------:R-:W-:Y:S02]  /*be40*/  IMAD.MOV.U32 R23, RZ, RZ, R22 ;  /* 0x000000ffff177224 */ /* 0x000fe400078e0016 */
[----:B------:R-:W-:Y:S01]  /*be50*/  IMAD.MOV.U32 R22, RZ, RZ, R3 ;  /* 0x000000ffff167224 */ /* 0x000fe200078e0003 */
[----:B------:R1:W-:Y:S03]  /*be60*/  STS.U16 [R29], R18 ;  /* 0x000000121d007388 */ /* 0x0003e60000000400 */
[----:B0-----:R-:W-:Y:S01]  /*be70*/  IMAD.WIDE R4, R26, 0x2, R22 ;  /* 0x000000021a047825 */ /* 0x001fe200078e0216 */
[----:B-1----:R-:W-:-:S06]  /*be80*/  PRMT R18, RZ, 0x7610, R18 ;  /* 0x00007610ff127816 */ /* 0x002fcc0000000012 */
[----:B------:R0:W4:Y:S04]  /*be90*/  @!P2 LDG.E.U16 R18, [R4.64] ;  /* 0x000000040412a981 */ /* 0x000128000c1e1500 */
[----:B--2---:R1:W-:Y:S04]  /*bea0*/  STL [R1+0x2068], R20 ;  /* 0x0020681401007387 */ /* 0x0043e80000100800 */
[----:B------:R-:W-:Y:S04]  /*beb0*/  STL.64 [R1+0x980], R24 ;  /* 0x0009801801007387 */ /* 0x000fe80000100a00 */
[----:B------:R-:W2:Y:S04]  /*bec0*/  LDL.LU R21, [R1+0xef4] ;  /* 0x000ef40001157983 */ /* 0x000ea80000300800 */
[----:B-1----:R-:W2:Y:S04]  /*bed0*/  LDL.LU R20, [R1+0xef8] ;  /* 0x000ef80001147983 */ /* 0x002ea80000300800 */
[----:B---3--:R-:W-:Y:S04]  /*bee0*/  STL [R1+0x206c], R19 ;  /* 0x00206c1301007387 */ /* 0x008fe80000100800 */
[----:B------:R4:W-:Y:S04]  /*bef0*/  STL.64 [R1+0x978], R22 ;  /* 0x0009781601007387 */ /* 0x0009e80000100a00 */
[----:B------:R1:W-:Y:S04]  /*bf00*/  STS.U16 [R29+0x2200], R17 ;  /* 0x002200111d007388 */ /* 0x0003e80000000400 */
[----:B------:R3:W-:Y:S01]  /*bf10*/  STS.U16 [R29+0x2300], R16 ;  /* 0x002300101d007388 */ /* 0x0007e20000000400 */
[----:B----4-:R-:W-:-:S03]  /*bf20*/  IMAD.MOV.U32 R22, RZ, RZ, R0 ;  /* 0x000000ffff167224 */ /* 0x010fc600078e0000 */
[----:B------:R-:W4:Y:S01]  /*bf30*/  LDL.LU R19, [R1+0xefc] ;  /* 0x000efc0001137983 */ /* 0x000f220000300800 */
[----:B------:R-:W-:Y:S01]  /*bf40*/  IMAD.MOV.U32 R23, RZ, RZ, R2 ;  /* 0x000000ffff177224 */ /* 0x000fe200078e0002 */
[----:B-1----:R-:W-:Y:S02]  /*bf50*/  PRMT R17, RZ, 0x7610, R17 ;  /* 0x00007610ff117816 */ /* 0x002fe40000000011 */
[----:B------:R-:W4:Y:S01]  /*bf60*/  LDL.LU R3, [R1+0xf00] ;  /* 0x000f000001037983 */ /* 0x000f220000300800 */
[----:B0-----:R-:W-:Y:S01]  /*bf70*/  IMAD.WIDE R4, R26, 0x2, R22 ;  /* 0x000000021a047825 */ /* 0x001fe200078e0216 */
[----:B---3--:R-:W-:-:S04]  /*bf80*/  PRMT R16, RZ, 0x7610, R16 ;  /* 0x00007610ff107816 */ /* 0x008fc80000000010 */
[----:B------:R2:W3:Y:S04]  /*bf90*/  @!P2 LDG.E.U16 R17, [R4.64] ;  /* 0x000000040411a981 */ /* 0x0004e8000c1e1500 */
[----:B------:R-:W-:Y:S04]  /*bfa0*/  STL [R1+0x2070], R18 ;  /* 0x0020701201007387 */ /* 0x000fe80000100800 */
[----:B------:R-:W3:Y:S04]  /*bfb0*/  LDL.LU R0, [R1+0xf08] ;  /* 0x000f080001007983 */ /* 0x000ee80000300800 */
[----:B------:R-:W-:Y:S04]  /*bfc0*/  STL.64 [R1+0x970], R22 ;  /* 0x0009701601007387 */ /* 0x000fe80000100a00 */
[----:B------:R-:W3:Y:S01]  /*bfd0*/  LDL.LU R2, [R1+0xf04] ;  /* 0x000f040001027983 */ /* 0x000ee20000300800 */
[----:B--2---:R-:W-:-:S05]  /*bfe0*/  IMAD.WIDE R4, R26, 0x2, R20 ;  /* 0x000000021a047825 */ /* 0x004fca00078e0214 */
[----:B------:R0:W2:Y:S04]  /*bff0*/  @!P2 LDG.E.U16 R16, [R4.64] ;  /* 0x000000040410a981 */ /* 0x0000a8000c1e1500 */
[----:B------:R1:W-:Y:S04]  /*c000*/  STS.U16 [R29+0x2100], R15 ;  /* 0x0021000f1d007388 */ /* 0x0003e80000000400 */
[----:B------:R0:W-:Y:S01]  /*c010*/  STS.U16 [R29+0x2000], R14 ;  /* 0x0020000e1d007388 */ /* 0x0001e20000000400 */
[----:B-1----:R-:W-:Y:S01]  /*c020*/  PRMT R15, RZ, 0x7610, R15 ;  /* 0x00007610ff0f7816 */ /* 0x002fe2000000000f */
[----:B----4-:R-:W-:-:S02]  /*c030*/  IMAD.MOV.U32 R18, RZ, RZ, R3 ;  /* 0x000000ffff127224 */ /* 0x010fc400078e0003 */
[----:B---3--:R1:W-:Y:S04]  /*c040*/  STL [R1+0x2074], R17 ;  /* 0x0020741101007387 */ /* 0x0083e80000100800 */
[----:B------:R-:W-:Y:S01]  /*c050*/  STL.64 [R1+0x968], R20 ;  /* 0x0009681401007387 */ /* 0x000fe20000100a00 */
[----:B0-----:R-:W-:-:S03]  /*c060*/  IMAD.WIDE R4, R26, 0x2, R18 ;  /* 0x000000021a047825 */ /* 0x001fc600078e0212 */
[----:B------:R-:W3:Y:S01]  /*c070*/  LDL.LU R28, [R1+0x91c] ;  /* 0x00091c00011c7983 */ /* 0x000ee20000300800 */
[----:B------:R-:W-:-:S03]  /*c080*/  PRMT R14, RZ, 0x7610, R14 ;  /* 0x00007610ff0e7816 */ /* 0x000fc6000000000e */
[----:B------:R0:W4:Y:S04]  /*c090*/  @!P2 LDG.E.U16 R15, [R4.64] ;  /* 0x00000004040fa981 */ /* 0x000128000c1e1500 */
[----:B--2---:R2:W-:Y:S04]  /*c0a0*/  STL [R1+0x2078], R16 ;  /* 0x0020781001007387 */ /* 0x0045e80000100800 */
[----:B-1----:R-:W3:Y:S04]  /*c0b0*/  LDL.LU R17, [R1+0xf0c] ;  /* 0x000f0c0001117983 */ /* 0x002ee80000300800 */
[----:B--2---:R-:W2:Y:S04]  /*c0c0*/  LDL.LU R16, [R1+0xf10] ;  /* 0x000f100001107983 */ /* 0x004ea80000300800 */
[----:B------:R1:W-:Y:S04]  /*c0d0*/  STL.64 [R1+0x960], R18 ;  /* 0x0009601201007387 */ /* 0x0003e80000100a00 */
[----:B------:R-:W2:Y:S01]  /*c0e0*/  LDL.LU R25, [R1+0x920] ;  /* 0x0009200001197983 */ /* 0x000ea20000300800 */
[----:B-1----:R-:W-:-:S02]  /*c0f0*/  IMAD.MOV.U32 R18, RZ, RZ, R0 ;  /* 0x000000ffff127224 */ /* 0x002fc400078e0000 */
[----:B------:R-:W-:-:S04]  /*c100*/  IMAD.MOV.U32 R19, RZ, RZ, R2 ;  /* 0x000000ffff137224 */ /* 0x000fc800078e0002 */
[----:B0-----:R-:W-:-:S05]  /*c110*/  IMAD.WIDE R4, R26, 0x2, R18 ;  /* 0x000000021a047825 */ /* 0x001fca00078e0212 */
[----:B------:R3:W2:Y:S04]  /*c120*/  @!P2 LDG.E.U16 R14, [R4.64] ;  /* 0x00000004040ea981 */ /* 0x0006a8000c1e1500 */
[----:B----4-:R-:W-:Y:S04]  /*c130*/  STL [R1+0x207c], R15 ;  /* 0x00207c0f01007387 */ /* 0x010fe80000100800 */
[----:B------:R-:W4:Y:S04]  /*c140*/  LDL.LU R2, [R1+0xf14] ;  /* 0x000f140001027983 */ /* 0x000f280000300800 */
[----:B------:R-:W4:Y:S04]  /*c150*/  LDL.LU R0, [R1+0xf18] ;  /* 0x000f180001007983 */ /* 0x000f280000300800 */
[----:B------:R-:W-:Y:S04]  /*c160*/  STL.64 [R1+0x958], R18 ;  /* 0x0009581201007387 */ /* 0x000fe80000100a00 */
[----:B------:R-:W4:Y:S04]  /*c170*/  LDL.LU R3, [R1+0x928] ;  /* 0x0009280001037983 */ /* 0x000f280000300800 */
[----:B------:R0:W-:Y:S02]  /*c180*/  STS.U16 [R29+0x4200], R13 ;  /* 0x0042000d1d007388 */ /* 0x0001e40000000400 */
[----:B0-----:R-:W-:Y:S01]  /*c190*/  PRMT R13, RZ, 0x7610, R13 ;  /* 0x00007610ff0d7816 */ /* 0x001fe2000000000d */
[----:B---3--:R-:W-:-:S02]  /*c1a0*/  IMAD.MOV.U32 R5, RZ, RZ, R17 ;  /* 0x000000ffff057224 */ /* 0x008fc400078e0011 */
[----:B--2---:R-:W-:Y:S01]  /*c1b0*/  IMAD.MOV.U32 R4, RZ, RZ, R16 ;  /* 0x000000ffff047224 */ /* 0x004fe200078e0010 */
[----:B------:R-:W-:Y:S04]  /*c1c0*/  STL [R1+0x2080], R14 ;  /* 0x0020800e01007387 */ /* 0x000fe80000100800 */
[----:B------:R-:W2:Y:S04]  /*c1d0*/  LDL.LU R16, [R1+0xf1c] ;  /* 0x000f1c0001107983 */ /* 0x000ea80000300800 */
[----:B------:R-:W3:Y:S04]  /*c1e0*/  LDL.LU R15, [R1+0xf20] ;  /* 0x000f2000010f7983 */ /* 0x000ee80000300800 */
[----:B------:R0:W-:Y:S04]  /*c1f0*/  STL.64 [R1+0x950], R4 ;  /* 0x0009500401007387 */ /* 0x0001e80000100a00 */
[----:B------:R-:W2:Y:S01]  /*c200*/  LDL.LU R23, [R1+0x924] ;  /* 0x0009240001177983 */ /* 0x000ea20000300800 */
[----:B0-----:R-:W-:-:S05]  /*c210*/  IMAD.WIDE R4, R26, 0x2, R4 ;  /* 0x000000021a047825 */ /* 0x001fca00078e0204 */
[----:B------:R4:W2:Y:S04]  /*c220*/  @!P2 LDG.E.U16 R13, [R4.64] ;  /* 0x00000004040da981 */ /* 0x0008a8000c1e1500 */
[----:B------:R0:W-:Y:S01]  /*c230*/  STS.U16 [R29+0x4300], R12 ;  /* 0x0043000c1d007388 */ /* 0x0001e20000000400 */
[----:B----4-:R-:W-:Y:S02]  /*c240*/  IMAD.MOV.U32 R4, RZ, RZ, R0 ;  /* 0x000000ffff047224 */ /* 0x010fe400078e0000 */
[----:B------:R-:W-:Y:S01]  /*c250*/  IMAD.MOV.U32 R5, RZ, RZ, R2 ;  /* 0x000000ffff057224 */ /* 0x000fe200078e0002 */
[----:B0-----:R-:W-:Y:S01]  /*c260*/  PRMT R12, RZ, 0x7610, R12 ;  /* 0x00007610ff0c7816 */ /* 0x001fe2000000000c */
[----:B------:R-:W0:Y:S04]  /*c270*/  S2R R27, SR_TID.X ;  /* 0x00000000001b7919 */ /* 0x000e280000002100 */
[----:B--2---:R-:W-:Y:S04]  /*c280*/  STL [R1+0x2084], R13 ;  /* 0x0020840d01007387 */ /* 0x004fe80000100800 */
[----:B------:R-:W2:Y:S04]  /*c290*/  LDL.LU R2, [R1+0xf24] ;  /* 0x000f240001027983 */ /* 0x000ea80000300800 */
[----:B------:R-:W4:Y:S04]  /*c2a0*/  LDL.LU R0, [R1+0xf28] ;  /* 0x000f280001007983 */ /* 0x000f280000300800 */
[----:B------:R-:W2:Y:S04]  /*c2b0*/  LDL.LU R24, [R1+0x90c] ;  /* 0x00090c0001187983 */ /* 0x000ea80000300800 */
[----:B------:R1:W-:Y:S02]  /*c2c0*/  STL.64 [R1+0x948], R4 ;  /* 0x0009480401007387 */ /* 0x0003e40000100a00 */
[----:B-1----:R-:W-:-:S05]  /*c2d0*/  IMAD.WIDE R4, R26, 0x2, R4 ;  /* 0x000000021a047825 */ /* 0x002fca00078e0204 */
[----:B------:R3:W2:Y:S01]  /*c2e0*/  @!P2 LDG.E.U16 R12, [R4.64] ;  /* 0x00000004040ca981 */ /* 0x0006a2000c1e1500 */
[----:B0-----:R-:W-:-:S05]  /*c2f0*/  LOP3.LUT R27, R27, 0x7f, RZ, 0xc0, !PT ;  /* 0x0000007f1b1b7812 */ /* 0x001fca00078ec0ff */
[----:B------:R-:W-:Y:S01]  /*c300*/  IMAD.SHL.U32 R14, R27, 0x2, RZ ;  /* 0x000000021b0e7824 */ /* 0x000fe200078e00ff */
[----:B------:R-:W-:Y:S04]  /*c310*/  STS.U16 [R29+0x4000], R10 ;  /* 0x0040000a1d007388 */ /* 0x000fe80000000400 */
[----:B------:R-:W-:Y:S01]  /*c320*/  LOP3.LUT R14, R14, 0x10, RZ, 0x3c, !PT ;  /* 0x000000100e0e7812 */ /* 0x000fe200078e3cff */
[----:B------:R0:W-:Y:S01]  /*c330*/  STS.U16 [R29+0x4100], R11 ;  /* 0x0041000b1d007388 */ /* 0x0001e20000000400 */
[----:B---3--:R-:W-:Y:S02]  /*c340*/  IMAD.MOV.U32 R4, RZ, RZ, R15 ;  /* 0x000000ffff047224 */ /* 0x008fe400078e000f */
[----:B------:R-:W-:Y:S01]  /*c350*/  IMAD.MOV.U32 R5, RZ, RZ, R16 ;  /* 0x000000ffff057224 */ /* 0x000fe200078e0010 */
[----:B------:R-:W-:Y:S04]  /*c360*/  STS.U16 [R29+0x6000], R6 ;  /* 0x006000061d007388 */ /* 0x000fe80000000400 */
[----:B------:R-:W-:Y:S04]  /*c370*/  STS.U16 [R29+0x6100], R8 ;  /* 0x006100081d007388 */ /* 0x000fe80000000400 */
[----:B------:R-:W-:Y:S04]  /*c380*/  STS.U16 [R29+0x6200], R9 ;  /* 0x006200091d007388 */ /* 0x000fe80000000400 */
[----:B------:R-:W-:Y:S04]  /*c390*/  STS.U16 [R29+0x6300], R7 ;  /* 0x006300071d007388 */ /* 0x000fe80000000400 */
[----:B------:R1:W-:Y:S01]  /*c3a0*/  STS.U16 [R14+0x400], R28 ;  /* 0x0004001c0e007388 */ /* 0x0003e20000000400 */
[----:B0-----:R-:W-:-:S03]  /*c3b0*/  PRMT R11, RZ, 0x7610, R11 ;  /* 0x00007610ff0b7816 */ /* 0x001fc6000000000b */
[----:B-1----:R-:W3:Y:S04]  /*c3c0*/  LDL.LU R28, [R1+0x910] ;  /* 0x00091000011c7983 */ /* 0x002ee80000300800 */
[----:B--2---:R-:W-:Y:S04]  /*c3d0*/  STL [R1+0x2088], R12 ;  /* 0x0020880c01007387 */ /* 0x004fe80000100800 */
[----:B------:R-:W2:Y:S04]  /*c3e0*/  LDL.LU R16, [R1+0xf2c] ;  /* 0x000f2c0001107983 */ /* 0x000ea80000300800 */
[----:B------:R-:W2:Y:S04]  /*c3f0*/  LDL.LU R15, [R1+0xf30] ;  /* 0x000f3000010f7983 */ /* 0x000ea80000300800 */
[----:B------:R0:W-:Y:S02]  /*c400*/  STL.64 [R1+0x940], R4 ;  /* 0x0009400401007387 */ /* 0x0001e40000100a00 */
[----:B0-----:R-:W-:-:S05]  /*c410*/  IMAD.WIDE R4, R26, 0x2, R4 ;  /* 0x000000021a047825 */ /* 0x001fca00078e0204 */
[----:B------:R4:W2:Y:S04]  /*c420*/  @!P2 LDG.E.U16 R11, [R4.64] ;  /* 0x00000004040ba981 */ /* 0x0008a8000c1e1500 */
[----:B------:R0:W-:Y:S01]  /*c430*/  STS.U16 [R14+0x500], R25 ;  /* 0x000500190e007388 */ /* 0x0001e20000000400 */
[----:B------:R-:W-:Y:S01]  /*c440*/  PRMT R10, RZ, 0x7610, R10 ;  /* 0x00007610ff0a7816 */ /* 0x000fe2000000000a */
[----:B----4-:R-:W-:Y:S02]  /*c450*/  IMAD.MOV.U32 R4, RZ, RZ, R0 ;  /* 0x000000ffff047224 */ /* 0x010fe400078e0000 */
[----:B------:R-:W-:Y:S01]  /*c460*/  IMAD.MOV.U32 R5, RZ, RZ, R2 ;  /* 0x000000ffff057224 */ /* 0x000fe200078e0002 */
[----:B0-----:R-:W4:Y:S04]  /*c470*/  LDL.LU R25, [R1+0x918] ;  /* 0x0009180001197983 */ /* 0x001f280000300800 */
[----:B--2---:R-:W-:Y:S04]  /*c480*/  STL [R1+0x208c], R11 ;  /* 0x00208c0b01007387 */ /* 0x004fe80000100800 */
[----:B------:R-:W2:Y:S04]  /*c490*/  LDL.LU R13, [R1+0xf34] ;  /* 0x000f3400010d7983 */ /* 0x000ea80000300800 */
[----:B------:R-:W2:Y:S04]  /*c4a0*/  LDL.LU R12, [R1+0xf38] ;  /* 0x000f3800010c7983 */ /* 0x000ea80000300800 */
[----:B------:R-:W2:Y:S04]  /*c4b0*/  LDL.LU R2, [R1+0xf3c] ;  /* 0x000f3c0001027983 */ /* 0x000ea80000300800 */
[----:B------:R0:W-:Y:S04]  /*c4c0*/  STL.64 [R1+0x938], R4 ;  /* 0x0009380401007387 */ /* 0x0001e80000100a00 */
[----:B------:R1:W-:Y:S04]  /*c4d0*/  STS.U16 [R14+0x600], R3 ;  /* 0x000600030e007388 */ /* 0x0003e80000000400 */
[----:B------:R-:W2:Y:S01]  /*c4e0*/  LDL.LU R0, [R1+0xf40] ;  /* 0x000f400001007983 */ /* 0x000ea20000300800 */
[----:B0-----:R-:W-:-:S03]  /*c4f0*/  IMAD.WIDE R4, R26, 0x2, R4 ;  /* 0x000000021a047825 */ /* 0x001fc600078e0204 */
[----:B-1----:R-:W2:Y:S04]  /*c500*/  LDL.LU R3, [R1+0x914] ;  /* 0x0009140001037983 */ /* 0x002ea80000300800 */
[----:B------:R0:W2:Y:S01]  /*c510*/  @!P2 LDG.E.U16 R10, [R4.64] ;  /* 0x00000004040aa981 */ /* 0x0000a2000c1e1500 */
[----:B------:R-:W-:Y:S01]  /*c520*/  PRMT R9, RZ, 0x7610, R9 ;  /* 0x00007610ff097816 */ /* 0x000fe20000000009 */
[----:B0-----:R-:W-:Y:S02]  /*c530*/  IMAD.MOV.U32 R4, RZ, RZ, R15 ;  /* 0x000000ffff047224 */ /* 0x001fe400078e000f */
[----:B------:R-:W-:Y:S01]  /*c540*/  IMAD.MOV.U32 R5, RZ, RZ, R16 ;  /* 0x000000ffff057224 */ /* 0x000fe200078e0010 */
[----:B--2---:R0:W-:Y:S04]  /*c550*/  STL [R1+0x2090], R10 ;  /* 0x0020900a01007387 */ /* 0x0041e80000100800 */
[----:B------:R-:W2:Y:S04]  /*c560*/  LDL.LU R11, [R1+0xf44] ;  /* 0x000f4400010b7983 */ /* 0x000ea80000300800 */
[----:B0-----:R-:W2:Y:S04]  /*c570*/  LDL.LU R10, [R1+0xf48] ;  /* 0x000f4800010a7983 */ /* 0x001ea80000300800 */
[----:B------:R0:W-:Y:S02]  /*c580*/  STL.64 [R1+0x930], R4 ;  /* 0x0009300401007387 */ /* 0x0001e40000100a00 */
[----:B0-----:R-:W-:-:S05]  /*c590*/  IMAD.WIDE R4, R26, 0x2, R4 ;  /* 0x000000021a047825 */ /* 0x001fca00078e0204 */
[----:B------:R0:W2:Y:S01]  /*c5a0*/  @!P2 LDG.E.U16 R9, [R4.64] ;  /* 0x000000040409a981 */ /* 0x0000a2000c1e1500 */
[----:B------:R-:W-:Y:S01]  /*c5b0*/  PRMT R8, RZ, 0x7610, R8 ;  /* 0x00007610ff087816 */ /* 0x000fe20000000008 */
[----:B0-----:R-:W-:Y:S02]  /*c5c0*/  IMAD.MOV.U32 R4, RZ, RZ, R12 ;  /* 0x000000ffff047224 */ /* 0x001fe400078e000c */
[----:B------:R-:W-:Y:S01]  /*c5d0*/  IMAD.MOV.U32 R5, RZ, RZ, R13 ;  /* 0x000000ffff057224 */ /* 0x000fe200078e000d */
[----:B--2---:R-:W-:Y:S04]  /*c5e0*/  STL [R1+0x2094], R9 ;  /* 0x0020940901007387 */ /* 0x004fe80000100800 */
[----:B------:R0:W-:Y:S02]  /*c5f0*/  STL.64 [R1+0x928], R4 ;  /* 0x0009280401007387 */ /* 0x0001e40000100a00 */
[----:B0-----:R-:W-:-:S05]  /*c600*/  IMAD.WIDE R4, R26, 0x2, R4 ;  /* 0x000000021a047825 */ /* 0x001fca00078e0204 */
[----:B------:R0:W2:Y:S01]  /*c610*/  @!P2 LDG.E.U16 R8, [R4.64] ;  /* 0x000000040408a981 */ /* 0x0000a2000c1e1500 */
[----:B------:R-:W-:Y:S01]  /*c620*/  PRMT R7, RZ, 0x7610, R7 ;  /* 0x00007610ff077816 */ /* 0x000fe20000000007 */
[----:B0-----:R-:W-:Y:S02]  /*c630*/  IMAD.MOV.U32 R4, RZ, RZ, R0 ;  /* 0x000000ffff047224 */ /* 0x001fe400078e0000 */
[----:B------:R-:W-:Y:S01]  /*c640*/  IMAD.MOV.U32 R5, RZ, RZ, R2 ;  /* 0x000000ffff057224 */ /* 0x000fe200078e0002 */
[----:B--2---:R-:W-:Y:S04]  /*c650*/  STL [R1+0x2098], R8 ;  /* 0x0020980801007387 */ /* 0x004fe80000100800 */
[----:B------:R-:W2:Y:S04]  /*c660*/  LDL.LU R2, [R1+0xf4c] ;  /* 0x000f4c0001027983 */ /* 0x000ea80000300800 */
[----:B------:R-:W2:Y:S04]  /*c670*/  LDL.LU R0, [R1+0xf50] ;  /* 0x000f500001007983 */ /* 0x000ea80000300800 */
[----:B------:R0:W-:Y:S02]  /*c680*/  STL.64 [R1+0x920], R4 ;  /* 0x0009200401007387 */ /* 0x0001e40000100a00 */
[----:B0-----:R-:W-:-:S05]  /*c690*/  IMAD.WIDE R4, R26, 0x2, R4 ;  /* 0x000000021a047825 */ /* 0x001fca00078e0204 */
[----:B------:R0:W2:Y:S04]  /*c6a0*/  @!P2 LDG.E.U16 R7, [R4.64] ;  /* 0x000000040407a981 */ /* 0x0000a8000c1e1500 */
[----:B------:R-:W-:Y:S04]  /*c6b0*/  STS.U16 [R14+0x700], R23 ;  /* 0x000700170e007388 */ /* 0x000fe80000000400 */
[----:B------:R-:W-:Y:S01]  /*c6c0*/  STS.U16 [R14+0x2400], R24 ;  /* 0x002400180e007388 */ /* 0x000fe20000000400 */
[----:B0-----:R-:W-:Y:S02]  /*c6d0*/  IMAD.MOV.U32 R4, RZ, RZ, R10 ;  /* 0x000000ffff047224 */ /* 0x001fe400078e000a */
[----:B------:R-:W-:Y:S01]  /*c6e0*/  IMAD.MOV.U32 R5, RZ, RZ, R11 ;  /* 0x000000ffff057224 */ /* 0x000fe200078e000b */
[----:B---3--:R0:W-:Y:S01]  /*c6f0*/  STS.U16 [R14+0x2500], R28 ;  /* 0x0025001c0e007388 */ /* 0x0081e20000000400 */
[----:B------:R-:W-:-:S03]  /*c700*/  PRMT R6, RZ, 0x7610, R6 ;  /* 0x00007610ff067816 */ /* 0x000fc60000000006 */
[----:B0-----:R-:W3:Y:S04]  /*c710*/  LDL.LU R28, [R1+0x908] ;  /* 0x00090800011c7983 */ /* 0x001ee80000300800 */
[----:B--2---:R-:W-:Y:S04]  /*c720*/  STL [R1+0x209c], R7 ;  /* 0x00209c0701007387 */ /* 0x004fe80000100800 */
[----:B------:R0:W-:Y:S01]  /*c730*/  STL.64 [R1+0x918], R4 ;  /* 0x0009180401007387 */ /* 0x0001e20000100a00 */
[----:B------:R-:W-:-:S03]  /*c740*/  IMAD.MOV.U32 R8, RZ, RZ, R0 ;  /* 0x000000ffff087224 */ /* 0x000fc600078e0000 */
[----:B------:R-:W2:Y:S01]  /*c750*/  LDL.LU R24, [R1+0xa38] ;  /* 0x000a380001187983 */ /* 0x000ea20000300800 */
[----:B0-----:R-:W-:-:S05]  /*c760*/  IMAD.WIDE R4, R26, 0x2, R4 ;  /* 0x000000021a047825 */ /* 0x001fca00078e0204 */
[----:B------:R0:W2:Y:S01]  /*c770*/  @!P2 LDG.E.U16 R6, [R4.64] ;  /* 0x000000040406a981 */ /* 0x0000a2000c1e1500 */
[----:B------:R-:W-:-:S03]  /*c780*/  IMAD.MOV.U32 R9, RZ, RZ, R2 ;  /* 0x000000ffff097224 */ /* 0x000fc600078e0002 */
[----:B----4-:R-:W-:Y:S04]  /*c790*/  STS.U16 [R14+0x2600], R25 ;  /* 0x002600190e007388 */ /* 0x010fe80000000400 */
[----:B------:R1:W-:Y:S01]  /*c7a0*/  STS.U16 [R14+0x2700], R3 ;  /* 0x002700030e007388 */ /* 0x0003e20000000400 */
[----:B0-----:R-:W-:-:S03]  /*c7b0*/  PRMT R5, RZ, 0x7610, R5 ;  /* 0x00007610ff057816 */ /* 0x001fc60000000005 */
[----:B--2---:R0:W-:Y:S04]  /*c7c0*/  STL [R1+0x20a0], R6 ;  /* 0x0020a00601007387 */ /* 0x0041e80000100800 */
[----:B------:R-:W2:Y:S04]  /*c7d0*/  LDL.LU R12, [R1+0xa3c] ;  /* 0x000a3c00010c7983 */ /* 0x000ea80000300800 */
[----:B------:R-:W4:Y:S04]  /*c7e0*/  LDL.LU R13, [R1+0xa2c] ;  /* 0x000a2c00010d7983 */ /* 0x000f280000300800 */
[----:B-1----:R-:W2:Y:S04]  /*c7f0*/  LDL.LU R3, [R1+0x84] ;  /* 0x0000840001037983 */ /* 0x002ea80000300800 */
[----:B------:R-:W2:Y:S04]  /*c800*/  LDL.LU R7, [R1+0xf54] ;  /* 0x000f540001077983 */ /* 0x000ea80000300800 */
[----:B0-----:R-:W2:Y:S04]  /*c810*/  LDL.LU R6, [R1+0xf58] ;  /* 0x000f580001067983 */ /* 0x001ea80000300800 */
[----:B------:R-:W2:Y:S04]  /*c820*/  LDL.LU R29, [R1+0x88] ;  /* 0x00008800011d7983 */ /* 0x000ea80000300800 */
[----:B------:R0:W-:Y:S04]  /*c830*/  STL.64 [R1+0x910], R8 ;  /* 0x0009100801007387 */ /* 0x0001e80000100a00 */
[----:B------:R-:W2:Y:S04]  /*c840*/  LDL.LU R2, [R1+0x8c] ;  /* 0x00008c0001027983 */ /* 0x000ea80000300800 */
[----:B------:R-:W2:Y:S01]  /*c850*/  LDL.LU R15, [R1+0x80] ;  /* 0x00008000010f7983 */ /* 0x000ea20000300800 */
[----:B0-----:R-:W-:-:S03]  /*c860*/  IMAD.WIDE R8, R26, 0x2, R8 ;  /* 0x000000021a087825 */ /* 0x001fc600078e0208 */
[----:B------:R-:W2:Y:S04]  /*c870*/  LDL.LU R16, [R1+0xaf4] ;  /* 0x000af40001107983 */ /* 0x000ea80000300800 */
[----:B------:R-:W2:Y:S04]  /*c880*/  @!P2 LDG.E.U16 R5, [R8.64] ;  /* 0x000000040805a981 */ /* 0x000ea8000c1e1500 */
[----:B------:R-:W4:Y:S04]  /*c890*/  LDL.LU R17, [R1+0xaf8] ;  /* 0x000af80001117983 */ /* 0x000f280000300800 */
[----:B------:R-:W4:Y:S04]  /*c8a0*/  LDL.LU R18, [R1+0xafc] ;  /* 0x000afc0001127983 */ /* 0x000f280000300800 */
[----:B------:R-:W4:Y:S04]  /*c8b0*/  LDL.LU R19, [R1+0xaf0] ;  /* 0x000af00001137983 */ /* 0x000f280000300800 */
[----:B------:R-:W4:Y:S04]  /*c8c0*/  LDL.LU R20, [R1+0xa94] ;  /* 0x000a940001147983 */ /* 0x000f280000300800 */
[----:B------:R-:W4:Y:S04]  /*c8d0*/  LDL.LU R21, [R1+0xa98] ;  /* 0x000a980001157983 */ /* 0x000f280000300800 */
[----:B------:R-:W4:Y:S04]  /*c8e0*/  LDL.LU R22, [R1+0xa9c] ;  /* 0x000a9c0001167983 */ /* 0x000f280000300800 */
[----:B------:R-:W4:Y:S01]  /*c8f0*/  LDL.LU R0, [R1+0xa90] ;  /* 0x000a900001007983 */ /* 0x000f220000300800 */
[----:B------:R-:W-:-:S03]  /*c900*/  PRMT R4, RZ, 0x7610, R4 ;  /* 0x00007610ff047816 */ /* 0x000fc60000000004 */
[----:B---3--:R0:W-:Y:S04]  /*c910*/  STS.U16 [R14+0x4400], R28 ;  /* 0x0044001c0e007388 */ /* 0x0081e80000000400 */
[----:B--2---:R-:W-:Y:S04]  /*c920*/  STL [R1+0x20a4], R5 ;  /* 0x0020a40501007387 */ /* 0x004fe80000100800 */
[----:B------:R-:W2:Y:S04]  /*c930*/  LDL.LU R25, [R1+0xa20] ;  /* 0x000a200001197983 */ /* 0x000ea80000300800 */
[----:B0-----:R-:W3:Y:S04]  /*c940*/  LDL.LU R28, [R1+0xa24] ;  /* 0x000a2400011c7983 */ /* 0x001ee80000300800 */
[----:B------:R0:W-:Y:S04]  /*c950*/  STL.64 [R1+0x908], R6 ;  /* 0x0009080601007387 */ /* 0x0001e80000100a00 */
[----:B------:R-:W2:Y:S01]  /*c960*/  LDL.LU R23, [R1+0xa28] ;  /* 0x000a280001177983 */ /* 0x000ea20000300800 */
[----:B0-----:R-:W-:-:S03]  /*c970*/  IMAD.WIDE R6, R26, 0x2, R6 ;  /* 0x000000021a067825 */ /* 0x001fc600078e0206 */
[----:B------:R0:W-:Y:S04]  /*c980*/  STS.U16 [R14+0x4500], R24 ;  /* 0x004500180e007388 */ /* 0x0001e80000000400 */
[----:B------:R1:W2:Y:S04]  /*c990*/  @!P2 LDG.E.U16 R4, [R6.64] ;  /* 0x000000040604a981 */ /* 0x0002a8000c1e1500 */
[----:B------:R-:W3:Y:S04]  /*c9a0*/  LDL.LU R26, [R1+0xa1c] ;  /* 0x000a1c00011a7983 */ /* 0x000ee80000300800 */
[----:B------:R-:W-:Y:S01]  /*c9b0*/  STS.U16 [R14+0x4600], R12 ;  /* 0x0046000c0e007388 */ /* 0x000fe20000000400 */
[----:B-1----:R-:W-:-:S03]  /*c9c0*/  IMAD.SHL.U32 R6, R27, 0x2, RZ ;  /* 0x000000021b067824 */ /* 0x002fc600078e00ff */
[----:B----4-:R-:W-:Y:S04]  /*c9d0*/  STS.U16 [R14+0x4700], R13 ;  /* 0x0047000d0e007388 */ /* 0x010fe80000000400 */
[----:B------:R1:W-:Y:S01]  /*c9e0*/  STS.U16 [R14+0x6400], R3 ;  /* 0x006400030e007388 */ /* 0x0003e20000000400 */
[----:B------:R-:W-:-:S03]  /*c9f0*/  LOP3.LUT R6, R6, 0x20, RZ, 0x3c, !PT ;  /* 0x0000002006067812 */ /* 0x000fc600078e3cff */
[----:B------:R-:W-:Y:S04]  /*ca00*/  STS.U16 [R14+0x6500], R29 ;  /* 0x0065001d0e007388 */ /* 0x000fe80000000400 */
[----:B------:R4:W-:Y:S04]  /*ca10*/  STS.U16 [R14+0x6600], R2 ;  /* 0x006600020e007388 */ /* 0x0009e80000000400 */
[----:B------:R-:W-:Y:S04]  /*ca20*/  STS.U16 [R14+0x6700], R15 ;  /* 0x0067000f0e007388 */ /* 0x000fe80000000400 */
[----:B------:R-:W-:Y:S04]  /*ca30*/  STS.U16 [R6+0x800], R16 ;  /* 0x0008001006007388 */ /* 0x000fe80000000400 */
[----:B------:R-:W-:Y:S04]  /*ca40*/  STS.U16 [R6+0x900], R17 ;  /* 0x0009001106007388 */ /* 0x000fe80000000400 */
[----:B------:R-:W-:Y:S04]  /*ca50*/  STS.U16 [R6+0xa00], R18 ;  /* 0x000a001206007388 */ /* 0x000fe80000000400 */
[----:B------:R-:W-:Y:S04]  /*ca60*/  STS.U16 [R6+0xb00], R19 ;  /* 0x000b001306007388 */ /* 0x000fe80000000400 */
[----:B------:R-:W-:Y:S04]  /*ca70*/  STS.U16 [R6+0x2800], R20 ;  /* 0x0028001406007388 */ /* 0x000fe80000000400 */
[----:B------:R-:W-:Y:S04]  /*ca80*/  STS.U16 [R6+0x2900], R21 ;  /* 0x0029001506007388 */ /* 0x000fe80000000400 */
[----:B------:R-:W-:Y:S04]  /*ca90*/  STS.U16 [R6+0x2a00], R22 ;  /* 0x002a001606007388 */ /* 0x000fe80000000400 */
[----:B------:R0:W-:Y:S04]  /*caa0*/  STS.U16 [R6+0x2b00], R0 ;  /* 0x002b000006007388 */ /* 0x0001e80000000400 */
[----:B--2---:R-:W-:Y:S04]  /*cab0*/  STL [R1+0x20a8], R4 ;  /* 0x0020a80401007387 */ /* 0x004fe80000100800 */
[----:B0-----:R-:W2:Y:S04]  /*cac0*/  LDL.LU R24, [R1+0x74] ;  /* 0x0000740001187983 */ /* 0x001ea80000300800 */
[----:B-1----:R-:W2:Y:S04]  /*cad0*/  LDL.LU R3, [R1+0x78] ;  /* 0x0000780001037983 */ /* 0x002ea80000300800 */
[----:B------:R-:W2:Y:S04]  /*cae0*/  LDL.LU R27, [R1+0x7c] ;  /* 0x00007c00011b7983 */ /* 0x000ea80000300800 */
[----:B----4-:R-:W4:Y:S04]  /*caf0*/  LDL.LU R2, [R1+0x70] ;  /* 0x0000700001027983 */ /* 0x010f280000300800 */
[----:B------:R-:W4:Y:S04]  /*cb00*/  LDL.LU R0, [R1+0xae4] ;  /* 0x000ae40001007983 */ /* 0x000f280000300800 */
[----:B------:R-:W4:Y:S04]  /*cb10*/  LDL.LU R11, [R1+0xaec] ;  /* 0x000aec00010b7983 */ /* 0x000f280000300800 */
[----:B------:R-:W4:Y:S04]  /*cb20*/  LDL.LU R12, [R1+0xae8] ;  /* 0x000ae800010c7983 */ /* 0x000f280000300800 */
[----:B------:R0:W-:Y:S04]  /*cb30*/  STS.U16 [R6+0x4800], R25 ;  /* 0x0048001906007388 */ /* 0x0001e80000000400 */
[----:B------:R-:W4:Y:S04]  /*cb40*/  LDL.LU R13, [R1+0xae0] ;  /* 0x000ae000010d7983 */ /* 0x000f280000300800 */
[----:B---3--:R1:W-:Y:S04]  /*cb50*/  STS.U16 [R6+0x4900], R28 ;  /* 0x0049001c06007388 */ /* 0x0083e80000000400 */
[----:B0-----:R-:W3:Y:S04]  /*cb60*/  LDL.LU R25, [R1+0xa84] ;  /* 0x000a840001197983 */ /* 0x001ee80000300800 */
[----:B-1----:R-:W3:Y:S04]  /*cb70*/  LDL.LU R28, [R1+0xa8c] ;  /* 0x000a8c00011c7983 */ /* 0x002ee80000300800 */
[----:B------:R-:W-:Y:S04]  /*cb80*/  STS.U16 [R6+0x4a00], R23 ;  /* 0x004a001706007388 */ /* 0x000fe80000000400 */
[----:B------:R0:W-:Y:S04]  /*cb90*/  STS.U16 [R6+0x4b00], R26 ;  /* 0x004b001a06007388 */ /* 0x0001e80000000400 */
[----:B0-----:R-:W3:Y:S04]  /*cba0*/  LDL.LU R26, [R1+0xa88] ;  /* 0x000a8800011a7983 */ /* 0x001ee80000300800 */
[----:B------:R-:W3:Y:S04]  /*cbb0*/  LDL.LU R29, [R1+0xa80] ;  /* 0x000a8000011d7983 */ /* 0x000ee80000300800 */
[----:B------:R-:W3:Y:S04]  /*cbc0*/  LDL.LU R14, [R1+0xa10] ;  /* 0x000a1000010e7983 */ /* 0x000ee80000300800 */
[----:B------:R-:W3:Y:S04]  /*cbd0*/  LDL.LU R15, [R1+0xa14] ;  /* 0x000a1400010f7983 */ /* 0x000ee80000300800 */
[----:B------:R-:W3:Y:S04]  /*cbe0*/  LDL.LU R16, [R1+0xa18] ;  /* 0x000a180001107983 */ /* 0x000ee80000300800 */
[----:B------:R-:W3:Y:S04]  /*cbf0*/  LDL.LU R17, [R1+0xa0c] ;  /* 0x000a0c0001117983 */ /* 0x000ee80000300800 */
[----:B--2---:R-:W-:Y:S04]  /*cc00*/  STS.U16 [R6+0x6800], R24 ;  /* 0x0068001806007388 */ /* 0x004fe80000000400 */
[----:B------:R0:W-:Y:S04]  /*cc10*/  STS.U16 [R6+0x6900], R3 ;  /* 0x0069000306007388 */ /* 0x0001e80000000400 */
[----:B------:R1:W-:Y:S04]  /*cc20*/  STS.U16 [R6+0x6a00], R27 ;  /* 0x006a001b06007388 */ /* 0x0003e80000000400 */
[----:B0-----:R-:W2:Y:S04]  /*cc30*/  LDL.LU R3, [R1+0x64] ;  /* 0x0000640001037983 */ /* 0x001ea80000300800 */
[----:B-1----:R-:W0:Y:S04]  /*cc40*/  S2R R27, SR_TID.X ;  /* 0x00000000001b7919 */ /* 0x002e280000002100 */
[----:B----4-:R1:W-:Y:S04]  /*cc50*/  STS.U16 [R6+0x6b00], R2 ;  /* 0x006b000206007388 */ /* 0x0103e80000000400 */
[----:B-1----:R-:W4:Y:S04]  /*cc60*/  LDL.LU R2, [R1+0x68] ;  /* 0x0000680001027983 */ /* 0x002f280000300800 */
[----:B------:R-:W4:Y:S04]  /*cc70*/  LDL.LU R18, [R1+0x6c] ;  /* 0x00006c0001127983 */ /* 0x000f280000300800 */
[----:B------:R-:W4:Y:S01]  /*cc80*/  LDL.LU R19, [R1+0x60] ;  /* 0x0000600001137983 */ /* 0x000f220000300800 */
[----:B0-----:R-:W-:-:S03]  /*cc90*/  LOP3.LUT R27, R27, 0x7f, RZ, 0xc0, !PT ;  /* 0x0000007f1b1b7812 */ /* 0x001fc600078ec0ff */
[----:B------:R-:W4:Y:S02]  /*cca0*/  LDL.LU R20, [R1+0xad4] ;  /* 0x000ad40001147983 */ /* 0x000f240000300800 */
[----:B------:R-:W-:Y:S02]  /*ccb0*/  IMAD.SHL.U32 R4, R27, 0x2, RZ ;  /* 0x000000021b047824 */ /* 0x000fe400078e00ff */
[----:B------:R-:W4:Y:S03]  /*ccc0*/  LDL.LU R21, [R1+0xad8] ;  /* 0x000ad80001157983 */ /* 0x000f260000300800 */
[----:B------:R-:W-:Y:S01]  /*ccd0*/  LOP3.LUT R4, R4, 0x30, RZ, 0x3c, !PT ;  /* 0x0000003004047812 */ /* 0x000fe200078e3cff */
[----:B------:R-:W4:Y:S04]  /*cce0*/  LDL.LU R22, [R1+0xadc] ;  /* 0x000adc0001167983 */ /* 0x000f280000300800 */
[----:B------:R-:W4:Y:S04]  /*ccf0*/  LDL.LU R23, [R1+0xad0] ;  /* 0x000ad00001177983 */ /* 0x000f280000300800 */
[----:B------:R-:W4:Y:S04]  /*cd00*/  LDL.LU R24, [R1+0xa74] ;  /* 0x000a740001187983 */ /* 0x000f280000300800 */
[----:B------:R0:W-:Y:S04]  /*cd10*/  STS.U16 [R4+0xc00], R0 ;  /* 0x000c000004007388 */ /* 0x0001e80000000400 */
[----:B------:R-:W4:Y:S04]  /*cd20*/  LDL.LU R27, [R1+0xa78] ;  /* 0x000a7800011b7983 */ /* 0x000f280000300800 */
[----:B------:R-:W-:Y:S04]  /*cd30*/  STS.U16 [R4+0xd00], R11 ;  /* 0x000d000b04007388 */ /* 0x000fe80000000400 */
[----:B0-----:R-:W4:Y:S04]  /*cd40*/  LDL.LU R0, [R1+0xa7c] ;  /* 0x000a7c0001007983 */ /* 0x001f280000300800 */
[----:B------:R-:W-:Y:S04]  /*cd50*/  STS.U16 [R4+0xe00], R12 ;  /* 0x000e000c04007388 */ /* 0x000fe80000000400 */
[----:B------:R-:W-:Y:S04]  /*cd60*/  STS.U16 [R4+0xf00], R13 ;  /* 0x000f000d04007388 */ /* 0x000fe80000000400 */
[----:B---3--:R0:W-:Y:S04]  /*cd70*/  STS.U16 [R4+0x2c00], R25 ;  /* 0x002c001904007388 */ /* 0x0081e80000000400 */
[----:B------:R1:W-:Y:S04]  /*cd80*/  STS.U16 [R4+0x2d00], R28 ;  /* 0x002d001c04007388 */ /* 0x0003e80000000400 */
[----:B0-----:R-:W3:Y:S04]  /*cd90*/  LDL.LU R25, [R1+0xa70] ;  /* 0x000a700001197983 */ /* 0x001ee80000300800 */
[----:B-1----:R-:W3:Y:S04]  /*cda0*/  LDL.LU R28, [R1+0xc4] ;  /* 0x0000c400011c7983 */ /* 0x002ee80000300800 */
[----:B------:R0:W-:Y:S04]  /*cdb0*/  STS.U16 [R4+0x2e00], R26 ;  /* 0x002e001a04007388 */ /* 0x0001e80000000400 */
[----:B0-----:R-:W0:Y:S04]  /*cdc0*/  S2R R26, SR_TID.X ;  /* 0x00000000001a7919 */ /* 0x001e280000002100 */
[----:B------:R-:W-:Y:S04]  /*cdd0*/  STS.U16 [R4+0x2f00], R29 ;  /* 0x002f001d04007388 */ /* 0x000fe80000000400 */
[----:B------:R-:W-:Y:S04]  /*cde0*/  STS.U16 [R4+0x4c00], R14 ;  /* 0x004c000e04007388 */ /* 0x000fe80000000400 */
[----:B------:R-:W-:Y:S01]  /*cdf0*/  STS.U16 [R4+0x4d00], R15 ;  /* 0x004d000f04007388 */ /* 0x000fe20000000400 */
[----:B0-----:R-:W-:-:S03]  /*ce00*/  LOP3.LUT R9, R26, 0x7f, RZ, 0xc0, !PT ;  /* 0x0000007f1a097812 */ /* 0x001fc600078ec0ff */
[----:B------:R-:W-:Y:S02]  /*ce10*/  STS.U16 [R4+0x4e00], R16 ;  /* 0x004e001004007388 */ /* 0x000fe40000000400 */
[----:B------:R-:W-:Y:S02]  /*ce20*/  IMAD.SHL.U32 R5, R9, 0x2, RZ ;  /* 0x0000000209057824 */ /* 0x000fe400078e00ff */
[----:B------:R-:W-:Y:S03]  /*ce30*/  STS.U16 [R4+0x4f00], R17 ;  /* 0x004f001104007388 */ /* 0x000fe60000000400 */
[----:B------:R-:W-:Y:S01]  /*ce40*/  LOP3.LUT R5, R5, 0x40, RZ, 0x3c, !PT ;  /* 0x0000004005057812 */ /* 0x000fe200078e3cff */
[----:B------:R-:W3:Y:S04]  /*ce50*/  LDL.LU R26, [R1+0xc8] ;  /* 0x0000c800011a7983 */ /* 0x000ee80000300800 */
[----:B--2---:R0:W-:Y:S04]  /*ce60*/  STS.U16 [R4+0x6c00], R3 ;  /* 0x006c000304007388 */ /* 0x0041e80000000400 */
[----:B0-----:R-:W2:Y:S04]  /*ce70*/  LDL.LU R3, [R1+0xcc] ;  /* 0x0000cc0001037983 */ /* 0x001ea80000300800 */
[----:B----4-:R0:W-:Y:S04]  /*ce80*/  STS.U16 [R4+0x6d00], R2 ;  /* 0x006d000204007388 */ /* 0x0101e80000000400 */
[----:B------:R-:W-:Y:S04]  /*ce90*/  STS.U16 [R4+0x6e00], R18 ;  /* 0x006e001204007388 */ /* 0x000fe80000000400 */
[----:B------:R-:W-:Y:S04]  /*cea0*/  STS.U16 [R4+0x6f00], R19 ;  /* 0x006f001304007388 */ /* 0x000fe80000000400 */
[----:B------:R-:W-:Y:S04]  /*ceb0*/  STS.U16 [R5+0x1000], R20 ;  /* 0x0010001405007388 */ /* 0x000fe80000000400 */
[----:B0-----:R-:W4:Y:S04]  /*cec0*/  LDL.LU R2, [R1+0xc0] ;  /* 0x0000c00001027983 */ /* 0x001f280000300800 */
[----:B------:R-:W-:Y:S04]  /*ced0*/  STS.U16 [R5+0x1100], R21 ;  /* 0x0011001505007388 */ /* 0x000fe80000000400 */
[----:B------:R-:W-:Y:S04]  /*cee0*/  STS.U16 [R5+0x1200], R22 ;  /* 0x0012001605007388 */ /* 0x000fe80000000400 */
[----:B------:R-:W4:Y:S04]  /*cef0*/  LDL.LU R8, [R1+0x54] ;  /* 0x0000540001087983 */ /* 0x000f280000300800 */
[----:B------:R-:W-:Y:S04]  /*cf00*/  STS.U16 [R5+0x1300], R23 ;  /* 0x0013001705007388 */ /* 0x000fe80000000400 */
[----:B------:R-:W4:Y:S04]  /*cf10*/  LDL.LU R10, [R1+0x58] ;  /* 0x00005800010a7983 */ /* 0x000f280000300800 */
[----:B------:R-:W-:Y:S04]  /*cf20*/  STS.U16 [R5+0x3000], R24 ;  /* 0x0030001805007388 */ /* 0x000fe80000000400 */
[----:B------:R-:W4:Y:S04]  /*cf30*/  LDL.LU R11, [R1+0x5c] ;  /* 0x00005c00010b7983 */ /* 0x000f280000300800 */
[----:B------:R0:W-:Y:S04]  /*cf40*/  STS.U16 [R5+0x3100], R27 ;  /* 0x0031001b05007388 */ /* 0x0001e80000000400 */
[----:B------:R-:W4:Y:S04]  /*cf50*/  LDL.LU R12, [R1+0x50] ;  /* 0x00005000010c7983 */ /* 0x000f280000300800 */
[----:B------:R1:W-:Y:S04]  /*cf60*/  STS.U16 [R5+0x3200], R0 ;  /* 0x0032000005007388 */ /* 0x0003e80000000400 */
[----:B0-----:R-:W4:Y:S04]  /*cf70*/  LDL.LU R27, [R1+0xac4] ;  /* 0x000ac400011b7983 */ /* 0x001f280000300800 */
[----:B-1----:R-:W4:Y:S04]  /*cf80*/  LDL.LU R0, [R1+0xacc] ;  /* 0x000acc0001007983 */ /* 0x002f280000300800 */
[----:B------:R-:W4:Y:S04]  /*cf90*/  LDL.LU R13, [R1+0xac8] ;  /* 0x000ac800010d7983 */ /* 0x000f280000300800 */
[----:B------:R-:W4:Y:S04]  /*cfa0*/  LDL.LU R29, [R1+0xac0] ;  /* 0x000ac000011d7983 */ /* 0x000f280000300800 */
[----:B---3--:R-:W-:Y:S04]  /*cfb0*/  STS.U16 [R5+0x3300], R25 ;  /* 0x0033001905007388 */ /* 0x008fe80000000400 */
[----:B------:R-:W3:Y:S04]  /*cfc0*/  LDL.LU R14, [R1+0xa64] ;  /* 0x000a6400010e7983 */ /* 0x000ee80000300800 */
[----:B------:R0:W-:Y:S04]  /*cfd0*/  STS.U16 [R5+0x5000], R28 ;  /* 0x0050001c05007388 */ /* 0x0001e80000000400 */
[----:B------:R-:W3:Y:S04]  /*cfe0*/  LDL.LU R15, [R1+0xa6c] ;  /* 0x000a6c00010f7983 */ /* 0x000ee80000300800 */
[----:B0-----:R-:W3:Y:S04]  /*cff0*/  LDL.LU R28, [R1+0xa68] ;  /* 0x000a6800011c7983 */ /* 0x001ee80000300800 */
[----:B------:R-:W3:Y:S04]  /*d000*/  LDL.LU R16, [R1+0xa60] ;  /* 0x000a600001107983 */ /* 0x000ee80000300800 */
[----:B------:R-:W3:Y:S04]  /*d010*/  LDL.LU R17, [R1+0xb4] ;  /* 0x0000b40001117983 */ /* 0x000ee80000300800 */
[----:B------:R-:W3:Y:S01]  /*d020*/  LDL.LU R25, [R1+0xb8] ;  /* 0x0000b80001197983 */ /* 0x000ee20000300800 */
[----:B------:R-:W-:-:S03]  /*d030*/  IMAD.SHL.U32 R4, R9, 0x2, RZ ;  /* 0x0000000209047824 */ /* 0x000fc600078e00ff */
[----:B------:R-:W3:Y:S02]  /*d040*/  LDL.LU R18, [R1+0xbc] ;  /* 0x0000bc0001127983 */ /* 0x000ee40000300800 */
[----:B------:R-:W-:Y:S02]  /*d050*/  LOP3.LUT R4, R4, 0x50, RZ, 0x3c, !PT ;  /* 0x0000005004047812 */ /* 0x000fe400078e3cff */
[----:B------:R-:W3:Y:S04]  /*d060*/  LDL.LU R19, [R1+0xb0] ;  /* 0x0000b00001137983 */ /* 0x000ee80000300800 */
[----:B------:R0:W-:Y:S04]  /*d070*/  STS.U16 [R5+0x5100], R26 ;  /* 0x0051001a05007388 */ /* 0x0001e80000000400 */
[----:B------:R-:W3:Y:S04]  /*d080*/  LDL.LU R20, [R1+0x44] ;  /* 0x0000440001147983 */ /* 0x000ee80000300800 */
[----:B------:R-:W3:Y:S04]  /*d090*/  LDL.LU R21, [R1+0x48] ;  /* 0x0000480001157983 */ /* 0x000ee80000300800 */
[----:B------:R-:W3:Y:S04]  /*d0a0*/  LDL.LU R22, [R1+0x4c] ;  /* 0x00004c0001167983 */ /* 0x000ee80000300800 */
[----:B------:R-:W3:Y:S04]  /*d0b0*/  LDL.LU R23, [R1+0x40] ;  /* 0x0000400001177983 */ /* 0x000ee80000300800 */
[----:B------:R-:W3:Y:S04]  /*d0c0*/  LDL.LU R24, [R1+0xab4] ;  /* 0x000ab40001187983 */ /* 0x000ee80000300800 */
[----:B0-----:R-:W3:Y:S04]  /*d0d0*/  LDL.LU R26, [R1+0xab8] ;  /* 0x000ab800011a7983 */ /* 0x001ee80000300800 */
[----:B--2---:R0:W-:Y:S04]  /*d0e0*/  STS.U16 [R5+0x5200], R3 ;  /* 0x0052000305007388 */ /* 0x0041e80000000400 */
[----:B0-----:R-:W2:Y:S04]  /*d0f0*/  LDL.LU R3, [R1+0xabc] ;  /* 0x000abc0001037983 */ /* 0x001ea80000300800 */
[----:B----4-:R0:W-:Y:S04]  /*d100*/  STS.U16 [R5+0x5300], R2 ;  /* 0x0053000205007388 */ /* 0x0101e80000000400 */
[----:B0-----:R-:W4:Y:S04]  /*d110*/  LDL.LU R2, [R1+0xab0] ;  /* 0x000ab00001027983 */ /* 0x001f280000300800 */
[----:B------:R-:W-:Y:S04]  /*d120*/  STS.U16 [R5+0x7000], R8 ;  /* 0x0070000805007388 */ /* 0x000fe80000000400 */
[----:B------:R-:W-:Y:S04]  /*d130*/  STS.U16 [R5+0x7100], R10 ;  /* 0x0071000a05007388 */ /* 0x000fe80000000400 */
[----:B------:R-:W-:Y:S04]  /*d140*/  STS.U16 [R5+0x7200], R11 ;  /* 0x0072000b05007388 */ /* 0x000fe80000000400 */
[----:B------:R-:W-:Y:S04]  /*d150*/  STS.U16 [R5+0x7300], R12 ;  /* 0x0073000c05007388 */ /* 0x000fe80000000400 */
[----:B------:R0:W-:Y:S04]  /*d160*/  STS.U16 [R4+0x1400], R27 ;  /* 0x0014001b04007388 */ /* 0x0001e80000000400 */
[----:B------:R1:W-:Y:S04]  /*d170*/  STS.U16 [R4+0x1500], R0 ;  /* 0x0015000004007388 */ /* 0x0003e80000000400 */
[----:B------:R-:W-:Y:S04]  /*d180*/  STS.U16 [R4+0x1600], R13 ;  /* 0x0016000d04007388 */ /* 0x000fe80000000400 */
[----:B------:R-:W-:Y:S04]  /*d190*/  STS.U16 [R4+0x1700], R29 ;  /* 0x0017001d04007388 */ /* 0x000fe80000000400 */
[----:B0-----:R-:W4:Y:S04]  /*d1a0*/  LDL.LU R27, [R1+0xa54] ;  /* 0x000a5400011b7983 */ /* 0x001f280000300800 */
[----:B---3--:R-:W-:Y:S04]  /*d1b0*/  STS.U16 [R4+0x3400], R14 ;  /* 0x0034000e04007388 */ /* 0x008fe80000000400 */
[----:B-1----:R-:W3:Y:S04]  /*d1c0*/  LDL.LU R0, [R1+0xa58] ;  /* 0x000a580001007983 */ /* 0x002ee80000300800 */
[----:B------:R-:W-:Y:S04]  /*d1d0*/  STS.U16 [R4+0x3500], R15 ;  /* 0x0035000f04007388 */ /* 0x000fe80000000400 */
[----:B------:R0:W-:Y:S04]  /*d1e0*/  STS.U16 [R4+0x3600], R28 ;  /* 0x0036001c04007388 */ /* 0x0001e80000000400 */
[----:B0-----:R-:W0:Y:S04]  /*d1f0*/  S2R R28, SR_TID.X ;  /* 0x00000000001c7919 */ /* 0x001e280000002100 */
[----:B------:R-:W-:Y:S04]  /*d200*/  STS.U16 [R4+0x3700], R16 ;  /* 0x0037001004007388 */ /* 0x000fe80000000400 */
[----:B------:R-:W-:Y:S04]  /*d210*/  STS.U16 [R4+0x5400], R17 ;  /* 0x0054001104007388 */ /* 0x000fe80000000400 */
[----:B------:R0:W-:Y:S02]  /*d220*/  STS.U16 [R4+0x5500], R25 ;  /* 0x0055001904007388 */ /* 0x0001e40000000400 */
[----:B0-----:R-:W-:-:S02]  /*d230*/  LOP3.LUT R25, R28, 0x7f, RZ, 0xc0, !PT ;  /* 0x0000007f1c197812 */ /* 0x001fc400078ec0ff */
[----:B------:R-:W3:Y:S03]  /*d240*/  LDL.LU R28, [R1+0xa5c] ;  /* 0x000a5c00011c7983 */ /* 0x000ee60000300800 */
[----:B------:R-:W-:Y:S01]  /*d250*/  IMAD.SHL.U32 R11, R25, 0x2, RZ ;  /* 0x00000002190b7824 */ /* 0x000fe200078e00ff */
[----:B------:R0:W-:Y:S04]  /*d260*/  STL [R1+0x20ac], R25 ;  /* 0x0020ac1901007387 */ /* 0x0001e80000100800 */
[----:B0-----:R-:W3:Y:S04]  /*d270*/  LDL.LU R25, [R1+0xa50] ;  /* 0x000a500001197983 */ /* 0x001ee80000300800 */
[----:B------:R-:W-:Y:S04]  /*d280*/  STS.U16 [R4+0x5600], R18 ;  /* 0x0056001204007388 */ /* 0x000fe80000000400 */
[----:B------:R-:W-:Y:S04]  /*d290*/  STS.U16 [R4+0x5700], R19 ;  /* 0x0057001304007388 */ /* 0x000fe80000000400 */
[----:B------:R-:W-:Y:S04]  /*d2a0*/  STS.U16 [R4+0x7400], R20 ;  /* 0x0074001404007388 */ /* 0x000fe80000000400 */
[----:B------:R-:W-:Y:S04]  /*d2b0*/  STS.U16 [R4+0x7500], R21 ;  /* 0x0075001504007388 */ /* 0x000fe80000000400 */
[----:B------:R-:W-:Y:S04]  /*d2c0*/  STS.U16 [R4+0x7600], R22 ;  /* 0x0076001604007388 */ /* 0x000fe80000000400 */
[----:B------:R0:W-:Y:S01]  /*d2d0*/  STS.U16 [R4+0x7700], R23 ;  /* 0x0077001704007388 */ /* 0x0001e20000000400 */
[----:B------:R-:W-:-:S03]  /*d2e0*/  LOP3.LUT R11, R11, 0x60, RZ, 0x3c, !PT ;  /* 0x000000600b0b7812 */ /* 0x000fc600078e3cff */
[----:B0-----:R-:W3:Y:S04]  /*d2f0*/  LDL.LU R4, [R1+0xa4] ;  /* 0x0000a40001047983 */ /* 0x001ee80000300800 */
[----:B------:R-:W3:Y:S04]  /*d300*/  LDL.LU R5, [R1+0xa8] ;  /* 0x0000a80001057983 */ /* 0x000ee80000300800 */
        /* <DEDUP_REMOVED lines=8> */
[----:B------:R-:W-:Y:S04]  /*d390*/  STS.U16 [R11+0x1800], R24 ;  /* 0x001800180b007388 */ /* 0x000fe80000000400 */
[----:B------:R-:W3:Y:S04]  /*d3a0*/  LDL.LU R15, [R1+0xaa8] ;  /* 0x000aa800010f7983 */ /* 0x000ee80000300800 */
[----:B------:R-:W-:Y:S04]  /*d3b0*/  STS.U16 [R11+0x1900], R26 ;  /* 0x0019001a0b007388 */ /* 0x000fe80000000400 */
[----:B------:R-:W3:Y:S04]  /*d3c0*/  LDL.LU R16, [R1+0xaa0] ;  /* 0x000aa00001107983 */ /* 0x000ee80000300800 */
[----:B------:R-:W3:Y:S04]  /*d3d0*/  LDL.LU R29, [R1+0xa44] ;  /* 0x000a4400011d7983 */ /* 0x000ee80000300800 */
[----:B--2---:R0:W-:Y:S04]  /*d3e0*/  STS.U16 [R11+0x1a00], R3 ;  /* 0x001a00030b007388 */ /* 0x0041e80000000400 */
[----:B0-----:R-:W2:Y:S04]  /*d3f0*/  LDL.LU R3, [R1+0xa4c] ;  /* 0x000a4c0001037983 */ /* 0x001ea80000300800 */
[----:B------:R-:W2:Y:S04]  /*d400*/  LDL.LU R17, [R1+0xa48] ;  /* 0x000a480001117983 */ /* 0x000ea80000300800 */
[----:B------:R-:W2:Y:S04]  /*d410*/  LDL.LU R18, [R1+0xa40] ;  /* 0x000a400001127983 */ /* 0x000ea80000300800 */
[----:B------:R-:W2:Y:S04]  /*d420*/  LDL.LU R19, [R1+0x94] ;  /* 0x0000940001137983 */ /* 0x000ea80000300800 */
[----:B------:R-:W2:Y:S04]  /*d430*/  LDL.LU R20, [R1+0x98] ;  /* 0x0000980001147983 */ /* 0x000ea80000300800 */
[----:B----4-:R-:W-:Y:S04]  /*d440*/  STS.U16 [R11+0x1b00], R2 ;  /* 0x001b00020b007388 */ /* 0x010fe80000000400 */
[----:B------:R-:W4:Y:S04]  /*d450*/  LDL.LU R21, [R1+0x9c] ;  /* 0x00009c0001157983 */ /* 0x000f280000300800 */
[----:B------:R-:W2:Y:S04]  /*d460*/  LDL.LU R22, [R1+0x90] ;  /* 0x0000900001167983 */ /* 0x000ea80000300800 */
[----:B------:R-:W2:Y:S04]  /*d470*/  LDL.LU R23, [R1+0x24] ;  /* 0x0000240001177983 */ /* 0x000ea80000300800 */
[----:B------:R-:W2:Y:S04]  /*d480*/  LDL.LU R24, [R1+0x28] ;  /* 0x0000280001187983 */ /* 0x000ea80000300800 */
[----:B------:R-:W-:Y:S04]  /*d490*/  STS.U16 [R11+0x3800], R27 ;  /* 0x0038001b0b007388 */ /* 0x000fe80000000400 */
[----:B---3--:R-:W-:Y:S04]  /*d4a0*/  STS.U16 [R11+0x3900], R0 ;  /* 0x003900000b007388 */ /* 0x008fe80000000400 */
[----:B------:R0:W-:Y:S04]  /*d4b0*/  STS.U16 [R11+0x3a00], R28 ;  /* 0x003a001c0b007388 */ /* 0x0001e80000000400 */
[----:B0-----:R-:W4:Y:S04]  /*d4c0*/  LDL.LU R28, [R1+0x2c] ;  /* 0x00002c00011c7983 */ /* 0x001f280000300800 */
[----:B------:R-:W2:Y:S04]  /*d4d0*/  LDL.LU R26, [R1+0x1c] ;  /* 0x00001c00011a7983 */ /* 0x000ea80000300800 */
[----:B------:R-:W2:Y:S04]  /*d4e0*/  LDL.LU R27, [R1+0x14] ;  /* 0x00001400011b7983 */ /* 0x000ea80000300800 */
[----:B------:R-:W2:Y:S04]  /*d4f0*/  LDL.LU R0, [R1+0xc] ;  /* 0x00000c0001007983 */ /* 0x000ea80000300800 */
[----:B------:R-:W2:Y:S04]  /*d500*/  LDL.LU R2, [R1+0x4] ;  /* 0x0000040001027983 */ /* 0x000ea80000300800 */
[----:B------:R0:W-:Y:S04]  /*d510*/  STS.U16 [R11+0x3b00], R25 ;  /* 0x003b00190b007388 */ /* 0x0001e80000000400 */
[----:B0-----:R-:W2:Y:S04]  /*d520*/  LDL.LU R25, [R1+0x20ac] ;  /* 0x0020ac0001197983 */ /* 0x001ea80000300800 */
[----:B------:R0:W-:Y:S04]  /*d530*/  STS.U16 [R11+0x5800], R4 ;  /* 0x005800040b007388 */ /* 0x0001e80000000400 */
[----:B------:R1:W-:Y:S04]  /*d540*/  STS.U16 [R11+0x5900], R5 ;  /* 0x005900050b007388 */ /* 0x0003e80000000400 */
[----:B------:R1:W-:Y:S04]  /*d550*/  STS.U16 [R11+0x5a00], R6 ;  /* 0x005a00060b007388 */ /* 0x0003e80000000400 */
[----:B0-----:R-:W4:Y:S04]  /*d560*/  LDL.LU R4, [R1+0x20a8] ;  /* 0x0020a80001047983 */ /* 0x001f280000300800 */
[----:B-1----:R-:W4:Y:S04]  /*d570*/  LDL.LU R5, [R1+0x20a4] ;  /* 0x0020a40001057983 */ /* 0x002f280000300800 */
[----:B------:R-:W4:Y:S04]  /*d580*/  LDL.LU R6, [R1+0x20a0] ;  /* 0x0020a00001067983 */ /* 0x000f280000300800 */
        /* <DEDUP_REMOVED lines=8> */
[----:B0-----:R-:W4:Y:S04]  /*d610*/  LDL.LU R10, [R1+0x2090] ;  /* 0x00209000010a7983 */ /* 0x001f280000300800 */
[----:B-1----:R-:W4:Y:S04]  /*d620*/  LDL.LU R11, [R1+0x208c] ;  /* 0x00208c00010b7983 */ /* 0x002f280000300800 */
[----:B------:R-:W4:Y:S01]  /*d630*/  LDL.LU R12, [R1+0x2088] ;  /* 0x00208800010c7983 */ /* 0x000f220000300800 */
[----:B--2---:R-:W-:-:S05]  /*d640*/  IMAD.SHL.U32 R25, R25, 0x2, RZ ;  /* 0x0000000219197824 */ /* 0x004fca00078e00ff */
[----:B------:R-:W-:-:S05]  /*d650*/  LOP3.LUT R25, R25, 0x70, RZ, 0x3c, !PT ;  /* 0x0000007019197812 */ /* 0x000fca00078e3cff */
[----:B------:R0:W-:Y:S04]  /*d660*/  STS.U16 [R25+0x1c00], R13 ;  /* 0x001c000d19007388 */ /* 0x0001e80000000400 */
[----:B------:R1:W-:Y:S04]  /*d670*/  STS.U16 [R25+0x1d00], R14 ;  /* 0x001d000e19007388 */ /* 0x0003e80000000400 */
[----:B------:R2:W-:Y:S04]  /*d680*/  STS.U16 [R25+0x1e00], R15 ;  /* 0x001e000f19007388 */ /* 0x0005e80000000400 */
[----:B0-----:R-:W3:Y:S04]  /*d690*/  LDL.LU R13, [R1+0x2084] ;  /* 0x00208400010d7983 */ /* 0x001ee80000300800 */
[----:B-1----:R-:W3:Y:S04]  /*d6a0*/  LDL.LU R14, [R1+0x2080] ;  /* 0x00208000010e7983 */ /* 0x002ee80000300800 */
[----:B--2---:R-:W2:Y:S04]  /*d6b0*/  LDL.LU R15, [R1+0x207c] ;  /* 0x00207c00010f7983 */ /* 0x004ea80000300800 */
[----:B------:R0:W-:Y:S04]  /*d6c0*/  STS.U16 [R25+0x1f00], R16 ;  /* 0x001f001019007388 */ /* 0x0001e80000000400 */
[----:B------:R1:W-:Y:S04]  /*d6d0*/  STS.U16 [R25+0x3c00], R29 ;  /* 0x003c001d19007388 */ /* 0x0003e80000000400 */
[----:B------:R1:W-:Y:S04]  /*d6e0*/  STS.U16 [R25+0x3d00], R3 ;  /* 0x003d000319007388 */ /* 0x0003e80000000400 */
[----:B0-----:R-:W2:Y:S04]  /*d6f0*/  LDL.LU R16, [R1+0x2078] ;  /* 0x0020780001107983 */ /* 0x001ea80000300800 */
[----:B-1----:R-:W2:Y:S04]  /*d700*/  LDL.LU R29, [R1+0x10] ;  /* 0x00001000011d7983 */ /* 0x002ea80000300800 */
[----:B------:R-:W2:Y:S04]  /*d710*/  LDL.LU R3, [R1+0x8] ;  /* 0x0000080001037983 */ /* 0x000ea80000300800 */
[----:B------:R0:W-:Y:S04]  /*d720*/  STS.U16 [R25+0x3e00], R17 ;  /* 0x003e001119007388 */ /* 0x0001e80000000400 */
[----:B------:R1:W-:Y:S04]  /*d730*/  STS.U16 [R25+0x3f00], R18 ;  /* 0x003f001219007388 */ /* 0x0003e80000000400 */
[----:B------:R4:W-:Y:S04]  /*d740*/  STS.U16 [R25+0x5c00], R19 ;  /* 0x005c001319007388 */ /* 0x0009e80000000400 */
[----:B0-----:R-:W2:Y:S04]  /*d750*/  LDL.LU R17, [R1+0x2074] ;  /* 0x0020740001117983 */ /* 0x001ea80000300800 */
[----:B-1----:R-:W2:Y:S04]  /*d760*/  LDL.LU R18, [R1+0x2070] ;  /* 0x0020700001127983 */ /* 0x002ea80000300800 */
[----:B----4-:R-:W4:Y:S04]  /*d770*/  LDL.LU R19, [R1+0x206c] ;  /* 0x00206c0001137983 */ /* 0x010f280000300800 */
        /* <DEDUP_REMOVED lines=11> */
[----:B------:R-:W2:Y:S04]  /*d830*/  LDL.LU R28, [R1+0x2054] ;  /* 0x00205400011c7983 */ /* 0x000ea80000300800 */
[----:B--2---:R0:W-:Y:S04]  /*d840*/  STS.U16 [R25+0x7f00], R28 ;  /* 0x007f001c19007388 */ /* 0x0041e80000000400 */
[----:B0-----:R-:W2:Y:S04]  /*d850*/  LDL.LU R25, [R1+0x2050] ;  /* 0x0020500001197983 */ /* 0x001ea80000300800 */
[----:B------:R-:W2:Y:S04]  /*d860*/  LDL.LU R28, [R1+0x204c] ;  /* 0x00204c00011c7983 */ /* 0x000ea80000300800 */
[----:B--2---:R0:W-:Y:S04]  /*d870*/  STS.U16 [R28+0x8000], R26 ;  /* 0x0080001a1c007388 */ /* 0x0041e80000000400 */
[----:B------:R1:W-:Y:S04]  /*d880*/  STS.U16 [R28+0x8200], R27 ;  /* 0x0082001b1c007388 */ /* 0x0003e80000000400 */
[----:B0-----:R-:W2:Y:S04]  /*d890*/  LDL.LU R26, [R1+0x2048] ;  /* 0x00204800011a7983 */ /* 0x001ea80000300800 */
[----:B-1----:R-:W2:Y:S04]  /*d8a0*/  LDL.LU R27, [R1+0x2044] ;  /* 0x00204400011b7983 */ /* 0x002ea80000300800 */
[----:B------:R0:W-:Y:S04]  /*d8b0*/  STS.U16 [R28+0x8400], R0 ;  /* 0x008400001c007388 */ /* 0x0001e80000000400 */
[----:B0-----:R-:W3:Y:S04]  /*d8c0*/  LDL.LU R0, [R1+0x2040] ;  /* 0x0020400001007983 */ /* 0x001ee80000300800 */
[----:B--2---:R0:W-:Y:S04]  /*d8d0*/  STS.U16 [R28+0x8800], R27 ;  /* 0x0088001b1c007388 */ /* 0x0041e80000000400 */
[----:B0-----:R-:W2:Y:S04]  /*d8e0*/  LDL.LU R27, [R1+0x18] ;  /* 0x00001800011b7983 */ /* 0x001ea80000300800 */
[----:B------:R0:W-:Y:S04]  /*d8f0*/  STS.U16 [R28+0x8600], R2 ;  /* 0x008600021c007388 */ /* 0x0001e80000000400 */
[----:B------:R-:W-:Y:S01]  /*d900*/  STS.U16 [R28+0x8a00], R25 ;  /* 0x008a00191c007388 */ /* 0x000fe20000000400 */
[----:B0-----:R-:W-:-:S03]  /*d910*/  LOP3.LUT R2, R28, 0x20, RZ, 0x3c, !PT ;  /* 0x000000201c027812 */ /* 0x001fc600078e3cff */
[----:B------:R-:W-:Y:S04]  /*d920*/  STS.U16 [R28+0x8c00], R23 ;  /* 0x008c00171c007388 */ /* 0x000fe80000000400 */
[----:B------:R-:W-:Y:S04]  /*d930*/  STS.U16 [R28+0x8e00], R21 ;  /* 0x008e00151c007388 */ /* 0x000fe80000000400 */
[----:B----4-:R-:W-:Y:S04]  /*d940*/  STS.U16 [R28+0x9000], R19 ;  /* 0x009000131c007388 */ /* 0x010fe80000000400 */
[----:B------:R-:W-:Y:S04]  /*d950*/  STS.U16 [R28+0x9200], R17 ;  /* 0x009200111c007388 */ /* 0x000fe80000000400 */
[----:B------:R-:W-:Y:S04]  /*d960*/  STS.U16 [R28+0x9400], R15 ;  /* 0x0094000f1c007388 */ /* 0x000fe80000000400 */
[----:B---3--:R-:W-:Y:S04]  /*d970*/  STS.U16 [R28+0x9600], R13 ;  /* 0x0096000d1c007388 */ /* 0x008fe80000000400 */
[----:B------:R-:W-:Y:S04]  /*d980*/  STS.U16 [R28+0x9800], R11 ;  /* 0x0098000b1c007388 */ /* 0x000fe80000000400 */
[----:B------:R-:W-:Y:S04]  /*d990*/  STS.U16 [R28+0x9a00], R9 ;  /* 0x009a00091c007388 */ /* 0x000fe80000000400 */
[----:B------:R-:W-:Y:S04]  /*d9a0*/  STS.U16 [R28+0x9c00], R7 ;  /* 0x009c00071c007388 */ /* 0x000fe80000000400 */
[----:B------:R-:W-:Y:S04]  /*d9b0*/  STS.U16 [R28+0x9e00], R5 ;  /* 0x009e00051c007388 */ /* 0x000fe80000000400 */
[----:B------:R-:W-:Y:S04]  /*d9c0*/  STL [R1+0xfe4], R28 ;  /* 0x000fe41c01007387 */ /* 0x000fe80000100800 */
[----:B--2---:R0:W-:Y:S04]  /*d9d0*/  STS.U16 [R2+0x8100], R27 ;  /* 0x0081001b02007388 */ /* 0x0041e80000000400 */
[----:B------:R1:W-:Y:S04]  /*d9e0*/  STS.U16 [R2+0x8300], R29 ;  /* 0x0083001d02007388 */ /* 0x0003e80000000400 */
[----:B0-----:R-:W0:Y:S04]  /*d9f0*/  S2R R27, SR_TID.X ;  /* 0x00000000001b7919 */ /* 0x001e280000002100 */
[----:B-1----:R-:W1:Y:S04]  /*da00*/  S2R R29, SR_TID.X ;  /* 0x00000000001d7919 */ /* 0x002e680000002100 */
[----:B------:R1:W-:Y:S04]  /*da10*/  STS.U16 [R2+0x8500], R3 ;  /* 0x0085000302007388 */ /* 0x0003e80000000400 */
        /* <DEDUP_REMOVED lines=8> */
[----:B------:R-:W-:Y:S01]  /*daa0*/  STS.U16 [R2+0x9700], R12 ;  /* 0x0097000c02007388 */ /* 0x000fe20000000400 */
[----:B-1----:R-:W-:-:S03]  /*dab0*/  IMAD.SHL.U32 R3, R29, 0x2, RZ ;  /* 0x000000021d037824 */ /* 0x002fc600078e00ff */
[----:B------:R-:W-:Y:S04]  /*dac0*/  STS.U16 [R2+0x9900], R10 ;  /* 0x0099000a02007388 */ /* 0x000fe80000000400 */
[----:B------:R-:W-:Y:S04]  /*dad0*/  STS.U16 [R2+0x9b00], R8 ;  /* 0x009b000802007388 */ /* 0x000fe80000000400 */
[----:B------:R-:W-:Y:S04]  /*dae0*/  STS.U16 [R2+0x9d00], R6 ;  /* 0x009d000602007388 */ /* 0x000fe80000000400 */
[----:B------:R-:W-:Y:S01]  /*daf0*/  STS.U16 [R2+0x9f00], R4 ;  /* 0x009f000402007388 */ /* 0x000fe20000000400 */
[C---:B0-----:R-:W-:Y:S01]  /*db00*/  LOP3.LUT R23, R27.reuse, 0x7, RZ, 0xc0, !PT ;  /* 0x000000071b177812 */ /* 0x041fe200078ec0ff */
[----:B------:R-:W-:Y:S01]  /*db10*/  IMAD.SHL.U32 R25, R27, 0x200, RZ ;  /* 0x000002001b197824 */ /* 0x000fe200078e00ff */
[----:B--2---:R-:W-:Y:S01]  /*db20*/  LOP3.LUT R0, R3, 0x10, RZ, 0xc0, !PT ;  /* 0x0000001003007812 */ /* 0x004fe200078ec0ff */
[----:B------:R-:W-:-:S03]  /*db30*/  IMAD.SHL.U32 R27, R29, 0x8, RZ ;  /* 0x000000081d1b7824 */ /* 0x000fc600078e00ff */
[----:B------:R-:W-:Y:S02]  /*db40*/  LOP3.LUT R0, R0, 0x60, R29, 0xf8, !PT ;  /* 0x0000006000007812 */ /* 0x000fe400078ef81d */
[----:B------:R-:W-:Y:S02]  /*db50*/  LOP3.LUT R29, R29, 0x7, RZ, 0xc0, !PT ;  /* 0x000000071d1d7812 */ /* 0x000fe400078ec0ff */
[----:B------:R-:W-:-:S05]  /*db60*/  LOP3.LUT R27, R27, 0x30, RZ, 0xc0, !PT ;  /* 0x000000301b1b7812 */ /* 0x000fca00078ec0ff */
[----:B------:R-:W-:-:S05]  /*db70*/  IMAD R5, R29, 0x40, R27 ;  /* 0x000000401d057824 */ /* 0x000fca00078e021b */
[----:B------:R-:W-:Y:S01]  /*db80*/  LOP3.LUT R5, R5, 0x30, R3, 0x78, !PT ;  /* 0x0000003005057812 */ /* 0x000fe200078e7803 */
[----:B------:R-:W-:Y:S06]  /*db90*/  BAR.SYNC.DEFER_BLOCKING 0x0 ;  /* 0x0000000000007b1d */ /* 0x000fec0000010000 */
[----:B------:R-:W0:Y:S04]  /*dba0*/  LDSM.16.M88.4 R8, [R5+0x8000] ;  /* 0x008000000508783b */ /* 0x000e280000000200 */
[----:B------:R-:W1:Y:S04]  /*dbb0*/  LDSM.16.M88.4 R16, [R5+0x8200] ;  /* 0x008200000510783b */ /* 0x000e680000000200 */
[----:B0-----:R-:W-:Y:S01]  /*dbc0*/  STL.64 [R1+0xc0], R8 ;  /* 0x0000c00801007387 */ /* 0x001fe20000100a00 */
[----:B------:R-:W-:-:S02]  /*dbd0*/  IMAD.MOV.U32 R6, RZ, RZ, R8 ;  /* 0x000000ffff067224 */ /* 0x000fc400078e0008 */
[----:B------:R-:W-:Y:S01]  /*dbe0*/  IMAD.MOV.U32 R4, RZ, RZ, R9 ;  /* 0x000000ffff047224 */ /* 0x000fe200078e0009 */
[----:B------:R-:W-:Y:S04]  /*dbf0*/  STL.64 [R1+0xc8], R10 ;  /* 0x0000c80a01007387 */ /* 0x000fe80000100a00 */
[----:B------:R-:W0:Y:S04]  /*dc00*/  LDSM.16.M88.4 R8, [R5+0x8400] ;  /* 0x008400000508783b */ /* 0x000e280000000200 */
[----:B-1----:R-:W-:Y:S04]  /*dc10*/  STL.64 [R1+0xb0], R16 ;  /* 0x0000b01001007387 */ /* 0x002fe80000100a00 */
[----:B------:R-:W-:Y:S04]  /*dc20*/  STL.64 [R1+0xb8], R18 ;  /* 0x0000b81201007387 */ /* 0x000fe80000100a00 */
[----:B------:R-:W1:Y:S04]  /*dc30*/  LDSM.16.M88.4 R16, [R5+0x8600] ;  /* 0x008600000510783b */ /* 0x000e680000000200 */
[----:B0-----:R-:W-:Y:S01]  /*dc40*/  STL.64 [R1+0xa0], R8 ;  /* 0x0000a00801007387 */ /* 0x001fe20000100a00 */
[----:B------:R-:W-:-:S02]  /*dc50*/  IMAD.MOV.U32 R15, RZ, RZ, R8 ;  /* 0x000000ffff0f7224 */ /* 0x000fc400078e0008 */
[----:B------:R-:W-:Y:S01]  /*dc60*/  IMAD.MOV.U32 R14, RZ, RZ, R9 ;  /* 0x000000ffff0e7224 */ /* 0x000fe200078e0009 */
[----:B------:R-:W-:Y:S04]  /*dc70*/  STL.64 [R1+0xa8], R10 ;  /* 0x0000a80a01007387 */ /* 0x000fe80000100a00 */
[----:B------:R-:W0:Y:S04]  /*dc80*/  LDSM.16.M88.4 R8, [R5+0x8800] ;  /* 0x008800000508783b */ /* 0x000e280000000200 */
[----:B-1----:R-:W-:Y:S04]  /*dc90*/  STL.64 [R1+0x90], R16 ;  /* 0x0000901001007387 */ /* 0x002fe80000100a00 */
[----:B------:R-:W-:Y:S01]  /*dca0*/  STL.64 [R1+0x98], R18 ;  /* 0x0000981201007387 */ /* 0x000fe20000100a00 */
[----:B------:R-:W-:Y:S01]  /*dcb0*/  IMAD R23, R23, 0x410, RZ ;  /* 0x0000041017177824 */ /* 0x000fe200078e02ff */
[----:B------:R-:W-:-:S02]  /*dcc0*/  LOP3.LUT R25, R25, 0x2000, RZ, 0xc0, !PT ;  /* 0x0000200019197812 */ /* 0x000fc400078ec0ff */
[----:B------:R-:W-:Y:S04]  /*dcd0*/  LDSM.16.M88.4 R16, [R5+0x8e00] ;  /* 0x008e00000510783b */ /* 0x000fe80000000200 */
[----:B0-----:R-:W-:Y:S01]  /*dce0*/  STL.64 [R1+0x80], R8 ;  /* 0x0000800801007387 */ /* 0x001fe20000100a00 */
[----:B------:R-:W-:Y:S02]  /*dcf0*/  IMAD.MOV.U32 R3, RZ, RZ, R8 ;  /* 0x000000ffff037224 */ /* 0x000fe400078e0008 */
[----:B------:R-:W-:Y:S01]  /*dd00*/  IMAD.MOV.U32 R2, RZ, RZ, R9 ;  /* 0x000000ffff027224 */ /* 0x000fe200078e0009 */
[----:B------:R-:W-:Y:S04]  /*dd10*/  STL.64 [R1+0x88], R10 ;  /* 0x0000880a01007387 */ /* 0x000fe80000100a00 */
[----:B------:R-:W0:Y:S01]  /*dd20*/  LDSM.16.M88.4 R8, [R5+0x8a00] ;  /* 0x008a00000508783b */ /* 0x000e220000000200 */
[----:B------:R-:W-:-:S05]  /*dd30*/  LOP3.LUT R0, R23, R0, RZ, 0x3c, !PT ;  /* 0x0000000017007212 */ /* 0x000fca00078e3cff */
[----:B------:R-:W-:Y:S02]  /*dd40*/  IMAD.IADD R0, R25, 0x1, R0 ;  /* 0x0000000119007824 */ /* 0x000fe400078e0200 */
[----:B------:R-:W1:Y:S04]  /*dd50*/  LDSM.16.M88.4 R24, [R5+0x8c00] ;  /* 0x008c00000518783b */ /* 0x000e680000000200 */
[----:B------:R-:W-:Y:S04]  /*dd60*/  LDSM.16.MT88.4 R20, [R0] ;  /* 0x000000000014783b */ /* 0x000fe80000004200 */
[----:B0-----:R-:W-:Y:S01]  /*dd70*/  STL.64 [R1+0x70], R8 ;  /* 0x0000700801007387 */ /* 0x001fe20000100a00 */
[----:B------:R-:W-:-:S02]  /*dd80*/  IMAD.MOV.U32 R13, RZ, RZ, R8 ;  /* 0x000000ffff0d7224 */ /* 0x000fc400078e0008 */
[----:B------:R-:W-:Y:S01]  /*dd90*/  IMAD.MOV.U32 R12, RZ, RZ, R9 ;  /* 0x000000ffff0c7224 */ /* 0x000fe200078e0009 */
[----:B------:R-:W-:Y:S04]  /*dda0*/  STL.64 [R1+0x78], R10 ;  /* 0x0000780a01007387 */ /* 0x000fe80000100a00 */
[----:B------:R-:W0:Y:S04]  /*ddb0*/  LDSM.16.M88.4 R8, [R5+0x9000] ;  /* 0x009000000508783b */ /* 0x000e280000000200 */
[----:B-1----:R-:W-:Y:S04]  /*ddc0*/  STL.64 [R1+0x60], R24 ;  /* 0x0000601801007387 */ /* 0x002fe80000100a00 */
[----:B------:R-:W-:Y:S04]  /*ddd0*/  STL.64 [R1+0x68], R26 ;  /* 0x0000681a01007387 */ /* 0x000fe80000100a00 */
[----:B------:R-:W-:Y:S04]  /*dde0*/  STL.64 [R1+0x50], R16 ;  /* 0x0000501001007387 */ /* 0x000fe80000100a00 */
[----:B------:R-:W-:Y:S04]  /*ddf0*/  STL.64 [R1+0x58], R18 ;  /* 0x0000581201007387 */ /* 0x000fe80000100a00 */
[----:B------:R-:W-:Y:S04]  /*de00*/  LDSM.16.M88.4 R24, [R5+0x9400] ;  /* 0x009400000518783b */ /* 0x000fe80000000200 */
[----:B------:R-:W-:Y:S04]  /*de10*/  LDSM.16.M88.4 R16, [R5+0x9600] ;  /* 0x009600000510783b */ /* 0x000fe80000000200 */
[----:B0-----:R-:W-:Y:S01]  /*de20*/  STL.64 [R1+0x40], R8 ;  /* 0x0000400801007387 */ /* 0x001fe20000100a00 */
[----:B------:R-:W-:-:S02]  /*de30*/  IMAD.MOV.U32 R29, RZ, RZ, R8 ;  /* 0x000000ffff1d7224 */ /* 0x000fc400078e0008 */
[----:B------:R-:W-:Y:S01]  /*de40*/  IMAD.MOV.U32 R28, RZ, RZ, R9 ;  /* 0x000000ffff1c7224 */ /* 0x000fe200078e0009 */
[----:B------:R-:W-:Y:S04]  /*de50*/  STL.64 [R1+0x48], R10 ;  /* 0x0000480a01007387 */ /* 0x000fe80000100a00 */
[----:B------:R-:W0:Y:S04]  /*de60*/  LDSM.16.M88.4 R8, [R5+0x9200] ;  /* 0x009200000508783b */ /* 0x000e280000000200 */
[----:B0-----:R-:W-:Y:S04]  /*de70*/  STL.64 [R1+0x30], R8 ;  /* 0x0000300801007387 */ /* 0x001fe80000100a00 */
[----:B------:R-:W-:Y:S04]  /*de80*/  STL.64 [R1+0x38], R10 ;  /* 0x0000380a01007387 */ /* 0x000fe80000100a00 */
[----:B------:R-:W-:Y:S04]  /*de90*/  STL.64 [R1+0x20], R24 ;  /* 0x0000201801007387 */ /* 0x000fe80000100a00 */
[----:B------:R-:W-:Y:S04]  /*dea0*/  STL.64 [R1+0x28], R26 ;  /* 0x0000281a01007387 */ /* 0x000fe80000100a00 */
[----:B------:R-:W0:Y:S04]  /*deb0*/  LDSM.16.M88.4 R24, [R5+0x9a00] ;  /* 0x009a00000518783b */ /* 0x000e280000000200 */
[----:B------:R-:W1:Y:S04]  /*dec0*/  LDSM.16.M88.4 R8, [R5+0x9800] ;  /* 0x009800000508783b */ /* 0x000e680000000200 */
[----:B0-----:R-:W-:Y:S04]  /*ded0*/  STL [R1+0x18bc], R26 ;  /* 0x0018bc1a01007387 */ /* 0x001fe80000100800 */
[----:B-1----:R-:W-:Y:S04]  /*dee0*/  STL.64 [R1], R8 ;  /* 0x0000000801007387 */ /* 0x002fe80000100a00 */
[----:B------:R-:W-:Y:S04]  /*def0*/  STL.64 [R1+0x8], R10 ;  /* 0x0000080a01007387 */ /* 0x000fe80000100a00 */
[----:B------:R-:W-:Y:S04]  /*df00*/  STL.64 [R1+0x10], R16 ;  /* 0x0000101001007387 */ /* 0x000fe80000100a00 */
[----:B------:R-:W-:Y:S04]  /*df10*/  STL.64 [R1+0x18], R18 ;  /* 0x0000181201007387 */ /* 0x000fe80000100a00 */
[----:B------:R-:W-:Y:S04]  /*df20*/  STL.64 [R1+0x1fc0], R16 ;  /* 0x001fc01001007387 */ /* 0x000fe80000100a00 */
[----:B------:R-:W-:Y:S04]  /*df30*/  STL [R1+0x18b8], R27 ;  /* 0x0018b81b01007387 */ /* 0x000fe80000100800 */
[----:B------:R0:W-:Y:S04]  /*df40*/  STL.64 [R1+0x2000], R24 ;  /* 0x0020001801007387 */ /* 0x0001e80000100a00 */
[----:B------:R-:W1:Y:S04]  /*df50*/  LDSM.16.M88.4 R8, [R5+0x9c00] ;  /* 0x009c00000508783b */ /* 0x000e680000000200 */
[----:B0-----:R-:W2:Y:S01]  /*df60*/  LDL.64 R24, [R1+0xb0] ;  /* 0x0000b00001187983 */ /* 0x001ea20000100a00 */
[----:B------:R-:W-:-:S02]  /*df70*/  IMAD.MOV.U32 R16, RZ, RZ, R15 ;  /* 0x000000ffff107224 */ /* 0x000fc400078e000f */
[----:B------:R-:W-:Y:S01]  /*df80*/  IMAD.MOV.U32 R17, RZ, RZ, R14 ;  /* 0x000000ffff117224 */ /* 0x000fe200078e000e */
[----:B--2---:R0:W-:Y:S02]  /*df90*/  STL.64 [R1+0x2030], R24 ;  /* 0x0020301801007387 */ /* 0x0041e40000100a00 */
[----:B0-----:R-:W-:Y:S02]  /*dfa0*/  IMAD.MOV.U32 R24, RZ, RZ, R6 ;  /* 0x000000ffff187224 */ /* 0x001fe400078e0006 */
[----:B------:R-:W-:Y:S02]  /*dfb0*/  IMAD.MOV.U32 R25, RZ, RZ, R4 ;  /* 0x000000ffff197224 */ /* 0x000fe400078e0004 */
[----:B------:R-:W0:Y:S04]  /*dfc0*/  LDSM.16.M88.4 R4, [R5+0x9e00] ;  /* 0x009e00000504783b */ /* 0x000e280000000200 */
[----:B-1----:R-:W-:Y:S04]  /*dfd0*/  STL [R1+0x17f4], R10 ;  /* 0x0017f40a01007387 */ /* 0x002fe80000100800 */
[----:B------:R-:W-:Y:S04]  /*dfe0*/  STL [R1+0x17f0], R11 ;  /* 0x0017f00b01007387 */ /* 0x000fe80000100800 */
[----:B------:R-:W-:Y:S04]  /*dff0*/  STL.64 [R1+0x1fa8], R8 ;  /* 0x001fa80801007387 */ /* 0x000fe80000100a00 */
[----:B------:R1:W-:Y:S04]  /*e000*/  STL.64 [R1+0x2038], R16 ;  /* 0x0020381001007387 */ /* 0x0003e80000100a00 */
[----:B-1----:R-:W2:Y:S04]  /*e010*/  LDL.LU.64 R16, [R1+0x510] ;  /* 0x0005100001107983 */ /* 0x002ea80000300a00 */
[----:B------:R-:W2:Y:S04]  /*e020*/  LDL.LU.64 R18, [R1+0x518] ;  /* 0x0005180001127983 */ /* 0x000ea80000300a00 */
[----:B0-----:R-:W-:Y:S04]  /*e030*/  STL [R1+0x17cc], R6 ;  /* 0x0017cc0601007387 */ /* 0x001fe80000100800 */
[----:B------:R-:W-:Y:S04]  /*e040*/  STL [R1+0x17c8], R7 ;  /* 0x0017c80701007387 */ /* 0x000fe80000100800 */
[----:B------:R0:W-:Y:S02]  /*e050*/  STL.64 [R1+0x1ff8], R4 ;  /* 0x001ff80401007387 */ /* 0x0001e40000100a00 */
[----:B0-----:R-:W-:-:S02]  /*e060*/  IMAD.MOV.U32 R4, RZ, RZ, R13 ;  /* 0x000000ffff047224 */ /* 0x001fc400078e000d */
[----:B------:R-:W-:Y:S02]  /*e070*/  IMAD.MOV.U32 R5, RZ, RZ, R12 ;  /* 0x000000ffff057224 */ /* 0x000fe400078e000c */
[----:B------:R-:W0:Y:S04]  /*e080*/  LDSM.16.MT88.4 R12, [R0+0x80] ;  /* 0x00008000000c783b */ /* 0x000e280000004200 */
[----:B------:R1:W-:Y:S04]  /*e090*/  STL.64 [R1+0x2008], R4 ;  /* 0x0020080401007387 */ /* 0x0003e80000100a00 */
[----:B------:R-:W3:Y:S04]  /*e0a0*/  LDL.LU.64 R8, [R1+0x4f0] ;  /* 0x0004f00001087983 */ /* 0x000ee80000300a00 */
[----:B------:R-:W3:Y:S01]  /*e0b0*/  LDL.LU.64 R10, [R1+0x4f8] ;  /* 0x0004f800010a7983 */ /* 0x000ee20000300a00 */
[----:B-1----:R-:W-:-:S02]  /*e0c0*/  IMAD.MOV.U32 R4, RZ, RZ, R3 ;  /* 0x000000ffff047224 */ /* 0x002fc400078e0003 */
[----:B------:R-:W-:-:S05]  /*e0d0*/  IMAD.MOV.U32 R5, RZ, RZ, R2 ;  /* 0x000000ffff057224 */ /* 0x000fca00078e0002 */
[----:B------:R1:W-:Y:S04]  /*e0e0*/  STL.64 [R1+0x2018], R4 ;  /* 0x0020180401007387 */ /* 0x0003e80000100a00 */
[----:B-1----:R-:W4:Y:S04]  /*e0f0*/  LDL.64 R4, [R1+0x90] ;  /* 0x0000900001047983 */ /* 0x002f280000100a00 */
[----:B0-----:R-:W-:Y:S04]  /*e100*/  STL [R1+0x1f90], R12 ;  /* 0x001f900c01007387 */ /* 0x001fe80000100800 */
[----:B------:R0:W-:Y:S04]  /*e110*/  STL [R1+0x1f8c], R13 ;  /* 0x001f8c0d01007387 */ /* 0x0001e80000100800 */
[----:B------:R-:W-:Y:S04]  /*e120*/  STL [R1+0x1f88], R14 ;  /* 0x001f880e01007387 */ /* 0x000fe80000100800 */
[----:B------:R-:W-:Y:S04]  /*e130*/  STL [R1+0x1f84], R15 ;  /* 0x001f840f01007387 */ /* 0x000fe80000100800 */
[----:B0-----:R-:W3:Y:S01]  /*e140*/  LDL.64 R12, [R1+0x60] ;  /* 0x00006000010c7983 */ /* 0x001ee20000100a00 */
[C---:B--2---:R-:W-:Y:S03]  /*e150*/  HMMA.16816.F32 R24, R20.reuse, R24, R16 ;  /* 0x000000181418723c */ /* 0x044fe60000001810 */
[----:B---3--:R0:W-:Y:S04]  /*e160*/  STL.64 [R1+0x2010], R12 ;  /* 0x0020100c01007387 */ /* 0x0081e80000100a00 */
[----:B0-----:R-:W2:Y:S04]  /*e170*/  LDL.LU.64 R12, [R1+0x500] ;  /* 0x00050000010c7983 */ /* 0x001ea80000300a00 */
[----:B------:R-:W2:Y:S04]  /*e180*/  LDL.LU.64 R14, [R1+0x508] ;  /* 0x00050800010e7983 */ /* 0x000ea80000300a00 */
[----:B------:R-:W3:Y:S08]  /*e190*/  LDL.LU.64 R16, [R1+0x2038] ;  /* 0x0020380001107983 */ /* 0x000ef00000300a00 */
[----:B------:R0:W-:Y:S04]  /*e1a0*/  STL.64 [R1+0x510], R24 ;  /* 0x0005101801007387 */ /* 0x0001e80000100a00 */
[----:B------:R-:W-:Y:S04]  /*e1b0*/  STL.64 [R1+0x518], R26 ;  /* 0x0005181a01007387 */ /* 0x000fe80000100a00 */
[----:B0-----:R-:W2:Y:S02]  /*e1c0*/  LDL.LU.64 R24, [R1+0x2030] ;  /* 0x0020300001187983 */ /* 0x001ea40000300a00 */
[C---:B--2---:R-:W-:Y:S11]  /*e1d0*/  HMMA.16816.F32 R12, R20.reuse, R24, R12 ;  /* 0x00000018140c723c */ /* 0x044ff6000000180c */
[----:B------:R-:W-:Y:S11]  /*e1e0*/  @!UPT UIADD3 URZ, URZ, URZ, URZ ;  /* 0x0000003f3f3ff290 */ /* 0x000ff6000fffe03f */
[----:B------:R-:W-:Y:S01]  /*e1f0*/  @!UPT UIADD3 URZ, URZ, URZ, URZ ;  /* 0x0000003f3f3ff290 */ /* 0x000fe2000fffe03f */
[----:B------:R0:W-:Y:S04]  /*e200*/  STL.64 [R1+0x500], R12 ;  /* 0x0005000c01007387 */ /* 0x0001e80000100a00 */
[----:B------:R1:W-:Y:S04]  /*e210*/  STL.64 [R1+0x508], R14 ;  /* 0x0005080e01007387 */ /* 0x0003e80000100a00 */
[----:B0-----:R-:W2:Y:S04]  /*e220*/  LDL.LU.64 R12, [R1+0x4d0] ;  /* 0x0004d000010c7983 */ /* 0x001ea80000300a00 */
[----:B-1----:R-:W2:Y:S01]  /*e230*/  LDL.LU.64 R14, [R1+0x4d8] ;  /* 0x0004d800010e7983 */ /* 0x002ea20000300a00 */
[----:B---3--:R-:W-:Y:S01]  /*e240*/  HMMA.16816.F32 R16, R20, R16, R8 ;  /* 0x000000101410723c */ /* 0x008fe20000001808 */
[----:B------:R-:W-:-:S02]  /*e250*/  IMAD.MOV.U32 R3, RZ, RZ, R24 ;  /* 0x000000ffff037224 */ /* 0x000fc400078e0018 */
[----:B------:R-:W-:-:S04]  /*e260*/  IMAD.MOV.U32 R2, RZ, RZ, R25 ;  /* 0x000000ffff027224 */ /* 0x000fc800078e0019 */
[----:B------:R-:W-:Y:S02]  /*e270*/  IMAD.MOV.U32 R8, RZ, RZ, R29 ;  /* 0x000000ffff087224 */ /* 0x000fe400078e001d */
[----:B------:R-:W-:Y:S01]  /*e280*/  IMAD.MOV.U32 R9, RZ, RZ, R28 ;  /* 0x000000ffff097224 */ /* 0x000fe200078e001c */
[----:B--2---:R-:W-:Y:S04]  /*e290*/  STL.64 [R1+0x2028], R14 ;  /* 0x0020280e01007387 */ /* 0x004fe80000100a00 */
[----:B------:R0:W-:Y:S04]  /*e2a0*/  STL.64 [R1+0x2020], R12 ;  /* 0x0020200c01007387 */ /* 0x0001e80000100a00 */
[----:B0-----:R-:W2:Y:S04]  /*e2b0*/  LDL.LU.64 R12, [R1+0x4e0] ;  /* 0x0004e000010c7983 */ /* 0x001ea80000300a00 */
[----:B------:R-:W2:Y:S04]  /*e2c0*/  LDL.LU.64 R14, [R1+0x4e8] ;  /* 0x0004e800010e7983 */ /* 0x000ea80000300a00 */
[----:B------:R-:W3:Y:S04]  /*e2d0*/  LDL.LU.64 R24, [R1+0x4c0] ;  /* 0x0004c00001187983 */ /* 0x000ee80000300a00 */
[----:B------:R-:W3:Y:S04]  /*e2e0*/  LDL.LU.64 R26, [R1+0x4c8] ;  /* 0x0004c800011a7983 */ /* 0x000ee80000300a00 */
[----:B------:R-:W-:Y:S04]  /*e2f0*/  STL [R1+0x1f94], R3 ;  /* 0x001f940301007387 */ /* 0x000fe80000100800 */
[----:B------:R0:W-:Y:S04]  /*e300*/  STL.64 [R1+0x4f0], R16 ;  /* 0x0004f01001007387 */ /* 0x0001e80000100a00 */
[----:B------:R-:W-:Y:S04]  /*e310*/  STL.64 [R1+0x4f8], R18 ;  /* 0x0004f81201007387 */ /* 0x000fe80000100a00 */
[----:B------:R1:W-:Y:S04]  /*e320*/  STL.64 [R1+0x1fe0], R8 ;  /* 0x001fe00801007387 */ /* 0x0003e80000100a00 */
[----:B0-----:R-:W3:Y:S01]  /*e330*/  LDL.64 R16, [R1+0x20] ;  /* 0x0000200001107983 */ /* 0x001ee20000100a00 */
[----:B----4-:R-:W-:-:S03]  /*e340*/  IMAD.MOV.U32 R29, RZ, RZ, R4 ;  /* 0x000000ffff1d7224 */ /* 0x010fc600078e0004 */
[----:B-1----:R-:W4:Y:S01]  /*e350*/  LDL.64 R8, [R1+0x50] ;  /* 0x0000500001087983 */ /* 0x002f220000100a00 */
[----:B------:R-:W-:Y:S01]  /*e360*/  IMAD.MOV.U32 R28, RZ, RZ, R5 ;  /* 0x000000ffff1c7224 */ /* 0x000fe200078e0005 */
[C---:B--2---:R-:W-:Y:S02]  /*e370*/  HMMA.16816.F32 R12, R20.reuse, R4, R12 ;  /* 0x00000004140c723c */ /* 0x044fe4000000180c */
[----:B---3--:R0:W-:Y:S04]  /*e380*/  STL.64 [R1+0x1fd8], R16 ;  /* 0x001fd81001007387 */ /* 0x0081e80000100a00 */
[----:B0-----:R-:W2:Y:S04]  /*e390*/  LDL.LU.64 R16, [R1+0x850] ;  /* 0x0008500001107983 */ /* 0x001ea80000300a00 */
[----:B------:R-:W2:Y:S11]  /*e3a0*/  LDL.LU.64 R18, [R1+0x858] ;  /* 0x0008580001127983 */ /* 0x000eb60000300a00 */
[----:B------:R-:W-:Y:S02]  /*e3b0*/  @!UPT UIADD3 URZ, URZ, URZ, URZ ;  /* 0x0000003f3f3ff290 */ /* 0x000fe4000fffe03f */
[----:B------:R-:W-:Y:S04]  /*e3c0*/  STL.64 [R1+0x4e0], R12 ;  /* 0x0004e00c01007387 */ /* 0x000fe80000100a00 */
[----:B------:R0:W-:Y:S04]  /*e3d0*/  STL.64 [R1+0x4e8], R14 ;  /* 0x0004e80e01007387 */ /* 0x0001e80000100a00 */
[----:B0-----:R-:W3:Y:S04]  /*e3e0*/  LDL.LU.64 R14, [R1+0x2028] ;  /* 0x00202800010e7983 */ /* 0x001ee80000300a00 */
[----:B------:R-:W3:Y:S04]  /*e3f0*/  LDL.LU.64 R12, [R1+0x2020] ;  /* 0x00202000010c7983 */ /* 0x000ee80000300a00 */
[----:B------:R-:W3:Y:S04]  /*e400*/  LDL.LU.64 R4, [R1+0x2018] ;  /* 0x0020180001047983 */ /* 0x000ee80000300a00 */
[----:B------:R-:W-:Y:S04]  /*e410*/  STL [R1+0x1f5c], R28 ;  /* 0x001f5c1c01007387 */ /* 0x000fe80000100800 */
[----:B------:R-:W-:Y:S01]  /*e420*/  STL [R1+0x1f58], R29 ;  /* 0x001f581d01007387 */ /* 0x000fe20000100800 */
[C---:B---3--:R-:W-:Y:S03]  /*e430*/  HMMA.16816.F32 R4, R20.reuse, R4, R12 ;  /* 0x000000041404723c */ /* 0x048fe6000000180c */
[----:B------:R-:W2:Y:S11]  /*e440*/  LDL.LU.64 R12, [R1+0x2010] ;  /* 0x00201000010c7983 */ /* 0x000eb60000300a00 */
[----:B------:R-:W-:Y:S09]  /*e450*/  @!UPT UIADD3 URZ, URZ, URZ, URZ ;  /* 0x0000003f3f3ff290 */ /* 0x000ff2000fffe03f */
[----:B------:R0:W-:Y:S04]  /*e460*/  STL.64 [R1+0x4d0], R4 ;  /* 0x0004d00401007387 */ /* 0x0001e80000100a00 */
[----:B------:R1:W-:Y:S04]  /*e470*/  STL.64 [R1+0x4d8], R6 ;  /* 0x0004d80601007387 */ /* 0x0003e80000100a00 */
[----:B0-----:R-:W1:Y:S02]  /*e480*/  LDL.LU.64 R4, [R1+0x2008] ;  /* 0x0020080001047983 */ /* 0x001e640000300a00 */
[C---:B-1----:R-:W-:Y:S02]  /*e490*/  HMMA.16816.F32 R4, R20.reuse, R4, R24 ;  /* 0x000000041404723c */ /* 0x042fe40000001818 */
[----:B------:R-:W3:Y:S06]  /*e4a0*/  LDL.LU.64 R24, [R1+0x2000] ;  /* 0x0020000001187983 */ /* 0x000eec0000300a00 */
[----:B--2---:R-:W-:Y:S11]  /*e4b0*/  HMMA.16816.F32 R16, R20, R12, R16 ;  /* 0x0000000c1410723c */ /* 0x004ff60000001810 */
[----:B------:R-:W-:Y:S05]  /*e4c0*/  @!UPT UIADD3 URZ, URZ, URZ, URZ ;  /* 0x0000003f3f3ff290 */ /* 0x000fea000fffe03f */
[----:B------:R-:W-:Y:S02]  /*e4d0*/  IMAD.MOV.U32 R26, RZ, RZ, R6 ;  /* 0x000000ffff1a7224 */ /* 0x000fe400078e0006 */
[----:B------:R-:W-:Y:S01]  /*e4e0*/  IMAD.MOV.U32 R27, RZ, RZ, R7 ;  /* 0x000000ffff1b7224 */ /* 0x000fe200078e0007 */
[----:B------:R0:W-:Y:S04]  /*e4f0*/  STL.64 [R1+0x4c0], R4 ;  /* 0x0004c00401007387 */ /* 0x0001e80000100a00 */
[----:B0-----:R-:W2:Y:S04]  /*e500*/  LDL.LU.64 R4, [R1+0x1ff8] ;  /* 0x001ff80001047983 */ /* 0x001ea80000300a00 */
[----:B------:R-:W-:Y:S04]  /*e510*/  STL.64 [R1+0x1fb8], R26 ;  /* 0x001fb81a01007387 */ /* 0x000fe80000100a00 */
[----:B---3--:R-:W-:Y:S04]  /*e520*/  STL.64 [R1+0x1fb0], R24 ;  /* 0x001fb01801007387 */ /* 0x008fe80000100a00 */
[----:B------:R0:W-:Y:S04]  /*e530*/  STL.64 [R1+0x850], R16 ;  /* 0x0008501001007387 */ /* 0x0001e80000100a00 */
[----:B------:R1:W-:Y:S04]  /*e540*/  STL.64 [R1+0x858], R18 ;  /* 0x0008581201007387 */ /* 0x0003e80000100a00 */
[----:B0-----:R-:W3:Y:S04]  /*e550*/  LDL.LU.64 R16, [R1+0x830] ;  /* 0x0008300001107983 */ /* 0x001ee80000300a00 */
[----:B-1----:R-:W2:Y:S01]  /*e560*/  LDL.LU.64 R18, [R1+0x838] ;  /* 0x0008380001127983 */ /* 0x002ea20000300a00 */
[----:B------:R-:W-:-:S02]  /*e570*/  IMAD.MOV.U32 R7, RZ, RZ, R12 ;  /* 0x000000ffff077224 */ /* 0x000fc400078e000c */
[----:B------:R-:W-:Y:S01]  /*e580*/  IMAD.MOV.U32 R6, RZ, RZ, R13 ;  /* 0x000000ffff067224 */ /* 0x000fe200078e000d */
[----:B--2---:R-:W-:Y:S04]  /*e590*/  STL.64 [R1+0x1ff0], R18 ;  /* 0x001ff01201007387 */ /* 0x004fe80000100a00 */
[----:B---3--:R0:W-:Y:S04]  /*e5a0*/  STL.64 [R1+0x1fe8], R16 ;  /* 0x001fe81001007387 */ /* 0x0081e80000100a00 */
[----:B0-----:R-:W2:Y:S04]  /*e5b0*/  LDL.LU.64 R16, [R1+0x840] ;  /* 0x0008400001107983 */ /* 0x001ea80000300a00 */
[----:B------:R-:W2:Y:S04]  /*e5c0*/  LDL.LU.64 R18, [R1+0x848] ;  /* 0x0008480001127983 */ /* 0x000ea80000300a00 */
[----:B------:R-:W3:Y:S04]  /*e5d0*/  LDL.LU.64 R12, [R1+0x820] ;  /* 0x00082000010c7983 */ /* 0x000ee80000300a00 */
[----:B------:R-:W3:Y:S04]  /*e5e0*/  LDL.LU.64 R14, [R1+0x828] ;  /* 0x00082800010e7983 */ /* 0x000ee80000300a00 */
[----:B------:R-:W3:Y:S04]  /*e5f0*/  LDL.LU.64 R24, [R1+0x800] ;  /* 0x0008000001187983 */ /* 0x000ee80000300a00 */
[----:B------:R-:W3:Y:S01]  /*e600*/  LDL.LU.64 R26, [R1+0x808] ;  /* 0x00080800011a7983 */ /* 0x000ee20000300a00 */
[----:B----4-:R-:W-:-:S02]  /*e610*/  IMAD.MOV.U32 R28, RZ, RZ, R8 ;  /* 0x000000ffff1c7224 */ /* 0x010fc400078e0008 */
[----:B------:R-:W-:Y:S01]  /*e620*/  IMAD.MOV.U32 R29, RZ, RZ, R9 ;  /* 0x000000ffff1d7224 */ /* 0x000fe200078e0009 */
[C---:B--2---:R-:W-:Y:S01]  /*e630*/  HMMA.16816.F32 R16, R20.reuse, R8, R16 ;  /* 0x000000081410723c */ /* 0x044fe20000001810 */
[----:B---3--:R-:W-:Y:S04]  /*e640*/  STL.64 [R1+0x1fd0], R26 ;  /* 0x001fd01a01007387 */ /* 0x008fe80000100a00 */
[----:B------:R0:W-:Y:S04]  /*e650*/  STL.64 [R1+0x1fc8], R24 ;  /* 0x001fc81801007387 */ /* 0x0001e80000100a00 */
[----:B0-----:R-:W2:Y:S04]  /*e660*/  LDL.LU.64 R24, [R1+0x810] ;  /* 0x0008100001187983 */ /* 0x001ea80000300a00 */
[----:B------:R-:W2:Y:S04]  /*e670*/  LDL.LU.64 R26, [R1+0x818] ;  /* 0x00081800011a7983 */ /* 0x000ea80000300a00 */
[----:B------:R-:W-:Y:S04]  /*e680*/  STL.64 [R1+0x1fa0], R6 ;  /* 0x001fa00601007387 */ /* 0x000fe80000100a00 */
[----:B------:R0:W-:Y:S04]  /*e690*/  STL.64 [R1+0x1f98], R4 ;  /* 0x001f980401007387 */ /* 0x0001e80000100a00 */
[----:B0-----:R-:W3:Y:S04]  /*e6a0*/  LDL.64 R4, [R1+0x30] ;  /* 0x0000300001047983 */ /* 0x001ee80000100a00 */
[----:B------:R-:W-:Y:S04]  /*e6b0*/  STL.64 [R1+0x840], R16 ;  /* 0x0008401001007387 */ /* 0x000fe80000100a00 */
[----:B------:R0:W-:Y:S04]  /*e6c0*/  STL.64 [R1+0x848], R18 ;  /* 0x0008481201007387 */ /* 0x0001e80000100a00 */
[----:B0-----:R-:W4:Y:S04]  /*e6d0*/  LDL.LU.64 R18, [R1+0x1ff0] ;  /* 0x001ff00001127983 */ /* 0x001f280000300a00 */
[----:B------:R-:W4:Y:S04]  /*e6e0*/  LDL.LU.64 R16, [R1+0x1fe8] ;  /* 0x001fe80001107983 */ /* 0x000f280000300a00 */
[----:B------:R-:W4:Y:S04]  /*e6f0*/  LDL.LU.64 R8, [R1+0x1fe0] ;  /* 0x001fe00001087983 */ /* 0x000f280000300a00 */
[----:B------:R0:W-:Y:S01]  /*e700*/  STL [R1+0x1f80], R28 ;  /* 0x001f801c01007387 */ /* 0x0001e20000100800 */
[C---:B----4-:R-:W-:Y:S03]  /*e710*/  HMMA.16816.F32 R8, R20.reuse, R8, R16 ;  /* 0x000000081408723c */ /* 0x050fe60000001810 */
[----:B------:R-:W2:Y:S05]  /*e720*/  LDL.LU.64 R16, [R1+0x1fd8] ;  /* 0x001fd80001107983 */ /* 0x000eaa0000300a00 */
[----:B---3--:R-:W-:Y:S01]  /*e730*/  HMMA.16816.F32 R12, R20, R4, R12 ;  /* 0x00000004140c723c */ /* 0x008fe2000000180c */
[----:B0-----:R-:W-:Y:S11]  /*e740*/  IMAD.MOV.U32 R28, RZ, RZ, R5 ;  /* 0x000000ffff1c7224 */ /* 0x001ff600078e0005 */
[----:B------:R-:W-:Y:S03]  /*e750*/  @!UPT UIADD3 URZ, URZ, URZ, URZ ;  /* 0x0000003f3f3ff290 */ /* 0x000fe6000fffe03f */
[----:B------:R0:W-:Y:S04]  /*e760*/  STL.64 [R1+0x830], R8 ;  /* 0x0008300801007387 */ /* 0x0001e80000100a00 */
[----:B------:R1:W-:Y:S04]  /*e770*/  STL.64 [R1+0x838], R10 ;  /* 0x0008380a01007387 */ /* 0x0003e80000100a00 */
[----:B0-----:R-:W3:Y:S04]  /*e780*/  LDL.LU.64 R8, [R1+0x7f0] ;  /* 0x0007f00001087983 */ /* 0x001ee80000300a00 */
[----:B-1----:R-:W3:Y:S04]  /*e790*/  LDL.LU.64 R10, [R1+0x7f8] ;  /* 0x0007f800010a7983 */ /* 0x002ee80000300a00 */
[----:B------:R-:W-:Y:S04]  /*e7a0*/  STL.64 [R1+0x820], R12 ;  /* 0x0008200c01007387 */ /* 0x000fe80000100a00 */
[----:B------:R0:W-:Y:S02]  /*e7b0*/  STL.64 [R1+0x828], R14 ;  /* 0x0008280e01007387 */ /* 0x0001e40000100a00 */
[----:B0-----:R-:W-:-:S02]  /*e7c0*/  IMAD.MOV.U32 R15, RZ, RZ, R4 ;  /* 0x000000ffff0f7224 */ /* 0x001fc400078e0004 */
[----:B------:R-:W4:Y:S04]  /*e7d0*/  LDL.LU.64 R4, [R1+0x7e0] ;  /* 0x0007e00001047983 */ /* 0x000f280000300a00 */
[----:B------:R-:W4:Y:S01]  /*e7e0*/  LDL.LU.64 R6, [R1+0x7e8] ;  /* 0x0007e80001067983 */ /* 0x000f220000300a00 */
[C---:B--2---:R-:W-:Y:S01]  /*e7f0*/  HMMA.16816.F32 R24, R20.reuse, R16, R24 ;  /* 0x000000101418723c */ /* 0x044fe20000001818 */
[----:B------:R-:W-:Y:S02]  /*e800*/  IMAD.MOV.U32 R13, RZ, RZ, R16 ;  /* 0x000000ffff0d7224 */ /* 0x000fe400078e0010 */
[----:B------:R-:W-:Y:S11]  /*e810*/  IMAD.MOV.U32 R14, RZ, RZ, R17 ;  /* 0x000000ffff0e7224 */ /* 0x000ff600078e0011 */
[----:B------:R-:W-:Y:S09]  /*e820*/  @!UPT UIADD3 URZ, URZ, URZ, URZ ;  /* 0x0000003f3f3ff290 */ /* 0x000ff2000fffe03f */
[----:B------:R-:W-:Y:S04]  /*e830*/  STL.64 [R1+0x810], R24 ;  /* 0x0008101801007387 */ /* 0x000fe80000100a00 */
[----:B------:R0:W-:Y:S04]  /*e840*/  STL.64 [R1+0x818], R26 ;  /* 0x0008181a01007387 */ /* 0x0001e80000100a00 */
[----:B0-----:R-:W2:Y:S04]  /*e850*/  LDL.LU.64 R26, [R1+0x1fd0] ;  /* 0x001fd000011a7983 */ /* 0x001ea80000300a00 */
[----:B------:R-:W2:Y:S04]  /*e860*/  LDL.LU.64 R24, [R1+0x1fc8] ;  /* 0x001fc80001187983 */ /* 0x000ea80000300a00 */
[----:B------:R-:W2:Y:S02]  /*e870*/  LDL.LU.64 R16, [R1+0x1fc0] ;  /* 0x001fc00001107983 */ /* 0x000ea40000300a00 */
[----:B--2---:R-:W-:Y:S01]  /*e880*/  HMMA.16816.F32 R24, R20, R16, R24 ;  /* 0x000000101418723c */ /* 0x004fe20000001818 */
[----:B------:R-:W-:-:S02]  /*e890*/  IMAD.MOV.U32 R3, RZ, RZ, R16 ;  /* 0x000000ffff037224 */ /* 0x000fc400078e0010 */
[----:B------:R-:W-:Y:S02]  /*e8a0*/  IMAD.MOV.U32 R12, RZ, RZ, R17 ;  /* 0x000000ffff0c7224 */ /* 0x000fe400078e0011 */
[----:B------:R-:W0:Y:S11]  /*e8b0*/  LDSM.16.MT88.4 R16, [R0+0x100] ;  /* 0x000100000010783b */ /* 0x000e360000004200 */
[----:B------:R-:W-:Y:S07]  /*e8c0*/  @!UPT UIADD3 URZ, URZ, URZ, URZ ;  /* 0x0000003f3f3ff290 */ /* 0x000fee000fffe03f */
[----:B------:R-:W-:Y:S04]  /*e8d0*/  STL.64 [R1+0x800], R24 ;  /* 0x0008001801007387 */ /* 0x000fe80000100a00 */
[----:B------:R1:W-:Y:S04]  /*e8e0*/  STL.64 [R1+0x808], R26 ;  /* 0x0008081a01007387 */ /* 0x0003e80000100a00 */
[----:B-1----:R-:W2:Y:S04]  /*e8f0*/  LDL.LU.64 R26, [R1+0x1fb8] ;  /* 0x001fb800011a7983 */ /* 0x002ea80000300a00 */
[----:B------:R-:W4:Y:S04]  /*e900*/  LDL.LU.64 R24, [R1+0x1fb0] ;  /* 0x001fb00001187983 */ /* 0x000f280000300a00 */
[----:B0-----:R-:W-:Y:S04]  /*e910*/  STL.64 [R1+0x1e88], R18 ;  /* 0x001e881201007387 */ /* 0x001fe80000100a00 */
[----:B------:R0:W-:Y:S04]  /*e920*/  STL.64 [R1+0x1e80], R16 ;  /* 0x001e801001007387 */ /* 0x0001e80000100a00 */
[----:B0-----:R-:W3:Y:S04]  /*e930*/  LDL R16, [R1] ;  /* 0x0000000001107983 */ /* 0x001ee80000100800 */
[----:B------:R-:W3:Y:S01]  /*e940*/  LDL R17, [R1+0x4] ;  /* 0x0000040001117983 */ /* 0x000ee20000100800 */
[C---:B----4-:R-:W-:Y:S08]  /*e950*/  HMMA.16816.F32 R4, R20.reuse, R24, R4 ;  /* 0x000000181404723c */ /* 0x050ff00000001804 */
[----:B---3--:R-:W-:Y:S11]  /*e960*/  HMMA.16816.F32 R8, R20, R16, R8 ;  /* 0x000000101408723c */ /* 0x008ff60000001808 */
[----:B------:R-:W-:Y:S11]  /*e970*/  @!UPT UIADD3 URZ, URZ, URZ, URZ ;  /* 0x0000003f3f3ff290 */ /* 0x000ff6000fffe03f */
[----:B------:R-:W-:Y:S01]  /*e980*/  @!UPT UIADD3 URZ, URZ, URZ, URZ ;  /* 0x0000003f3f3ff290 */ /* 0x000fe2000fffe03f */
[----:B------:R0:W-:Y:S04]  /*e990*/  STL.64 [R1+0x7f0], R8 ;  /* 0x0007f00801007387 */ /* 0x0001e80000100a00 */
[----:B------:R1:W-:Y:S04]  /*e9a0*/  STL.64 [R1+0x7f8], R10 ;  /* 0x0007f80a01007387 */ /* 0x0003e80000100a00 */
[----:B0-----:R-:W3:Y:S04]  /*e9b0*/  LDL.LU.64 R8, [R1+0x1fa8] ;  /* 0x001fa80001087983 */ /* 0x001ee80000300a00 */
[----:B------:R0:W-:Y:S01]  /*e9c0*/  STL.64 [R1+0x1ea0], R16 ;  /* 0x001ea01001007387 */ /* 0x0001e20000100a00 */
[----:B-1----:R-:W-:-:S02]  /*e9d0*/  IMAD.MOV.U32 R10, RZ, RZ, R6 ;  /* 0x000000ffff0a7224 */ /* 0x002fc400078e0006 */
[----:B------:R-:W-:Y:S01]  /*e9e0*/  IMAD.MOV.U32 R11, RZ, RZ, R7 ;  /* 0x000000ffff0b7224 */ /* 0x000fe200078e0007 */
[----:B0-----:R-:W4:Y:S04]  /*e9f0*/  LDL.LU.64 R16, [R1+0x4b0] ;  /* 0x0004b00001107983 */ /* 0x001f280000300a00 */
[----:B------:R-:W4:Y:S04]  /*ea00*/  LDL.LU.64 R18, [R1+0x4b8] ;  /* 0x0004b80001127983 */ /* 0x000f280000300a00 */
[----:B------:R0:W-:Y:S04]  /*ea10*/  STL.64 [R1+0x7e0], R4 ;  /* 0x0007e00401007387 */ /* 0x0001e80000100a00 */
[----:B------:R-:W3:Y:S04]  /*ea20*/  LDL.LU.64 R6, [R1+0x1fa0] ;  /* 0x001fa00001067983 */ /* 0x000ee80000300a00 */
[----:B0-----:R-:W4:Y:S04]  /*ea30*/  LDL.LU.64 R4, [R1+0x1f98] ;  /* 0x001f980001047983 */ /* 0x001f280000300a00 */
[----:B--2---:R-:W-:Y:S04]  /*ea40*/  STL.64 [R1+0x1e98], R26 ;  /* 0x001e981a01007387 */ /* 0x004fe80000100a00 */
[----:B------:R0:W-:Y:S04]  /*ea50*/  STL.64 [R1+0x1e90], R24 ;  /* 0x001e901801007387 */ /* 0x0001e80000100a00 */
[----:B0-----:R-:W2:Y:S04]  /*ea60*/  LDL.64 R24, [R1+0xa0] ;  /* 0x0000a00001187983 */ /* 0x001ea80000100a00 */
[----:B--2---:R0:W-:Y:S04]  /*ea70*/  STL.64 [R1+0x1f60], R24 ;  /* 0x001f601801007387 */ /* 0x0041e80000100a00 */
[----:B0-----:R-:W2:Y:S04]  /*ea80*/  LDL.LU.64 R24, [R1+0x7d0] ;  /* 0x0007d00001187983 */ /* 0x001ea80000300a00 */
[----:B------:R-:W2:Y:S01]  /*ea90*/  LDL.LU.64 R26, [R1+0x7d8] ;  /* 0x0007d800011a7983 */ /* 0x000ea20000300a00 */
[C---:B----4-:R-:W-:Y:S03]  /*eaa0*/  HMMA.16816.F32 R16, R20.reuse, R4, R16 ;  /* 0x000000041410723c */ /* 0x050fe60000001810 */
[----:B------:R-:W-:Y:S04]  /*eab0*/  STL [R1+0x19dc], R11 ;  /* 0x0019dc0b01007387 */ /* 0x000fe80000100800 */
[----:B------:R-:W-:Y:S04]  /*eac0*/  STL [R1+0x19d8], R10 ;  /* 0x0019d80a01007387 */ /* 0x000fe80000100800 */
[----:B---3--:R0:W-:Y:S01]  /*ead0*/  STL.64 [R1+0x1f68], R8 ;  /* 0x001f680801007387 */ /* 0x0081e20000100a00 */
[----:B--2---:R-:W-:Y:S03]  /*eae0*/  HMMA.16816.F32 R24, R20, R8, R24 ;  /* 0x000000081418723c */ /* 0x004fe60000001818 */
[----:B0-----:R-:W2:Y:S04]  /*eaf0*/  LDL.64 R8, [R1+0xc0] ;  /* 0x0000c00001087983 */ /* 0x001ea80000100a00 */
[----:B------:R-:W-:-:S02]  /*eb00*/  IMAD.MOV.U32 R20, RZ, RZ, R3 ;  /* 0x000000ffff147224 */ /* 0x000fc400078e0003 */
[----:B------:R-:W-:Y:S11]  /*eb10*/  IMAD.MOV.U32 R21, RZ, RZ, R12 ;  /* 0x000000ffff157224 */ /* 0x000ff600078e000c */
[----:B------:R-:W-:Y:S03]  /*eb20*/  @!UPT UIADD3 URZ, URZ, URZ, URZ ;  /* 0x0000003f3f3ff290 */ /* 0x000fe6000fffe03f */
[----:B------:R-:W-:Y:S04]  /*eb30*/  STL.64 [R1+0x7d0], R24 ;  /* 0x0007d01801007387 */ /* 0x000fe80000100a00 */
[----:B------:R-:W-:Y:S04]  /*eb40*/  STL.64 [R1+0x7d8], R26 ;  /* 0x0007d81a01007387 */ /* 0x000fe80000100a00 */
[----:B------:R-:W-:Y:S04]  /*eb50*/  STL.64 [R1+0x1f78], R6 ;  /* 0x001f780601007387 */ /* 0x000fe80000100a00 */
[----:B------:R0:W-:Y:S04]  /*eb60*/  STL.64 [R1+0x1f70], R4 ;  /* 0x001f700401007387 */ /* 0x0001e80000100a00 */
[----:B------:R-:W-:Y:S04]  /*eb70*/  STL.64 [R1+0x4b0], R16 ;  /* 0x0004b01001007387 */ /* 0x000fe80000100a00 */
[----:B------:R-:W-:Y:S04]  /*eb80*/  STL.64 [R1+0x4b8], R18 ;  /* 0x0004b81201007387 */ /* 0x000fe80000100a00 */
[----:B0-----:R-:W2:Y:S04]  /*eb90*/  LDL.LU.64 R4, [R1+0x4a0] ;  /* 0x0004a00001047983 */ /* 0x001ea80000300a00 */
[----:B------:R-:W2:Y:S04]  /*eba0*/  LDL.LU.64 R6, [R1+0x4a8] ;  /* 0x0004a80001067983 */ /* 0x000ea80000300a00 */
[----:B------:R-:W3:Y:S04]  /*ebb0*/  LDL.LU R3, [R1+0x1f94] ;  /* 0x001f940001037983 */ /* 0x000ee80000300800 */
[----:B------:R-:W2:Y:S04]  /*ebc0*/  LDL.LU R12, [R1+0x1f90] ;  /* 0x001f9000010c7983 */ /* 0x000ea80000300800 */
[----:B------:R-:W4:Y:S04]  /*ebd0*/  LDL.LU.64 R24, [R1+0x490] ;  /* 0x0004900001187983 */ /* 0x000f280000300a00 */
[----:B------:R-:W4:Y:S04]  /*ebe0*/  LDL.LU.64 R26, [R1+0x498] ;  /* 0x00049800011a7983 */ /* 0x000f280000300a00 */
[----:B------:R0:W-:Y:S02]  /*ebf0*/  STL.64 [R1+0x1ea8], R20 ;  /* 0x001ea81401007387 */ /* 0x0001e40000100a00 */
[----:B0-----:R-:W-:-:S02]  /*ec00*/  IMAD.MOV.U32 R20, RZ, RZ, R13 ;  /* 0x000000ffff147224 */ /* 0x001fc400078e000d */
[----:B------:R-:W-:Y:S01]  /*ec10*/  IMAD.MOV.U32 R21, RZ, RZ, R14 ;  /* 0x000000ffff157224 */ /* 0x000fe200078e000e */
[----:B------:R-:W2:Y:S04]  /*ec20*/  LDL.LU R13, [R1+0x1f8c] ;  /* 0x001f8c00010d7983 */ /* 0x000ea80000300800 */
[----:B------:R-:W2:Y:S04]  /*ec30*/  LDL.LU R14, [R1+0x1f88] ;  /* 0x001f8800010e7983 */ /* 0x000ea80000300800 */
[----:B------:R-:W2:Y:S04]  /*ec40*/  LDL.LU.64 R16, [R1+0x480] ;  /* 0x0004800001107983 */ /* 0x000ea80000300a00 */
[----:B------:R-:W2:Y:S04]  /*ec50*/  LDL.LU.64 R18, [R1+0x488] ;  /* 0x0004880001127983 */ /* 0x000ea80000300a00 */
[----:B------:R0:W-:Y:S02]  /*ec60*/  STL.64 [R1+0x1ec0], R20 ;  /* 0x001ec01401007387 */ /* 0x0001e40000100a00 */
[----:B0-----:R-:W-:-:S02]  /*ec70*/  IMAD.MOV.U32 R20, RZ, RZ, R15 ;  /* 0x000000ffff147224 */ /* 0x001fc400078e000f */
[----:B------:R-:W2:Y:S01]  /*ec80*/  LDL.LU R15, [R1+0x1f84] ;  /* 0x001f8400010f7983 */ /* 0x000ea20000300800 */
[----:B------:R-:W-:-:S03]  /*ec90*/  IMAD.MOV.U32 R21, RZ, RZ, R28 ;  /* 0x000000ffff157224 */ /* 0x000fc600078e001c */
[----:B------:R-:W3:Y:S04]  /*eca0*/  LDL.LU R28, [R1+0x1f80] ;  /* 0x001f8000011c7983 */ /* 0x000ee80000300800 */
[----:B------:R0:W-:Y:S04]  /*ecb0*/  STL.64 [R1+0x1ed8], R20 ;  /* 0x001ed81401007387 */ /* 0x0001e80000100a00 */
[----:B0-----:R-:W3:Y:S04]  /*ecc0*/  LDL R20, [R1+0x40] ;  /* 0x0000400001147983 */ /* 0x001ee80000100800 */
[----:B------:R-:W3:Y:S01]  /*ecd0*/  LDL R21, [R1+0x44] ;  /* 0x0000440001157983 */ /* 0x000ee20000100800 */
[C---:B--2---:R-:W-:Y:S03]  /*ece0*/  HMMA.16816.F32 R4, R12.reuse, R8, R4 ;  /* 0x000000080c04723c */ /* 0x044fe60000001804 */
[----:B---3--:R0:W-:Y:S11]  /*ecf0*/  STL.64 [R1+0x1ef0], R20 ;  /* 0x001ef01401007387 */ /* 0x0081f60000100a00 */
[----:B------:R-:W-:Y:S09]  /*ed00*/  @!UPT UIADD3 URZ, URZ, URZ, URZ ;  /* 0x0000003f3f3ff290 */ /* 0x000ff2000fffe03f */
[----:B------:R-:W-:Y:S04]  /*ed10*/  STL.64 [R1+0x4a0], R4 ;  /* 0x0004a00401007387 */ /* 0x000fe80000100a00 */
[----:B------:R1:W-:Y:S01]  /*ed20*/  STL.64 [R1+0x4a8], R6 ;  /* 0x0004a80601007387 */ /* 0x0003e20000100a00 */
[----:B0-----:R-:W-:Y:S02]  /*ed30*/  IMAD.MOV.U32 R20, RZ, RZ, R3 ;  /* 0x000000ffff147224 */ /* 0x001fe400078e0003 */
[----:B------:R-:W-:Y:S02]  /*ed40*/  IMAD.MOV.U32 R21, RZ, RZ, R2 ;  /* 0x000000ffff157224 */ /* 0x000fe400078e0002 */
[----:B------:R-:W-:Y:S02]  /*ed50*/  IMAD.MOV.U32 R3, RZ, RZ, R8 ;  /* 0x000000ffff037224 */ /* 0x000fe400078e0008 */
[----:B------:R-:W-:Y:S01]  /*ed60*/  IMAD.MOV.U32 R2, RZ, RZ, R9 ;  /* 0x000000ffff027224 */ /* 0x000fe200078e0009 */
[----:B-1----:R-:W2:Y:S02]  /*ed70*/  LDL.LU.64 R6, [R1+0x1f78] ;  /* 0x001f780001067983 */ /* 0x002ea40000300a00 */
[C---:B----4-:R-:W-:Y:S02]  /*ed80*/  HMMA.16816.F32 R20, R12.reuse, R20, R24 ;  /* 0x000000140c14723c */ /* 0x050fe40000001818 */
[----:B------:R-:W3:Y:S04]  /*ed90*/  LDL.LU.64 R4, [R1+0x1f70] ;  /* 0x001f700001047983 */ /* 0x000ee80000300a00 */
[----:B------:R-:W4:Y:S04]  /*eda0*/  LDL.LU.64 R8, [R1+0x1f68] ;  /* 0x001f680001087983 */ /* 0x000f280000300a00 */
[----:B------:R-:W2:Y:S11]  /*edb0*/  LDL.LU.64 R24, [R1+0x1f60] ;  /* 0x001f600001187983 */ /* 0x000eb60000300a00 */
[----:B------:R-:W-:Y:S02]  /*edc0*/  @!UPT UIADD3 URZ, URZ, URZ, URZ ;  /* 0x0000003f3f3ff290 */ /* 0x000fe4000fffe03f */
[----:B------:R0:W-:Y:S04]  /*edd0*/  STL.64 [R1+0x490], R20 ;  /* 0x0004901401007387 */ /* 0x0001e80000100a00 */
[----:B------:R-:W-:Y:S01]  /*ede0*/  STL.64 [R1+0x498], R22 ;  /* 0x0004981601007387 */ /* 0x000fe20000100a00 */
[----:B0-----:R-:W-:Y:S02]  /*edf0*/  IMAD.MOV.U32 R20, RZ, RZ, R28 ;  /* 0x000000ffff147224 */ /* 0x001fe400078e001c */
[----:B------:R-:W-:Y:S01]  /*ee00*/  IMAD.MOV.U32 R21, RZ, RZ, R29 ;  /* 0x000000ffff157224 */ /* 0x000fe200078e001d */
[----:B------:R-:W3:Y:S04]  /*ee10*/  LDL.LU R28, [R1+0x1f5c] ;  /* 0x001f5c00011c7983 */ /* 0x000ee80000300800 */
[----:B------:R-:W3:Y:S04]  /*ee20*/  LDL.LU R29, [R1+0x1f58] ;  /* 0x001f5800011d7983 */ /* 0x000ee80000300800 */
[----:B------:R0:W-:Y:S01]  /*ee30*/  STL.64 [R1+0x1f08], R20 ;  /* 0x001f081401007387 */ /* 0x0001e20000100a00 */
[----:B--2---:R-:W-:Y:S01]  /*ee40*/  HMMA.16816.F32 R16, R12, R24, R16 ;  /* 0x000000180c10723c */ /* 0x004fe20000001810 */
[----:B0-----:R-:W-:-:S02]  /*ee50*/  IMAD.MOV.U32 R20, RZ, RZ, R7 ;  /* 0x000000ffff147224 */ /* 0x001fc400078e0007 */
[----:B------:R-:W-:Y:S02]  /*ee60*/  IMAD.MOV.U32 R21, RZ, RZ, R6 ;  /* 0x000000ffff157224 */ /* 0x000fe400078e0006 */
[----:B------:R-:W-:Y:S02]  /*ee70*/  IMAD.MOV.U32 R11, RZ, RZ, R24 ;  /* 0x000000ffff0b7224 */ /* 0x000fe400078e0018 */
[----:B------:R-:W-:Y:S01]  /*ee80*/  IMAD.MOV.U32 R10, RZ, RZ, R25 ;  /* 0x000000ffff0a7224 */ /* 0x000fe200078e0019 */
[----:B------:R0:W-:Y:S11]  /*ee90*/  STL.64 [R1+0x1f20], R20 ;  /* 0x001f201401007387 */ /* 0x0001f60000100a00 */
[----:B------:R-:W-:Y:S04]  /*eea0*/  @!UPT UIADD3 URZ, URZ, URZ, URZ ;  /* 0x0000003f3f3ff290 */ /* 0x000fe8000fffe03f */
[----:B------:R-:W-:Y:S04]  /*eeb0*/  STL.64 [R1+0x480], R16 ;  /* 0x0004801001007387 */ /* 0x000fe80000100a00 */
[----:B------:R-:W2:Y:S04]  /*eec0*/  LDL R24, [R1+0x80] ;  /* 0x0000800001187983 */ /* 0x000ea80000100800 */
[----:B------:R-:W2:Y:S04]  /*eed0*/  LDL R25, [R1+0x84] ;  /* 0x0000840001197983 */ /* 0x000ea80000100800 */
[----:B--2---:R-:W-:Y:S04]  /*eee0*/  STL.64 [R1+0x1f40], R24 ;  /* 0x001f401801007387 */ /* 0x004fe80000100a00 */
[----:B0-----:R-:W2:Y:S04]  /*eef0*/  LDL R20, [R1+0x70] ;  /* 0x0000700001147983 */ /* 0x001ea80000100800 */
[----:B------:R-:W2:Y:S04]  /*ef00*/  LDL R21, [R1+0x74] ;  /* 0x0000740001157983 */ /* 0x000ea80000100800 */
[----:B--2---:R0:W-:Y:S04]  /*ef10*/  STL.64 [R1+0x1f38], R20 ;  /* 0x001f381401007387 */ /* 0x0041e80000100a00 */
[----:B0-----:R-:W2:Y:S04]  /*ef20*/  LDL.LU.64 R20, [R1+0x460] ;  /* 0x0004600001147983 */ /* 0x001ea80000300a00 */
[----:B------:R-:W2:Y:S04]  /*ef30*/  LDL.LU.64 R22, [R1+0x468] ;  /* 0x0004680001167983 */ /* 0x000ea80000300a00 */
[----:B--2---:R-:W-:Y:S04]  /*ef40*/  STL.64 [R1+0x1f50], R22 ;  /* 0x001f501601007387 */ /* 0x004fe80000100a00 */
[----:B------:R0:W-:Y:S04]  /*ef50*/  STL.64 [R1+0x1f48], R20 ;  /* 0x001f481401007387 */ /* 0x0001e80000100a00 */
[----:B0-----:R-:W2:Y:S04]  /*ef60*/  LDL.LU.64 R20, [R1+0x470] ;  /* 0x0004700001147983 */ /* 0x001ea80000300a00 */
[----:B------:R-:W2:Y:S04]  /*ef70*/  LDL.LU.64 R22, [R1+0x478] ;  /* 0x0004780001167983 */ /* 0x000ea80000300a00 */
[----:B------:R-:W-:Y:S04]  /*ef80*/  STL.64 [R1+0x1eb8], R10 ;  /* 0x001eb80a01007387 */ /* 0x000fe80000100a00 */
[----:B----4-:R0:W-:Y:S04]  /*ef90*/  STL.64 [R1+0x1eb0], R8 ;  /* 0x001eb00801007387 */ /* 0x0101e80000100a00 */
[----:B0-----:R-:W4:Y:S04]  /*efa0*/  LDL.LU.64 R8, [R1+0x780] ;  /* 0x0007800001087983 */ /* 0x001f280000300a00 */
[----:B------:R-:W2:Y:S04]  /*efb0*/  LDL.LU.64 R10, [R1+0x788] ;  /* 0x00078800010a7983 */ /* 0x000ea80000300a00 */
[----:B--2---:R-:W-:Y:S04]  /*efc0*/  STL.64 [R1+0x1ed0], R10 ;  /* 0x001ed00a01007387 */ /* 0x004fe80000100a00 */
[----:B----4-:R0:W-:Y:S04]  /*efd0*/  STL.64 [R1+0x1ec8], R8 ;  /* 0x001ec80801007387 */ /* 0x0101e80000100a00 */
[----:B0-----:R-:W2:Y:S04]  /*efe0*/  LDL.LU.64 R8, [R1+0x790] ;  /* 0x0007900001087983 */ /* 0x001ea80000300a00 */
[----:B------:R-:W4:Y:S04]  /*eff0*/  LDL.LU.64 R10, [R1+0x798] ;  /* 0x00079800010a7983 */ /* 0x000f280000300a00 */
[----:B----4-:R-:W-:Y:S04]  /*f000*/  STL.64 [R1+0x1ee8], R10 ;  /* 0x001ee80a01007387 */ /* 0x010fe80000100a00 */
[----:B--2---:R0:W-:Y:S04]  /*f010*/  STL.64 [R1+0x1ee0], R8 ;  /* 0x001ee00801007387 */ /* 0x0041e80000100a00 */
[----:B0-----:R-:W2:Y:S04]  /*f020*/  LDL.LU.64 R8, [R1+0x7a0] ;  /* 0x0007a00001087983 */ /* 0x001ea80000300a00 */
[----:B------:R-:W4:Y:S04]  /*f030*/  LDL.LU.64 R10, [R1+0x7a8] ;  /* 0x0007a800010a7983 */ /* 0x000f280000300a00 */
[----:B----4-:R-:W-:Y:S04]  /*f040*/  STL.64 [R1+0x1f00], R10 ;  /* 0x001f000a01007387 */ /* 0x010fe80000100a00 */
[----:B--2---:R0:W-:Y:S04]  /*f050*/  STL.64 [R1+0x1ef8], R8 ;  /* 0x001ef80801007387 */ /* 0x0041e80000100a00 */
[----:B0-----:R-:W2:Y:S04]  /*f060*/  LDL.LU.64 R8, [R1+0x7b0] ;  /* 0x0007b00001087983 */ /* 0x001ea80000300a00 */
[----:B------:R-:W4:Y:S01]  /*f070*/  LDL.LU.64 R10, [R1+0x7b8] ;  /* 0x0007b800010a7983 */ /* 0x000f220000300a00 */
[----:B---3--:R-:W-:-:S02]  /*f080*/  IMAD.MOV.U32 R24, RZ, RZ, R29 ;  /* 0x000000ffff187224 */ /* 0x008fc400078e001d */
[----:B------:R-:W-:-:S07]  /*f090*/  IMAD.MOV.U32 R25, RZ, RZ, R28 ;  /* 0x000000ffff197224 */ /* 0x000fce00078e001c */
[----:B------:R-:W-:Y:S01]  /*f0a0*/  HMMA.16816.F32 R24, R12, R24, R20 ;  /* 0x000000180c18723c */ /* 0x000fe20000001814 */
[----:B----4-:R-:W-:Y:S04]  /*f0b0*/  STL.64 [R1+0x1f18], R10 ;  /* 0x001f180a01007387 */ /* 0x010fe80000100a00 */
[----:B--2---:R0:W-:Y:S04]  /*f0c0*/  STL.64 [R1+0x1f10], R8 ;  /* 0x001f100801007387 */ /* 0x0041e80000100a00 */
[----:B0-----:R-:W2:Y:S04]  /*f0d0*/  LDL.LU.64 R8, [R1+0x7c0] ;  /* 0x0007c00001087983 */ /* 0x001ea80000300a00 */
[----:B------:R-:W3:Y:S01]  /*f0e0*/  LDL.LU.64 R10, [R1+0x7c8] ;  /* 0x0007c800010a7983 */ /* 0x000ee20000300a00 */
[----:B------:R-:W-:-:S02]  /*f0f0*/  IMAD.MOV.U32 R7, RZ, RZ, R19 ;  /* 0x000000ffff077224 */ /* 0x000fc400078e0013 */
[----:B------:R-:W-:Y:S01]  /*f100*/  IMAD.MOV.U32 R6, RZ, RZ, R18 ;  /* 0x000000ffff067224 */ /* 0x000fe200078e0012 */
[----:B---3--:R-:W-:Y:S04]  /*f110*/  STL.64 [R1+0x1f30], R10 ;  /* 0x001f300a01007387 */ /* 0x008fe80000100a00 */
[----:B--2---:R0:W-:Y:S04]  /*f120*/  STL.64 [R1+0x1f28], R8 ;  /* 0x001f280801007387 */ /* 0x0041e80000100a00 */
[----:B0-----:R-:W2:Y:S04]  /*f130*/  LDL.LU.64 R8, [R1+0x450] ;  /* 0x0004500001087983 */ /* 0x001ea80000300a00 */
[----:B------:R-:W2:Y:S04]  /*f140*/  LDL.LU.64 R10, [R1+0x458] ;  /* 0x00045800010a7983 */ /* 0x000ea80000300a00 */
[----:B------:R-:W3:Y:S04]  /*f150*/  LDL.LU.64 R16, [R1+0x770] ;  /* 0x0007700001107983 */ /* 0x000ee80000300a00 */
[----:B------:R-:W3:Y:S04]  /*f160*/  LDL.LU.64 R18, [R1+0x778] ;  /* 0x0007780001127983 */ /* 0x000ee80000300a00 */
[----:B------:R-:W-:Y:S04]  /*f170*/  STL [R1+0x17d4], R7 ;  /* 0x0017d40701007387 */ /* 0x000fe80000100800 */
[----:B------:R-:W-:Y:S04]  /*f180*/  STL [R1+0x17d0], R6 ;  /* 0x0017d00601007387 */ /* 0x000fe80000100800 */
[----:B------:R-:W4:Y:S04]  /*f190*/  LDL.LU.64 R22, [R1+0x1f50] ;  /* 0x001f500001167983 */ /* 0x000f280000300a00 */
[----:B------:R-:W4:Y:S04]  /*f1a0*/  LDL.LU.64 R20, [R1+0x1f48] ;  /* 0x001f480001147983 */ /* 0x000f280000300a00 */
[----:B------:R0:W-:Y:S04]  /*f1b0*/  STL.64 [R1+0x470], R24 ;  /* 0x0004701801007387 */ /* 0x0001e80000100a00 */
[----:B------:R4:W-:Y:S04]  /*f1c0*/  STL.64 [R1+0x478], R26 ;  /* 0x0004781a01007387 */ /* 0x0009e80000100a00 */
[----:B0-----:R-:W4:Y:S02]  /*f1d0*/  LDL.LU.64 R24, [R1+0x1f40] ;  /* 0x001f400001187983 */ /* 0x001f240000300a00 */
[----:B----4-:R-:W-:Y:S02]  /*f1e0*/  HMMA.16816.F32 R24, R12, R24, R20 ;  /* 0x000000180c18723c */ /* 0x010fe40000001814 */
[----:B------:R-:W2:Y:S11]  /*f1f0*/  LDL.LU.64 R20, [R1+0x1f38] ;  /* 0x001f380001147983 */ /* 0x000eb60000300a00 */
[----:B------:R-:W-:Y:S11]  /*f200*/  @!UPT UIADD3 URZ, URZ, URZ, URZ ;  /* 0x0000003f3f3ff290 */ /* 0x000ff6000fffe03f */
[----:B------:R-:W-:Y:S01]  /*f210*/  IMAD.MOV.U32 R6, RZ, RZ, R27 ;  /* 0x000000ffff067224 */ /* 0x000fe200078e001b */
[----:B------:R0:W-:Y:S01]  /*f220*/  STL.64 [R1+0x460], R24 ;  /* 0x0004601801007387 */ /* 0x0001e20000100a00 */
[----:B------:R-:W-:-:S03]  /*f230*/  IMAD.MOV.U32 R7, RZ, RZ, R26 ;  /* 0x000000ffff077224 */ /* 0x000fc600078e001a */
[----:B0-----:R-:W4:Y:S04]  /*f240*/  LDL.LU.64 R24, [R1+0x760] ;  /* 0x0007600001187983 */ /* 0x001f280000300a00 */
[----:B------:R-:W4:Y:S04]  /*f250*/  LDL.LU.64 R26, [R1+0x768] ;  /* 0x00076800011a7983 */ /* 0x000f280000300a00 */
[----:B------:R-:W-:Y:S04]  /*f260*/  STL [R1+0x19b8], R6 ;  /* 0x0019b80601007387 */ /* 0x000fe80000100800 */
[----:B------:R-:W-:Y:S01]  /*f270*/  STL [R1+0x19b4], R7 ;  /* 0x0019b40701007387 */ /* 0x000fe20000100800 */
[C---:B--2---:R-:W-:Y:S03]  /*f280*/  HMMA.16816.F32 R20, R12.reuse, R20, R8 ;  /* 0x000000140c14723c */ /* 0x044fe60000001808 */
[----:B------:R-:W2:Y:S04]  /*f290*/  LDL.LU.64 R10, [R1+0x1f30] ;  /* 0x001f3000010a7983 */ /* 0x000ea80000300a00 */
[----:B------:R-:W2:Y:S11]  /*f2a0*/  LDL.LU.64 R8, [R1+0x1f28] ;  /* 0x001f280001087983 */ /* 0x000eb60000300a00 */
[----:B------:R-:W-:Y:S05]  /*f2b0*/  @!UPT UIADD3 URZ, URZ, URZ, URZ ;  /* 0x0000003f3f3ff290 */ /* 0x000fea000fffe03f */
[----:B------:R0:W-:Y:S04]  /*f2c0*/  STL.64 [R1+0x450], R20 ;  /* 0x0004501401007387 */ /* 0x0001e80000100a00 */
[----:B------:R2:W-:Y:S04]  /*f2d0*/  STL.64 [R1+0x458], R22 ;  /* 0x0004581601007387 */ /* 0x0005e80000100a00 */
[----:B0-----:R-:W2:Y:S02]  /*f2e0*/  LDL.LU.64 R20, [R1+0x1f20] ;  /* 0x001f200001147983 */ /* 0x001ea40000300a00 */
[C---:B--2---:R-:W-:Y:S02]  /*f2f0*/  HMMA.16816.F32 R20, R12.reuse, R20, R8 ;  /* 0x000000140c14723c */ /* 0x044fe40000001808 */
[----:B------:R-:W2:Y:S04]  /*f300*/  LDL.LU.64 R10, [R1+0x1f18] ;  /* 0x001f1800010a7983 */ /* 0x000ea80000300a00 */
[----:B------:R-:W2:Y:S11]  /*f310*/  LDL.LU.64 R8, [R1+0x1f10] ;  /* 0x001f100001087983 */ /* 0x000eb60000300a00 */
[----:B------:R-:W-:Y:S06]  /*f320*/  @!UPT UIADD3 URZ, URZ, URZ, URZ ;  /* 0x0000003f3f3ff290 */ /* 0x000fec000fffe03f */
        /* <DEDUP_REMOVED lines=30> */
[----:B0-----:R-:W3:Y:S02]  /*f510*/  LDL.LU.64 R20, [R1+0x1ea8] ;  /* 0x001ea80001147983 */ /* 0x001ee40000300a00 */
[C---:B---3--:R-:W-:Y:S02]  /*f520*/  HMMA.16816.F32 R20, R12.reuse, R20, R16 ;  /* 0x000000140c14723c */ /* 0x048fe40000001810 */
[----:B------:R-:W4:Y:S11]  /*f530*/  LDL.LU.64 R16, [R1+0x1ea0] ;  /* 0x001ea00001107983 */ /* 0x000f360000300a00 */
[----:B------:R-:W-:Y:S10]  /*f540*/  @!UPT UIADD3 URZ, URZ, URZ, URZ ;  /* 0x0000003f3f3ff290 */ /* 0x000ff4000fffe03f */
[----:B------:R-:W-:Y:S04]  /*f550*/  STL.64 [R1+0x770], R20 ;  /* 0x0007701401007387 */ /* 0x000fe80000100a00 */
[----:B------:R-:W-:Y:S04]  /*f560*/  STL.64 [R1+0x778], R22 ;  /* 0x0007781601007387 */ /* 0x000fe80000100a00 */
[----:B------:R-:W0:Y:S04]  /*f570*/  LDSM.16.MT88.4 R20, [R0+0x180] ;  /* 0x000180000014783b */ /* 0x000e280000004200 */
[----:B0-----:R-:W-:Y:S04]  /*f580*/  STL [R1+0x1db4], R20 ;  /* 0x001db41401007387 */ /* 0x001fe80000100800 */
[----:B------:R0:W-:Y:S04]  /*f590*/  STL [R1+0x1db0], R21 ;  /* 0x001db01501007387 */ /* 0x0001e80000100800 */
[----:B------:R-:W-:Y:S04]  /*f5a0*/  STL [R1+0x1dac], R22 ;  /* 0x001dac1601007387 */ /* 0x000fe80000100800 */
[----:B------:R1:W-:Y:S04]  /*f5b0*/  STL [R1+0x1da8], R23 ;  /* 0x001da81701007387 */ /* 0x0003e80000100800 */
[----:B0-----:R-:W3:Y:S04]  /*f5c0*/  LDL.LU.64 R20, [R1+0x750] ;  /* 0x0007500001147983 */ /* 0x001ee80000300a00 */
[----:B-1----:R-:W3:Y:S01]  /*f5d0*/  LDL.LU.64 R22, [R1+0x758] ;  /* 0x0007580001167983 */ /* 0x002ee20000300a00 */
[C---:B----4-:R-:W-:Y:S03]  /*f5e0*/  HMMA.16816.F32 R16, R12.reuse, R16, R24 ;  /* 0x000000100c10723c */ /* 0x050fe60000001818 */
[----:B------:R-:W4:Y:S04]  /*f5f0*/  LDL.LU.64 R26, [R1+0x1e98] ;  /* 0x001e9800011a7983 */ /* 0x000f280000300a00 */
[----:B------:R-:W3:Y:S11]  /*f600*/  LDL.LU.64 R24, [R1+0x1e90] ;  /* 0x001e900001187983 */ /* 0x000ef60000300a00 */
[----:B------:R-:W-:Y:S05]  /*f610*/  @!UPT UIADD3 URZ, URZ, URZ, URZ ;  /* 0x0000003f3f3ff290 */ /* 0x000fea000fffe03f */
[----:B------:R0:W-:Y:S04]  /*f620*/  STL.64 [R1+0x760], R16 ;  /* 0x0007601001007387 */ /* 0x0001e80000100a00 */
[----:B------:R1:W-:Y:S04]  /*f630*/  STL.64 [R1+0x768], R18 ;  /* 0x0007681201007387 */ /* 0x0003e80000100a00 */
[----:B0-----:R-:W2:Y:S04]  /*f640*/  LDL.LU.64 R16, [R1+0x740] ;  /* 0x0007400001107983 */ /* 0x001ea80000300a00 */
[----:B-1----:R-:W2:Y:S01]  /*f650*/  LDL.LU.64 R18, [R1+0x748] ;  /* 0x0007480001127983 */ /* 0x002ea20000300a00 */
[C---:B---3--:R-:W-:Y:S03]  /*f660*/  HMMA.16816.F32 R20, R12.reuse, R24, R20 ;  /* 0x000000180c14723c */ /* 0x048fe60000001814 */
[----:B----4-:R-:W-:Y:S04]  /*f670*/  STL.64 [R1+0x1df0], R26 ;  /* 0x001df01a01007387 */ /* 0x010fe80000100a00 */
[----:B------:R0:W-:Y:S11]  /*f680*/  STL.64 [R1+0x1de8], R24 ;  /* 0x001de81801007387 */ /* 0x0001f60000100a00 */
[----:B------:R-:W-:Y:S05]  /*f690*/  @!UPT UIADD3 URZ, URZ, URZ, URZ ;  /* 0x0000003f3f3ff290 */ /* 0x000fea000fffe03f */
[----:B------:R1:W-:Y:S04]  /*f6a0*/  STL.64 [R1+0x750], R20 ;  /* 0x0007501401007387 */ /* 0x0003e80000100a00 */
[----:B------:R3:W-:Y:S04]  /*f6b0*/  STL.64 [R1+0x758], R22 ;  /* 0x0007581601007387 */ /* 0x0007e80000100a00 */
[----:B0-----:R-:W4:Y:S01]  /*f6c0*/  LDL.64 R24, [R1+0x90] ;  /* 0x0000900001187983 */ /* 0x001f220000100a00 */
[----:B--2---:R-:W-:Y:S03]  /*f6d0*/  HMMA.16816.F32 R16, R12, R8, R16 ;  /* 0x000000080c10723c */ /* 0x004fe60000001810 */
[----:B----4-:R0:W-:Y:S04]  /*f6e0*/  STL.64 [R1+0x1e40], R24 ;  /* 0x001e401801007387 */ /* 0x0101e80000100a00 */
[----:B-1----:R-:W2:Y:S04]  /*f6f0*/  LDL.LU.64 R20, [R1+0x440] ;  /* 0x0004400001147983 */ /* 0x002ea80000300a00 */
[----:B---3--:R-:W2:Y:S01]  /*f700*/  LDL.LU.64 R22, [R1+0x448] ;  /* 0x0004480001167983 */ /* 0x008ea20000300a00 */
[----:B0-----:R-:W-:-:S02]  /*f710*/  IMAD.MOV.U32 R24, RZ, RZ, R11 ;  /* 0x000000ffff187224 */ /* 0x001fc400078e000b */
[----:B------:R-:W-:-:S05]  /*f720*/  IMAD.MOV.U32 R25, RZ, RZ, R10 ;  /* 0x000000ffff197224 */ /* 0x000fca00078e000a */
[----:B------:R0:W-:Y:S04]  /*f730*/  STL.64 [R1+0x1e58], R24 ;  /* 0x001e581801007387 */ /* 0x0001e80000100a00 */
[----:B0-----:R-:W3:Y:S04]  /*f740*/  LDL.LU.64 R24, [R1+0x420] ;  /* 0x0004200001187983 */ /* 0x001ee80000300a00 */
[----:B------:R-:W4:Y:S04]  /*f750*/  LDL.LU.64 R26, [R1+0x428] ;  /* 0x00042800011a7983 */ /* 0x000f280000300a00 */
[----:B----4-:R-:W-:Y:S04]  /*f760*/  STL.64 [R1+0x1e68], R26 ;  /* 0x001e681a01007387 */ /* 0x010fe80000100a00 */
[----:B---3--:R-:W-:Y:S04]  /*f770*/  STL.64 [R1+0x1e60], R24 ;  /* 0x001e601801007387 */ /* 0x008fe80000100a00 */
[----:B------:R-:W-:Y:S04]  /*f780*/  STL.64 [R1+0x740], R16 ;  /* 0x0007401001007387 */ /* 0x000fe80000100a00 */
[----:B------:R0:W-:Y:S04]  /*f790*/  STL.64 [R1+0x748], R18 ;  /* 0x0007481201007387 */ /* 0x0001e80000100a00 */
[----:B0-----:R-:W3:Y:S04]  /*f7a0*/  LDL.LU.64 R18, [R1+0x1e88] ;  /* 0x001e880001127983 */ /* 0x001ee80000300a00 */
[----:B------:R-:W3:Y:S04]  /*f7b0*/  LDL.LU.64 R16, [R1+0x1e80] ;  /* 0x001e800001107983 */ /* 0x000ee80000300a00 */
[----:B------:R0:W-:Y:S04]  /*f7c0*/  STL.64 [R1+0x1e28], R8 ;  /* 0x001e280801007387 */ /* 0x0001e80000100a00 */
[----:B0-----:R-:W4:Y:S04]  /*f7d0*/  LDL.64 R8, [R1+0x80] ;  /* 0x0000800001087983 */ /* 0x001f280000100a00 */
[----:B----4-:R0:W-:Y:S04]  /*f7e0*/  STL.64 [R1+0x1e38], R8 ;  /* 0x001e380801007387 */ /* 0x0101e80000100a00 */
[----:B0-----:R-:W4:Y:S04]  /*f7f0*/  LDL.LU.64 R8, [R1+0x400] ;  /* 0x0004000001087983 */ /* 0x001f280000300a00 */
[----:B------:R-:W2:Y:S04]  /*f800*/  LDL.LU.64 R10, [R1+0x408] ;  /* 0x00040800010a7983 */ /* 0x000ea80000300a00 */
[----:B--2---:R-:W-:Y:S04]  /*f810*/  STL.64 [R1+0x1e50], R10 ;  /* 0x001e500a01007387 */ /* 0x004fe80000100a00 */
[----:B----4-:R0:W-:Y:S04]  /*f820*/  STL.64 [R1+0x1e48], R8 ;  /* 0x001e480801007387 */ /* 0x0101e80000100a00 */
[----:B0-----:R-:W2:Y:S04]  /*f830*/  LDL.LU.64 R8, [R1+0x410] ;  /* 0x0004100001087983 */ /* 0x001ea80000300a00 */
[----:B------:R-:W4:Y:S01]  /*f840*/  LDL.LU.64 R10, [R1+0x418] ;  /* 0x00041800010a7983 */ /* 0x000f220000300a00 */
[----:B------:R-:W-:-:S02]  /*f850*/  IMAD.MOV.U32 R24, RZ, RZ, R3 ;  /* 0x000000ffff187224 */ /* 0x000fc400078e0003 */
[----:B------:R-:W-:Y:S01]  /*f860*/  IMAD.MOV.U32 R25, RZ, RZ, R2 ;  /* 0x000000ffff197224 */ /* 0x000fe200078e0002 */
[----:B----4-:R-:W-:Y:S04]  /*f870*/  STL.64 [R1+0x1e78], R10 ;  /* 0x001e780a01007387 */ /* 0x010fe80000100a00 */
[----:B--2---:R0:W-:Y:S04]  /*f880*/  STL.64 [R1+0x1e70], R8 ;  /* 0x001e700801007387 */ /* 0x0041e80000100a00 */
[----:B0-----:R-:W3:Y:S04]  /*f890*/  LDL.LU.64 R8, [R1+0x430] ;  /* 0x0004300001087983 */ /* 0x001ee80000300a00 */
[----:B------:R-:W3:Y:S01]  /*f8a0*/  LDL.LU.64 R10, [R1+0x438] ;  /* 0x00043800010a7983 */ /* 0x000ee20000300a00 */
[----:B------:R-:W-:Y:S03]  /*f8b0*/  HMMA.16816.F32 R20, R12, R4, R20 ;  /* 0x000000040c14723c */ /* 0x000fe60000001814 */
[----:B------:R-:W2:Y:S11]  /*f8c0*/  LDL.64 R12, [R1+0xb0] ;  /* 0x0000b000010c7983 */ /* 0x000eb60000100a00 */
[----:B------:R-:W-:Y:S09]  /*f8d0*/  @!UPT UIADD3 URZ, URZ, URZ, URZ ;  /* 0x0000003f3f3ff290 */ /* 0x000ff2000fffe03f */
[----:B------:R0:W-:Y:S04]  /*f8e0*/  STL.64 [R1+0x440], R20 ;  /* 0x0004401401007387 */ /* 0x0001e80000100a00 */
[----:B------:R-:W-:Y:S04]  /*f8f0*/  STL.64 [R1+0x448], R22 ;  /* 0x0004481601007387 */ /* 0x000fe80000100a00 */
[----:B0-----:R-:W4:Y:S01]  /*f900*/  LDL.64 R20, [R1+0x70] ;  /* 0x0000700001147983 */ /* 0x001f220000100a00 */
[C---:B---3--:R-:W-:Y:S03]  /*f910*/  HMMA.16816.F32 R24, R16.reuse, R24, R8 ;  /* 0x000000181018723c */ /* 0x048fe60000001808 */
[----:B------:R-:W3:Y:S04]  /*f920*/  LDL.LU.64 R10, [R1+0x1e78] ;  /* 0x001e7800010a7983 */ /* 0x000ee80000300a00 */
[----:B------:R-:W3:Y:S11]  /*f930*/  LDL.LU.64 R8, [R1+0x1e70] ;  /* 0x001e700001087983 */ /* 0x000ef60000300a00 */
[----:B------:R-:W-:Y:S05]  /*f940*/  @!UPT UIADD3 URZ, URZ, URZ, URZ ;  /* 0x0000003f3f3ff290 */ /* 0x000fea000fffe03f */
[----:B------:R-:W-:Y:S04]  /*f950*/  STL.64 [R1+0x430], R24 ;  /* 0x0004301801007387 */ /* 0x000fe80000100a00 */
[----:B------:R0:W-:Y:S04]  /*f960*/  STL.64 [R1+0x438], R26 ;  /* 0x0004381a01007387 */ /* 0x0001e80000100a00 */
[----:B0-----:R-:W2:Y:S04]  /*f970*/  LDL.LU.64 R26, [R1+0x1e68] ;  /* 0x001e6800011a7983 */ /* 0x001ea80000300a00 */
[----:B------:R-:W2:Y:S02]  /*f980*/  LDL.LU.64 R24, [R1+0x1e60] ;  /* 0x001e600001187983 */ /* 0x000ea40000300a00 */
[----:B--2---:R-:W-:Y:S11]  /*f990*/  HMMA.16816.F32 R24, R16, R12, R24 ;  /* 0x0000000c1018723c */ /* 0x004ff60000001818 */
[----:B------:R-:W-:Y:S11]  /*f9a0*/  @!UPT UIADD3 URZ, URZ, URZ, URZ ;  /* 0x0000003f3f3ff290 */ /* 0x000ff6000fffe03f */
[----:B------:R-:W-:Y:S01]  /*f9b0*/  @!UPT UIADD3 URZ, URZ, URZ, URZ ;  /* 0x0000003f3f3ff290 */ /* 0x000fe2000fffe03f */
[----:B------:R0:W-:Y:S04]  /*f9c0*/  STL.64 [R1+0x420], R24 ;  /* 0x0004201801007387 */ /* 0x0001e80000100a00 */
[----:B------:R3:W-:Y:S04]  /*f9d0*/  STL.64 [R1+0x428], R26 ;  /* 0x0004281a01007387 */ /* 0x0007e80000100a00 */
[----:B0-----:R-:W3:Y:S01]  /*f9e0*/  LDL.LU.64 R24, [R1+0x1e58] ;  /* 0x001e580001187983 */ /* 0x001ee20000300a00 */
[----:B------:R-:W-:Y:S02]  /*f9f0*/  IMAD.MOV.U32 R2, RZ, RZ, R13 ;  /* 0x000000ffff027224 */ /* 0x000fe400078e000d */
[----:B------:R-:W-:-:S02]  /*fa00*/  IMAD.MOV.U32 R3, RZ, RZ, R12 ;  /* 0x000000ffff037224 */ /* 0x000fc400078e000c */
[----:B------:R-:W2:Y:S04]  /*fa10*/  LDL.LU.64 R12, [R1+0x3f0] ;  /* 0x0003f000010c7983 */ /* 0x000ea80000300a00 */
[----:B------:R-:W2:Y:S04]  /*fa20*/  LDL.LU.64 R14, [R1+0x3f8] ;  /* 0x0003f800010e7983 */ /* 0x000ea80000300a00 */
[----:B------:R-:W-:Y:S04]  /*fa30*/  STL [R1+0x1d9c], R2 ;  /* 0x001d9c0201007387 */ /* 0x000fe80000100800 */
[----:B------:R-:W-:Y:S01]  /*fa40*/  STL [R1+0x1d98], R3 ;  /* 0x001d980301007387 */ /* 0x000fe20000100800 */
[C---:B---3--:R-:W-:Y:S03]  /*fa50*/  HMMA.16816.F32 R24, R16.reuse, R24, R8 ;  /* 0x000000181018723c */ /* 0x048fe60000001808 */
[----:B------:R-:W3:Y:S04]  /*fa60*/  LDL.LU.64 R10, [R1+0x1e50] ;  /* 0x001e5000010a7983 */ /* 0x000ee80000300a00 */
[----:B------:R-:W3:Y:S11]  /*fa70*/  LDL.LU.64 R8, [R1+0x1e48] ;  /* 0x001e480001087983 */ /* 0x000ef60000300a00 */
[----:B------:R-:W-:Y:S05]  /*fa80*/  @!UPT UIADD3 URZ, URZ, URZ, URZ ;  /* 0x0000003f3f3ff290 */ /* 0x000fea000fffe03f */
[----:B------:R0:W-:Y:S04]  /*fa90*/  STL.64 [R1+0x410], R24 ;  /* 0x0004101801007387 */ /* 0x0001e80000100a00 */
[----:B------:R-:W-:Y:S04]  /*faa0*/  STL.64 [R1+0x418], R26 ;  /* 0x0004181a01007387 */ /* 0x000fe80000100a00 */
[----:B0-----:R-:W3:Y:S02]  /*fab0*/  LDL.LU.64 R24, [R1+0x1e40] ;  /* 0x001e400001187983 */ /* 0x001ee40000300a00 */
[----:B---3--:R-:W-:Y:S01]  /*fac0*/  HMMA.16816.F32 R8, R16, R24, R8 ;  /* 0x000000181008723c */ /* 0x008fe20000001808 */
[----:B------:R-:W-:-:S02]  /*fad0*/  IMAD.MOV.U32 R7, RZ, RZ, R24 ;  /* 0x000000ffff077224 */ /* 0x000fc400078e0018 */
[----:B------:R-:W-:Y:S11]  /*fae0*/  IMAD.MOV.U32 R6, RZ, RZ, R25 ;  /* 0x000000ffff067224 */ /* 0x000ff600078e0019 */
[----:B------:R-:W-:Y:S09]  /*faf0*/  @!UPT UIADD3 URZ, URZ, URZ, URZ ;  /* 0x0000003f3f3ff290 */ /* 0x000ff2000fffe03f */
[----:B------:R0:W-:Y:S04]  /*fb00*/  STL.64 [R1+0x400], R8 ;  /* 0x0004000801007387 */ /* 0x0001e80000100a00 */
[----:B------:R-:W-:Y:S04]  /*fb10*/  STL.64 [R1+0x408], R10 ;  /* 0x0004080a01007387 */ /* 0x000fe80000100a00 */
[----:B0-----:R-:W2:Y:S04]  /*fb20*/  LDL.LU.64 R8, [R1+0x1e38] ;  /* 0x001e380001087983 */ /* 0x001ea80000300a00 */
[----:B------:R-:W3:Y:S04]  /*fb30*/  LDL.64 R24, [R1+0x30] ;  /* 0x0000300001187983 */ /* 0x000ee80000100a00 */
[----:B---3--:R0:W-:Y:S04]  /*fb40*/  STL.64 [R1+0x1e10], R24 ;  /* 0x001e101801007387 */ /* 0x0081e80000100a00 */
[----:B0-----:R-:W3:Y:S01]  /*fb50*/  LDL.64 R24, [R1+0x40] ;  /* 0x0000400001187983 */ /* 0x001ee20000100a00 */
[----:B--2---:R-:W-:Y:S03]  /*fb60*/  HMMA.16816.F32 R12, R16, R8, R12 ;  /* 0x00000008100c723c */ /* 0x004fe6000000180c */
[----:B---3--:R-:W-:Y:S04]  /*fb70*/  STL.64 [R1+0x1e18], R24 ;  /* 0x001e181801007387 */ /* 0x008fe80000100a00 */
[----:B------:R-:W-:Y:S04]  /*fb80*/  STL [R1+0x1da4], R6 ;  /* 0x001da40601007387 */ /* 0x000fe80000100800 */
[----:B------:R-:W-:Y:S04]  /*fb90*/  STL [R1+0x1da0], R7 ;  /* 0x001da00701007387 */ /* 0x000fe80000100800 */
[----:B------:R0:W-:Y:S04]  /*fba0*/  STL.64 [R1+0x1e20], R4 ;  /* 0x001e200401007387 */ /* 0x0001e80000100a00 */
[----:B0-----:R-:W2:Y:S01]  /*fbb0*/  LDL.64 R4, [R1+0x60] ;  /* 0x0000600001047983 */ /* 0x001ea20000100a00 */
[----:B------:R-:W-:-:S02]  /*fbc0*/  IMAD.MOV.U32 R29, RZ, RZ, R8 ;  /* 0x000000ffff1d7224 */ /* 0x000fc400078e0008 */
[----:B------:R-:W-:Y:S01]  /*fbd0*/  IMAD.MOV.U32 R28, RZ, RZ, R9 ;  /* 0x000000ffff1c7224 */ /* 0x000fe200078e0009 */
[----:B--2---:R0:W-:Y:S04]  /*fbe0*/  STL.64 [R1+0x1e30], R4 ;  /* 0x001e300401007387 */ /* 0x0041e80000100a00 */
[----:B0-----:R-:W4:Y:S04]  /*fbf0*/  LDL.LU.64 R4, [R1+0x3e0] ;  /* 0x0003e00001047983 */ /* 0x001f280000300a00 */
[----:B------:R-:W4:Y:S04]  /*fc00*/  LDL.LU.64 R6, [R1+0x3e8] ;  /* 0x0003e80001067983 */ /* 0x000f280000300a00 */
[----:B------:R0:W-:Y:S04]  /*fc10*/  STL.64 [R1+0x3f0], R12 ;  /* 0x0003f00c01007387 */ /* 0x0001e80000100a00 */
[----:B------:R-:W-:Y:S04]  /*fc20*/  STL.64 [R1+0x3f8], R14 ;  /* 0x0003f80e01007387 */ /* 0x000fe80000100a00 */
[----:B------:R-:W2:Y:S04]  /*fc30*/  LDL.LU.64 R8, [R1+0x730] ;  /* 0x0007300001087983 */ /* 0x000ea80000300a00 */
[----:B------:R-:W2:Y:S04]  /*fc40*/  LDL.LU.64 R10, [R1+0x738] ;  /* 0x00073800010a7983 */ /* 0x000ea80000300a00 */
[----:B------:R-:W3:Y:S04]  /*fc50*/  LDL.LU.64 R24, [R1+0x720] ;  /* 0x0007200001187983 */ /* 0x000ee80000300a00 */
[----:B------:R-:W3:Y:S04]  /*fc60*/  LDL.LU.64 R26, [R1+0x728] ;  /* 0x00072800011a7983 */ /* 0x000ee80000300a00 */
[----:B0-----:R-:W2:Y:S01]  /*fc70*/  LDL.64 R12, [R1+0x10] ;  /* 0x00001000010c7983 */ /* 0x001ea20000100a00 */
[----:B----4-:R-:W-:Y:S03]  /*fc80*/  HMMA.16816.F32 R4, R16, R20, R4 ;  /* 0x000000141004723c */ /* 0x010fe60000001804 */
[----:B--2---:R0:W-:Y:S04]  /*fc90*/  STL.64 [R1+0x1e08], R12 ;  /* 0x001e080c01007387 */ /* 0x0041e80000100a00 */
[----:B0-----:R-:W3:Y:S04]  /*fca0*/  LDL.64 R12, [R1+0x50] ;  /* 0x00005000010c7983 */ /* 0x001ee80000100a00 */
[----:B------:R-:W-:Y:S04]  /*fcb0*/  STL [R1+0x1dbc], R28 ;  /* 0x001dbc1c01007387 */ /* 0x000fe80000100800 */
[----:B------:R-:W-:Y:S08]  /*fcc0*/  STL [R1+0x1db8], R29 ;  /* 0x001db81d01007387 */ /* 0x000ff00000100800 */
[----:B------:R0:W-:Y:S04]  /*fcd0*/  STL.64 [R1+0x3e0], R4 ;  /* 0x0003e00401007387 */ /* 0x0001e80000100a00 */
[----:B------:R-:W-:Y:S04]  /*fce0*/  STL.64 [R1+0x3e8], R6 ;  /* 0x0003e80601007387 */ /* 0x000fe80000100a00 */
[----:B0-----:R-:W2:Y:S01]  /*fcf0*/  LDL.LU.64 R4, [R1+0x1e30] ;  /* 0x001e300001047983 */ /* 0x001ea20000300a00 */
[----:B------:R-:W-:-:S02]  /*fd00*/  IMAD.MOV.U32 R3, RZ, RZ, R21 ;  /* 0x000000ffff037224 */ /* 0x000fc400078e0015 */
[----:B------:R-:W-:Y:S02]  /*fd10*/  IMAD.MOV.U32 R2, RZ, RZ, R20 ;  /* 0x000000ffff027224 */ /* 0x000fe400078e0014 */
[----:B------:R-:W4:Y:S04]  /*fd20*/  LDL.LU.64 R20, [R1+0x710] ;  /* 0x0007100001147983 */ /* 0x000f280000300a00 */
[----:B------:R-:W4:Y:S04]  /*fd30*/  LDL.LU.64 R22, [R1+0x718] ;  /* 0x0007180001167983 */ /* 0x000f280000300a00 */
[----:B------:R-:W-:Y:S04]  /*fd40*/  STL [R1+0x1dc4], R3 ;  /* 0x001dc40301007387 */ /* 0x000fe80000100800 */
[----:B------:R-:W-:Y:S01]  /*fd50*/  STL [R1+0x1dc0], R2 ;  /* 0x001dc00201007387 */ /* 0x000fe20000100800 */
[C---:B--2---:R-:W-:Y:S11]  /*fd60*/  HMMA.16816.F32 R8, R16.reuse, R4, R8 ;  /* 0x000000041008723c */ /* 0x044ff60000001808 */
[----:B------:R-:W-:Y:S11]  /*fd70*/  @!UPT UIADD3 URZ, URZ, URZ, URZ ;  /* 0x0000003f3f3ff290 */ /* 0x000ff6000fffe03f */
[----:B------:R-:W-:Y:S01]  /*fd80*/  @!UPT UIADD3 URZ, URZ, URZ, URZ ;  /* 0x0000003f3f3ff290 */ /* 0x000fe2000fffe03f */
[----:B------:R0:W-:Y:S04]  /*fd90*/  STL.64 [R1+0x730], R8 ;  /* 0x0007300801007387 */ /* 0x0001e80000100a00 */
[----:B------:R1:W-:Y:S04]  /*fda0*/  STL.64 [R1+0x738], R10 ;  /* 0x0007380a01007387 */ /* 0x0003e80000100a00 */
[----:B0-----:R-:W2:Y:S01]  /*fdb0*/  LDL.LU.64 R8, [R1+0x1e28] ;  /* 0x001e280001087983 */ /* 0x001ea20000300a00 */
[----:B---3--:R-:W-:Y:S01]  /*fdc0*/  HMMA.16816.F32 R24, R16, R12, R24 ;  /* 0x0000000c1018723c */ /* 0x008fe20000001818 */
[----:B-1----:R-:W-:-:S02]  /*fdd0*/  IMAD.MOV.U32 R11, RZ, RZ, R4 ;  /* 0x000000ffff0b7224 */ /* 0x002fc400078e0004 */
[----:B------:R-:W-:Y:S02]  /*fde0*/  IMAD.MOV.U32 R10, RZ, RZ, R5 ;  /* 0x000000ffff0a7224 */ /* 0x000fe400078e0005 */
[----:B------:R-:W3:Y:S04]  /*fdf0*/  LDL.LU.64 R4, [R1+0x1e20] ;  /* 0x001e200001047983 */ /* 0x000ee80000300a00 */
[----:B------:R-:W-:Y:S04]  /*fe00*/  STL.64 [R1+0x1de0], R10 ;  /* 0x001de00a01007387 */ /* 0x000fe80000100a00 */
[----:B--2---:R0:W-:Y:S04]  /*fe10*/  STL.64 [R1+0x1dd8], R8 ;  /* 0x001dd80801007387 */ /* 0x0041e80000100a00 */
[----:B0-----:R-:W2:Y:S04]  /*fe20*/  LDL.LU.64 R8, [R1+0x700] ;  /* 0x0007000001087983 */ /* 0x001ea80000300a00 */
[----:B------:R-:W2:Y:S04]  /*fe30*/  LDL.LU.64 R10, [R1+0x708] ;  /* 0x00070800010a7983 */ /* 0x000ea80000300a00 */
[----:B------:R0:W-:Y:S04]  /*fe40*/  STL.64 [R1+0x720], R24 ;  /* 0x0007201801007387 */ /* 0x0001e80000100a00 */
[----:B------:R-:W-:Y:S04]  /*fe50*/  STL.64 [R1+0x728], R26 ;  /* 0x0007281a01007387 */ /* 0x000fe80000100a00 */
[----:B0-----:R-:W4:Y:S01]  /*fe60*/  LDL.LU.64 R24, [R1+0x1e18] ;  /* 0x001e180001187983 */ /* 0x001f220000300a00 */
[----:B------:R-:W-:-:S02]  /*fe70*/  IMAD.MOV.U32 R6, RZ, RZ, R12 ;  /* 0x000000ffff067224 */ /* 0x000fc400078e000c */
[----:B------:R-:W-:Y:S02]  /*fe80*/  IMAD.MOV.U32 R7, RZ, RZ, R13 ;  /* 0x000000ffff077224 */ /* 0x000fe400078e000d */
[----:B------:R-:W2:Y:S04]  /*fe90*/  LDL.LU.64 R12, [R1+0x6f0] ;  /* 0x0006f000010c7983 */ /* 0x000ea80000300a00 */
[----:B------:R-:W2:Y:S04]  /*fea0*/  LDL.LU.64 R14, [R1+0x6f8] ;  /* 0x0006f800010e7983 */ /* 0x000ea80000300a00 */
[----:B------:R-:W-:Y:S04]  /*feb0*/  STL.64 [R1+0x1dd0], R6 ;  /* 0x001dd00601007387 */ /* 0x000fe80000100a00 */
[----:B---3--:R0:W-:Y:S04]  /*fec0*/  STL.64 [R1+0x1dc8], R4 ;  /* 0x001dc80401007387 */ /* 0x0081e80000100a00 */
[----:B0-----:R-:W2:Y:S01]  /*fed0*/  LDL.64 R4, [R1+0x20] ;  /* 0x0000200001047983 */ /* 0x001ea20000100a00 */
[C---:B----4-:R-:W-:Y:S11]  /*fee0*/  HMMA.16816.F32 R20, R16.reuse, R24, R20 ;  /* 0x000000181014723c */ /* 0x050ff60000001814 */
[----:B------:R-:W-:Y:S11]  /*fef0*/  @!UPT UIADD3 URZ, URZ, URZ, URZ ;  /* 0x0000003f3f3ff290 */ /* 0x000ff6000fffe03f */
[----:B------:R-:W-:Y:S01]  /*ff00*/  @!UPT UIADD3 URZ, URZ, URZ, URZ ;  /* 0x0000003f3f3ff290 */ /* 0x000fe2000fffe03f */
[----:B------:R-:W-:Y:S04]  /*ff10*/  STL.64 [R1+0x710], R20 ;  /* 0x0007101401007387 */ /* 0x000fe80000100a00 */
[----:B------:R0:W-:Y:S02]  /*ff20*/  STL.64 [R1+0x718], R22 ;  /* 0x0007181601007387 */ /* 0x0001e40000100a00 */
[----:B0-----:R-:W-:Y:S02]  /*ff30*/  IMAD.MOV.U32 R22, RZ, RZ, R24 ;  /* 0x000000ffff167224 */ /* 0x001fe400078e0018 */
[----:B------:R-:W-:Y:S02]  /*ff40*/  IMAD.MOV.U32 R23, RZ, RZ, R25 ;  /* 0x000000ffff177224 */ /* 0x000fe400078e0019 */
[----:B------:R-:W3:Y:S01]  /*ff50*/  LDL.LU.64 R24, [R1+0x1e10] ;  /* 0x001e100001187983 */ /* 0x000ee20000300a00 */
[C---:B--2---:R-:W-:Y:S08]  /*ff60*/  HMMA.16816.F32 R12, R16.reuse, R4, R12 ;  /* 0x00000004100c723c */ /* 0x044ff0000000180c */
[----:B---3--:R-:W-:Y:S01]  /*ff70*/  HMMA.16816.F32 R8, R16, R24, R8 ;  /* 0x000000181008723c */ /* 0x008fe20000001808 */
[----:B------:R-:W-:-:S02]  /*ff80*/  IMAD.MOV.U32 R20, RZ, RZ, R24 ;  /* 0x000000ffff147224 */ /* 0x000fc400078e0018 */
[----:B------:R-:W-:Y:S11]  /*ff90*/  IMAD.MOV.U32 R21, RZ, RZ, R25 ;  /* 0x000000ffff157224 */ /* 0x000ff600078e0019 */
[----:B------:R-:W-:Y:S09]  /*ffa0*/  @!UPT UIADD3 URZ, URZ, URZ, URZ ;  /* 0x0000003f3f3ff290 */ /* 0x000ff2000fffe03f */
[----:B------:R-:W-:Y:S04]  /*ffb0*/  STL.64 [R1+0x700], R8 ;  /* 0x0007000801007387 */ /* 0x000fe80000100a00 */
[----:B------:R-:W-:Y:S04]  /*ffc0*/  STL.64 [R1+0x708], R10 ;  /* 0x0007080a01007387 */ /* 0x000fe80000100a00 */
[----:B------:R-:W-:Y:S04]  /*ffd0*/  STL.64 [R1+0x1e00], R22 ;  /* 0x001e001601007387 */ /* 0x000fe80000100a00 */
[----:B------:R0:W-:Y:S04]  /*ffe0*/  STL.64 [R1+0x1df8], R20 ;  /* 0x001df81401007387 */ /* 0x0001e80000100a00 */
[----:B0-----:R-:W2:Y:S04]  /*fff0*/  LDL.LU.64 R20, [R1+0x6e0] ;  /* 0x0006e00001147983 */ /* 0x001ea80000300a00 */
[----:B------:R-:W2:Y:S04]  /*10000*/  LDL.LU.64 R22, [R1+0x6e8] ;  /* 0x0006e80001167983 */ /* 0x000ea80000300a00 */
[----:B------:R-:W3:Y:S04]  /*10010*/  LDL.LU.64 R24, [R1+0x6d0] ;  /* 0x0006d00001187983 */ /* 0x000ee80000300a00 */
[----:B------:R-:W3:Y:S04]  /*10020*/  LDL.LU.64 R26, [R1+0x6d8] ;  /* 0x0006d800011a7983 */ /* 0x000ee80000300a00 */
[----:B------:R-:W4:Y:S04]  /*10030*/  LDL.LU.64 R8, [R1+0x6c0] ;  /* 0x0006c00001087983 */ /* 0x000f280000300a00 */
[----:B------:R-:W4:Y:S04]  /*10040*/  LDL.LU.64 R10, [R1+0x6c8] ;  /* 0x0006c800010a7983 */ /* 0x000f280000300a00 */
[----:B------:R0:W-:Y:S04]  /*10050*/  STL.64 [R1+0x6f0], R12 ;  /* 0x0006f00c01007387 */ /* 0x0001e80000100a00 */
[----:B------:R-:W-:Y:S04]  /*10060*/  STL.64 [R1+0x6f8], R14 ;  /* 0x0006f80e01007387 */ /* 0x000fe80000100a00 */
[----:B0-----:R-:W2:Y:S01]  /*10070*/  LDL.LU.64 R12, [R1+0x1e08] ;  /* 0x001e0800010c7983 */ /* 0x001ea20000300a00 */
[----:B------:R-:W-:-:S02]  /*10080*/  IMAD.MOV.U32 R28, RZ, RZ, R4 ;  /* 0x000000ffff1c7224 */ /* 0x000fc400078e0004 */
[----:B------:R-:W-:Y:S02]  /*10090*/  IMAD.MOV.U32 R29, RZ, RZ, R5 ;  /* 0x000000ffff1d7224 */ /* 0x000fe400078e0005 */
[----:B------:R-:W3:Y:S04]  /*100a0*/  LDL.LU.64 R4, [R1+0x6b0] ;  /* 0x0006b00001047983 */ /* 0x000ee80000300a00 */
[----:B------:R-:W3:Y:S01]  /*100b0*/  LDL.LU.64 R6, [R1+0x6b8] ;  /* 0x0006b80001067983 */ /* 0x000ee20000300a00 */
[----:B--2---:R-:W-:Y:S01]  /*100c0*/  HMMA.16816.F32 R20, R16, R12, R20 ;  /* 0x0000000c1014723c */ /* 0x004fe20000001814 */
[----:B------:R-:W-:Y:S02]  /*100d0*/  IMAD.MOV.U32 R3, RZ, RZ, R12 ;  /* 0x000000ffff037224 */ /* 0x000fe400078e000c */
[----:B------:R-:W-:-:S02]  /*100e0*/  IMAD.MOV.U32 R2, RZ, RZ, R13 ;  /* 0x000000ffff027224 */ /* 0x000fc400078e000d */
[----:B------:R-:W0:Y:S11]  /*100f0*/  LDSM.16.MT88.4 R12, [R0+0x200] ;  /* 0x00020000000c783b */ /* 0x000e360000004200 */
[----:B------:R-:W-:Y:S07]  /*10100*/  @!UPT UIADD3 URZ, URZ, URZ, URZ ;  /* 0x0000003f3f3ff290 */ /* 0x000fee000fffe03f */
[----:B------:R-:W-:Y:S04]  /*10110*/  STL.64 [R1+0x6e0], R20 ;  /* 0x0006e01401007387 */ /* 0x000fe80000100a00 */
[----:B------:R1:W-:Y:S04]  /*10120*/  STL.64 [R1+0x6e8], R22 ;  /* 0x0006e81601007387 */ /* 0x0003e80000100a00 */
[----:B-1----:R-:W2:Y:S04]  /*10130*/  LDL.LU.64 R22, [R1+0x1e00] ;  /* 0x001e000001167983 */ /* 0x002ea80000300a00 */
[----:B------:R-:W2:Y:S04]  /*10140*/  LDL.LU.64 R20, [R1+0x1df8] ;  /* 0x001df80001147983 */ /* 0x000ea80000300a00 */
[----:B0-----:R-:W-:Y:S04]  /*10150*/  STL.64 [R1+0x1ca0], R14 ;  /* 0x001ca00e01007387 */ /* 0x001fe80000100a00 */
[----:B------:R0:W-:Y:S04]  /*10160*/  STL.64 [R1+0x1c98], R12 ;  /* 0x001c980c01007387 */ /* 0x0001e80000100a00 */
[----:B0-----:R-:W3:Y:S04]  /*10170*/  LDL R12, [R1] ;  /* 0x00000000010c7983 */ /* 0x001ee80000100800 */
[----:B------:R-:W3:Y:S02]  /*10180*/  LDL R13, [R1+0x4] ;  /* 0x00000400010d7983 */ /* 0x000ee40000100800 */
[C---:B---3--:R-:W-:Y:S11]  /*10190*/  HMMA.16816.F32 R24, R16.reuse, R12, R24 ;  /* 0x0000000c1018723c */ /* 0x048ff60000001818 */
[----:B------:R-:W-:Y:S11]  /*101a0*/  @!UPT UIADD3 URZ, URZ, URZ, URZ ;  /* 0x0000003f3f3ff290 */ /* 0x000ff6000fffe03f */
[----:B------:R-:W-:Y:S01]  /*101b0*/  @!UPT UIADD3 URZ, URZ, URZ, URZ ;  /* 0x0000003f3f3ff290 */ /* 0x000fe2000fffe03f */
[----:B------:R-:W-:Y:S04]  /*101c0*/  STL.64 [R1+0x6d0], R24 ;  /* 0x0006d01801007387 */ /* 0x000fe80000100a00 */
[----:B------:R0:W-:Y:S04]  /*101d0*/  STL.64 [R1+0x6d8], R26 ;  /* 0x0006d81a01007387 */ /* 0x0001e80000100a00 */
[----:B0-----:R-:W3:Y:S04]  /*101e0*/  LDL.LU.64 R26, [R1+0x1df0] ;  /* 0x001df000011a7983 */ /* 0x001ee80000300a00 */
[----:B------:R-:W4:Y:S04]  /*101f0*/  LDL.LU.64 R24, [R1+0x1de8] ;  /* 0x001de80001187983 */ /* 0x000f280000300a00 */
[----:B------:R0:W-:Y:S04]  /*10200*/  STL.64 [R1+0x1cc0], R12 ;  /* 0x001cc00c01007387 */ /* 0x0001e80000100a00 */
[----:B0-----:R-:W2:Y:S01]  /*10210*/  LDL.64 R12, [R1+0xc0] ;  /* 0x0000c000010c7983 */ /* 0x001ea20000100a00 */
[C---:B----4-:R-:W-:Y:S11]  /*10220*/  HMMA.16816.F32 R8, R16.reuse, R24, R8 ;  /* 0x000000181008723c */ /* 0x050ff60000001808 */
[----:B------:R-:W-:Y:S11]  /*10230*/  @!UPT UIADD3 URZ, URZ, URZ, URZ ;  /* 0x0000003f3f3ff290 */ /* 0x000ff6000fffe03f */
[----:B------:R-:W-:Y:S01]  /*10240*/  @!UPT UIADD3 URZ, URZ, URZ, URZ ;  /* 0x0000003f3f3ff290 */ /* 0x000fe2000fffe03f */
[----:B------:R-:W-:Y:S04]  /*10250*/  STL.64 [R1+0x6c0], R8 ;  /* 0x0006c00801007387 */ /* 0x000fe80000100a00 */
[----:B------:R0:W-:Y:S04]  /*10260*/  STL.64 [R1+0x6c8], R10 ;  /* 0x0006c80a01007387 */ /* 0x0001e80000100a00 */
[----:B0-----:R-:W4:Y:S04]  /*10270*/  LDL.LU.64 R10, [R1+0x1de0] ;  /* 0x001de000010a7983 */ /* 0x001f280000300a00 */
[----:B------:R-:W2:Y:S04]  /*10280*/  LDL.LU.64 R8, [R1+0x1dd8] ;  /* 0x001dd80001087983 */ /* 0x000ea80000300a00 */
[----:B---3--:R-:W-:Y:S04]  /*10290*/  STL.64 [R1+0x1cb8], R26 ;  /* 0x001cb81a01007387 */ /* 0x008fe80000100a00 */
[----:B------:R0:W-:Y:S04]  /*102a0*/  STL.64 [R1+0x1cb0], R24 ;  /* 0x001cb01801007387 */ /* 0x0001e80000100a00 */
[----:B0-----:R-:W3:Y:S04]  /*102b0*/  LDL.LU.64 R24, [R1+0x3d0] ;  /* 0x0003d00001187983 */ /* 0x001ee80000300a00 */
[----:B------:R-:W3:Y:S01]  /*102c0*/  LDL.LU.64 R26, [R1+0x3d8] ;  /* 0x0003d800011a7983 */ /* 0x000ee20000300a00 */
[C---:B--2---:R-:W-:Y:S11]  /*102d0*/  HMMA.16816.F32 R4, R16.reuse, R8, R4 ;  /* 0x000000081004723c */ /* 0x044ff60000001804 */
[----:B------:R-:W-:Y:S11]  /*102e0*/  @!UPT UIADD3 URZ, URZ, URZ, URZ ;  /* 0x0000003f3f3ff290 */ /* 0x000ff6000fffe03f */
[----:B------:R-:W-:Y:S01]  /*102f0*/  @!UPT UIADD3 URZ, URZ, URZ, URZ ;  /* 0x0000003f3f3ff290 */ /* 0x000fe2000fffe03f */
[----:B------:R-:W-:Y:S04]  /*10300*/  STL.64 [R1+0x6b0], R4 ;  /* 0x0006b00401007387 */ /* 0x000fe80000100a00 */
[----:B------:R0:W-:Y:S04]  /*10310*/  STL.64 [R1+0x6b8], R6 ;  /* 0x0006b80601007387 */ /* 0x0001e80000100a00 */
[----:B0-----:R-:W2:Y:S04]  /*10320*/  LDL.LU.64 R6, [R1+0x1dd0] ;  /* 0x001dd00001067983 */ /* 0x001ea80000300a00 */
[----:B------:R-:W3:Y:S02]  /*10330*/  LDL.LU.64 R4, [R1+0x1dc8] ;  /* 0x001dc80001047983 */ /* 0x000ee40000300a00 */
[----:B---3--:R-:W-:Y:S02]  /*10340*/  HMMA.16816.F32 R16, R16, R4, R24 ;  /* 0x000000041010723c */ /* 0x008fe40000001818 */
[----:B------:R-:W3:Y:S04]  /*10350*/  LDL.LU.64 R24, [R1+0x3c0] ;  /* 0x0003c00001187983 */ /* 0x000ee80000300a00 */
[----:B------:R-:W3:Y:S11]  /*10360*/  LDL.LU.64 R26, [R1+0x3c8] ;  /* 0x0003c800011a7983 */ /* 0x000ef60000300a00 */
[----:B------:R-:W-:Y:S06]  /*10370*/  @!UPT UIADD3 URZ, URZ, URZ, URZ ;  /* 0x0000003f3f3ff290 */ /* 0x000fec000fffe03f */
[----:B------:R0:W-:Y:S04]  /*10380*/  STL.64 [R1+0x3d0], R16 ;  /* 0x0003d01001007387 */ /* 0x0001e80000100a00 */
[----:B------:R-:W-:Y:S01]  /*10390*/  STL.64 [R1+0x3d8], R18 ;  /* 0x0003d81201007387 */ /* 0x000fe20000100a00 */
[----:B0-----:R-:W-:Y:S02]  /*103a0*/  IMAD.MOV.U32 R16, RZ, RZ, R3 ;  /* 0x000000ffff107224 */ /* 0x001fe400078e0003 */
[----:B------:R-:W-:Y:S01]  /*103b0*/  IMAD.MOV.U32 R17, RZ, RZ, R2 ;  /* 0x000000ffff117224 */ /* 0x000fe200078e0002 */
[----:B------:R-:W3:Y:S04]  /*103c0*/  LDL.LU R3, [R1+0x1dc4] ;  /* 0x001dc40001037983 */ /* 0x000ee80000300800 */
[----:B------:R-:W3:Y:S04]  /*103d0*/  LDL.LU R2, [R1+0x1dc0] ;  /* 0x001dc00001027983 */ /* 0x000ee80000300800 */
[----:B------:R0:W-:Y:S02]  /*103e0*/  STL.64 [R1+0x1cc8], R16 ;  /* 0x001cc81001007387 */ /* 0x0001e40000100a00 */
[----:B0-----:R-:W-:-:S02]  /*103f0*/  IMAD.MOV.U32 R16, RZ, RZ, R28 ;  /* 0x000000ffff107224 */ /* 0x001fc400078e001c */
        /* <DEDUP_REMOVED lines=10> */
[----:B------:R-:W3:Y:S01]  /*104a0*/  LDL.LU R22, [R1+0x1dac] ;  /* 0x001dac0001167983 */ /* 0x000ee20000300800 */
[----:B------:R-:W-:-:S03]  /*104b0*/  IMAD.MOV.U32 R17, RZ, RZ, R23 ;  /* 0x000000ffff117224 */ /* 0x000fc600078e0017 */
[----:B------:R-:W3:Y:S04]  /*104c0*/  LDL.LU R23, [R1+0x1da8] ;  /* 0x001da80001177983 */ /* 0x000ee80000300800 */
[----:B------:R2:W-:Y:S02]  /*104d0*/  STL.64 [R1+0x1d10], R16 ;  /* 0x001d101001007387 */ /* 0x0005e40000100a00 */
[----:B--2---:R-:W-:Y:S02]  /*104e0*/  IMAD.MOV.U32 R16, RZ, RZ, R6 ;  /* 0x000000ffff107224 */ /* 0x004fe400078e0006 */
[----:B------:R-:W2:Y:S01]  /*104f0*/  LDL.LU R6, [R1+0x1da4] ;  /* 0x001da40001067983 */ /* 0x000ea20000300800 */
[----:B------:R-:W-:-:S03]  /*10500*/  IMAD.MOV.U32 R17, RZ, RZ, R7 ;  /* 0x000000ffff117224 */ /* 0x000fc600078e0007 */
[----:B------:R-:W2:Y:S04]  /*10510*/  LDL.LU R7, [R1+0x1da0] ;  /* 0x001da00001077983 */ /* 0x000ea80000300800 */
[----:B------:R4:W-:Y:S02]  /*10520*/  STL.64 [R1+0x1d28], R16 ;  /* 0x001d281001007387 */ /* 0x0009e40000100a00 */
[----:B----4-:R-:W-:Y:S02]  /*10530*/  IMAD.MOV.U32 R16, RZ, RZ, R11 ;  /* 0x000000ffff107224 */ /* 0x010fe400078e000b */
[----:B------:R-:W-:-:S05]  /*10540*/  IMAD.MOV.U32 R17, RZ, RZ, R10 ;  /* 0x000000ffff117224 */ /* 0x000fca00078e000a */
[----:B------:R3:W-:Y:S04]  /*10550*/  STL.64 [R1+0x1d40], R16 ;  /* 0x001d401001007387 */ /* 0x0007e80000100a00 */
[----:B------:R-:W-:Y:S01]  /*10560*/  STL.64 [R1+0x1ca8], R4 ;  /* 0x001ca80401007387 */ /* 0x000fe20000100a00 */
[----:B---3--:R-:W-:Y:S11]  /*10570*/  HMMA.16816.F32 R16, R20, R12, R24 ;  /* 0x0000000c1410723c */ /* 0x008ff60000001818 */
[----:B------:R-:W-:Y:S11]  /*10580*/  @!UPT UIADD3 URZ, URZ, URZ, URZ ;  /* 0x0000003f3f3ff290 */ /* 0x000ff6000fffe03f */
[----:B------:R-:W-:Y:S01]  /*10590*/  @!UPT UIADD3 URZ, URZ, URZ, URZ ;  /* 0x0000003f3f3ff290 */ /* 0x000fe2000fffe03f */
[----:B------:R0:W-:Y:S04]  /*105a0*/  STL.64 [R1+0x3c0], R16 ;  /* 0x0003c01001007387 */ /* 0x0001e80000100a00 */
[----:B------:R-:W-:Y:S01]  /*105b0*/  STL.64 [R1+0x3c8], R18 ;  /* 0x0003c81201007387 */ /* 0x000fe20000100a00 */
[----:B--2---:R-:W-:Y:S02]  /*105c0*/  IMAD.MOV.U32 R24, RZ, RZ, R7 ;  /* 0x000000ffff187224 */ /* 0x004fe400078e0007 */
[----:B0-----:R-:W-:Y:S02]  /*105d0*/  IMAD.MOV.U32 R16, RZ, RZ, R2 ;  /* 0x000000ffff107224 */ /* 0x001fe400078e0002 */
[----:B------:R-:W-:Y:S01]  /*105e0*/  IMAD.MOV.U32 R17, RZ, RZ, R3 ;  /* 0x000000ffff117224 */ /* 0x000fe200078e0003 */
[----:B------:R-:W2:Y:S01]  /*105f0*/  LDL.LU R2, [R1+0x1d9c] ;  /* 0x001d9c0001027983 */ /* 0x000ea20000300800 */
[----:B------:R-:W-:-:S03]  /*10600*/  IMAD.MOV.U32 R25, RZ, RZ, R6 ;  /* 0x000000ffff197224 */ /* 0x000fc600078e0006 */
[----:B------:R-:W3:Y:S04]  /*10610*/  LDL.LU R3, [R1+0x1d98] ;  /* 0x001d980001037983 */ /* 0x000ee80000300800 */
[----:B------:R0:W-:Y:S02]  /*10620*/  STL.64 [R1+0x1d58], R16 ;  /* 0x001d581001007387 */ /* 0x0001e40000100a00 */
[----:B0-----:R-:W-:Y:S02]  /*10630*/  IMAD.MOV.U32 R16, RZ, RZ, R29 ;  /* 0x000000ffff107224 */ /* 0x001fe400078e001d */
[----:B------:R-:W-:-:S05]  /*10640*/  IMAD.MOV.U32 R17, RZ, RZ, R28 ;  /* 0x000000ffff117224 */ /* 0x000fca00078e001c */
[----:B------:R-:W-:Y:S04]  /*10650*/  STL.64 [R1+0x1d70], R16 ;  /* 0x001d701001007387 */ /* 0x000fe80000100a00 */
[----:B------:R0:W-:Y:S04]  /*10660*/  STL.64 [R1+0x1d78], R24 ;  /* 0x001d781801007387 */ /* 0x0001e80000100a00 */
[----:B0-----:R-:W4:Y:S04]  /*10670*/  LDL.LU.64 R24, [R1+0x3a0] ;  /* 0x0003a00001187983 */ /* 0x001f280000300a00 */
[----:B------:R-:W2:Y:S04]  /*10680*/  LDL.LU.64 R26, [R1+0x3a8] ;  /* 0x0003a800011a7983 */ /* 0x000ea80000300a00 */
[----:B--2---:R-:W-:Y:S04]  /*10690*/  STL.64 [R1+0x1d88], R26 ;  /* 0x001d881a01007387 */ /* 0x004fe80000100a00 */
[----:B----4-:R-:W-:Y:S04]  /*106a0*/  STL.64 [R1+0x1d80], R24 ;  /* 0x001d801801007387 */ /* 0x010fe80000100a00 */
[----:B------:R-:W2:Y:S01]  /*106b0*/  LDL.64 R16, [R1+0xa0] ;  /* 0x0000a00001107983 */ /* 0x000ea20000100a00 */
[----:B------:R-:W-:-:S02]  /*106c0*/  IMAD.MOV.U32 R11, RZ, RZ, R12 ;  /* 0x000000ffff0b7224 */ /* 0x000fc400078e000c */
[----:B------:R-:W-:Y:S01]  /*106d0*/  IMAD.MOV.U32 R10, RZ, RZ, R13 ;  /* 0x000000ffff0a7224 */ /* 0x000fe200078e000d */
[----:B--2---:R0:W-:Y:S04]  /*106e0*/  STL.64 [R1+0x1d90], R16 ;  /* 0x001d901001007387 */ /* 0x0041e80000100a00 */
[----:B0-----:R-:W2:Y:S04]  /*106f0*/  LDL.LU.64 R16, [R1+0x3b0] ;  /* 0x0003b00001107983 */ /* 0x001ea80000300a00 */
[----:B------:R-:W2:Y:S04]  /*10700*/  LDL.LU.64 R18, [R1+0x3b8] ;  /* 0x0003b80001127983 */ /* 0x000ea80000300a00 */
[----:B------:R-:W4:Y:S04]  /*10710*/  LDL.LU.64 R4, [R1+0x390] ;  /* 0x0003900001047983 */ /* 0x000f280000300a00 */
[----:B------:R-:W4:Y:S04]  /*10720*/  LDL.LU.64 R6, [R1+0x398] ;  /* 0x0003980001067983 */ /* 0x000f280000300a00 */
[----:B------:R-:W-:Y:S04]  /*10730*/  STL.64 [R1+0x1cd8], R10 ;  /* 0x001cd80a01007387 */ /* 0x000fe80000100a00 */
[----:B------:R0:W-:Y:S04]  /*10740*/  STL.64 [R1+0x1cd0], R8 ;  /* 0x001cd00801007387 */ /* 0x0001e80000100a00 */
[----:B0-----:R-:W2:Y:S04]  /*10750*/  LDL.LU.64 R8, [R1+0x320] ;  /* 0x0003200001087983 */ /* 0x001ea80000300a00 */
[----:B------:R-:W2:Y:S04]  /*10760*/  LDL.LU.64 R10, [R1+0x328] ;  /* 0x00032800010a7983 */ /* 0x000ea80000300a00 */
[----:B--2---:R-:W-:Y:S04]  /*10770*/  STL.64 [R1+0x1cf0], R10 ;  /* 0x001cf00a01007387 */ /* 0x004fe80000100a00 */
        /* <DEDUP_REMOVED lines=14> */
[----:B------:R-:W2:Y:S01]  /*10860*/  LDL.LU.64 R10, [R1+0x368] ;  /* 0x00036800010a7983 */ /* 0x000ea20000300a00 */
[----:B---3--:R-:W-:-:S02]  /*10870*/  IMAD.MOV.U32 R24, RZ, RZ, R3 ;  /* 0x000000ffff187224 */ /* 0x008fc400078e0003 */
[----:B------:R-:W-:-:S07]  /*10880*/  IMAD.MOV.U32 R25, RZ, RZ, R2 ;  /* 0x000000ffff197224 */ /* 0x000fce00078e0002 */
[C---:B------:R-:W-:Y:S01]  /*10890*/  HMMA.16816.F32 R24, R20.reuse, R24, R16 ;  /* 0x000000181418723c */ /* 0x040fe20000001810 */
[----:B--2---:R-:W-:Y:S04]  /*108a0*/  STL.64 [R1+0x1d50], R10 ;  /* 0x001d500a01007387 */ /* 0x004fe80000100a00 */
[----:B------:R0:W-:Y:S04]  /*108b0*/  STL.64 [R1+0x1d48], R8 ;  /* 0x001d480801007387 */ /* 0x0001e80000100a00 */
[----:B0-----:R-:W2:Y:S04]  /*108c0*/  LDL.LU.64 R8, [R1+0x370] ;  /* 0x0003700001087983 */ /* 0x001ea80000300a00 */
[----:B------:R-:W3:Y:S04]  /*108d0*/  LDL.LU.64 R10, [R1+0x378] ;  /* 0x00037800010a7983 */ /* 0x000ee80000300a00 */
[----:B---3--:R-:W-:Y:S04]  /*108e0*/  STL.64 [R1+0x1d68], R10 ;  /* 0x001d680a01007387 */ /* 0x008fe80000100a00 */
[----:B--2---:R0:W-:Y:S04]  /*108f0*/  STL.64 [R1+0x1d60], R8 ;  /* 0x001d600801007387 */ /* 0x0041e80000100a00 */
[----:B0-----:R-:W2:Y:S04]  /*10900*/  LDL.LU.64 R8, [R1+0x380] ;  /* 0x0003800001087983 */ /* 0x001ea80000300a00 */
[----:B------:R-:W2:Y:S04]  /*10910*/  LDL.LU.64 R10, [R1+0x388] ;  /* 0x00038800010a7983 */ /* 0x000ea80000300a00 */
[----:B------:R-:W3:Y:S04]  /*10920*/  LDL.LU.64 R12, [R1+0x310] ;  /* 0x00031000010c7983 */ /* 0x000ee80000300a00 */
[----:B------:R-:W3:Y:S04]  /*10930*/  LDL.LU.64 R14, [R1+0x318] ;  /* 0x00031800010e7983 */ /* 0x000ee80000300a00 */
[----:B------:R-:W2:Y:S04]  /*10940*/  LDL.LU.64 R16, [R1+0x1d90] ;  /* 0x001d900001107983 */ /* 0x000ea80000300a00 */
[----:B------:R-:W-:Y:S04]  /*10950*/  STL.64 [R1+0x3b0], R24 ;  /* 0x0003b01801007387 */ /* 0x000fe80000100a00 */
[----:B------:R0:W-:Y:S04]  /*10960*/  STL.64 [R1+0x3b8], R26 ;  /* 0x0003b81a01007387 */ /* 0x0001e80000100a00 */
[----:B0-----:R-:W2:Y:S04]  /*10970*/  LDL.LU.64 R26, [R1+0x1d88] ;  /* 0x001d8800011a7983 */ /* 0x001ea80000300a00 */
[----:B------:R-:W2:Y:S02]  /*10980*/  LDL.LU.64 R24, [R1+0x1d80] ;  /* 0x001d800001187983 */ /* 0x000ea40000300a00 */
[----:B--2---:R-:W-:Y:S01]  /*10990*/  HMMA.16816.F32 R24, R20, R16, R24 ;  /* 0x000000101418723c */ /* 0x004fe20000001818 */
[----:B------:R-:W-:-:S02]  /*109a0*/  IMAD.MOV.U32 R3, RZ, RZ, R16 ;  /* 0x000000ffff037224 */ /* 0x000fc400078e0010 */
[----:B------:R-:W-:Y:S11]  /*109b0*/  IMAD.MOV.U32 R2, RZ, RZ, R17 ;  /* 0x000000ffff027224 */ /* 0x000ff600078e0011 */
[----:B------:R-:W-:Y:S09]  /*109c0*/  @!UPT UIADD3 URZ, URZ, URZ, URZ ;  /* 0x0000003f3f3ff290 */ /* 0x000ff2000fffe03f */
[----:B------:R0:W-:Y:S04]  /*109d0*/  STL.64 [R1+0x3a0], R24 ;  /* 0x0003a01801007387 */ /* 0x0001e80000100a00 */
[----:B------:R1:W-:Y:S04]  /*109e0*/  STL.64 [R1+0x3a8], R26 ;  /* 0x0003a81a01007387 */ /* 0x0003e80000100a00 */
[----:B0-----:R-:W4:Y:S04]  /*109f0*/  LDL.LU.64 R24, [R1+0x1d78] ;  /* 0x001d780001187983 */ /* 0x001f280000300a00 */
[----:B------:R-:W2:Y:S01]  /*10a00*/  LDL.LU.64 R16, [R1+0x1d70] ;  /* 0x001d700001107983 */ /* 0x000ea20000300a00 */
[C---:B----4-:R-:W-:Y:S03]  /*10a10*/  HMMA.16816.F32 R4, R20.reuse, R24, R4 ;  /* 0x000000181404723c */ /* 0x050fe60000001804 */
[----:B------:R-:W4:Y:S04]  /*10a20*/  LDL.LU.64 R24, [R1+0x300] ;  /* 0x0003000001187983 */ /* 0x000f280000300a00 */
[----:B-1----:R-:W4:Y:S01]  /*10a30*/  LDL.LU.64 R26, [R1+0x308] ;  /* 0x00030800011a7983 */ /* 0x002f220000300a00 */
[C---:B--2---:R-:W-:Y:S11]  /*10a40*/  HMMA.16816.F32 R16, R20.reuse, R16, R8 ;  /* 0x000000101410723c */ /* 0x044ff60000001808 */
[----:B------:R-:W-:Y:S04]  /*10a50*/  @!UPT UIADD3 URZ, URZ, URZ, URZ ;  /* 0x0000003f3f3ff290 */ /* 0x000fe8000fffe03f */
[----:B------:R0:W-:Y:S04]  /*10a60*/  STL.64 [R1+0x390], R4 ;  /* 0x0003900401007387 */ /* 0x0001e80000100a00 */
[----:B------:R1:W-:Y:S04]  /*10a70*/  STL.64 [R1+0x398], R6 ;  /* 0x0003980601007387 */ /* 0x0003e80000100a00 */
[----:B0-----:R-:W2:Y:S04]  /*10a80*/  LDL.LU.64 R4, [R1+0x2f0] ;  /* 0x0002f00001047983 */ /* 0x001ea80000300a00 */
[----:B-1----:R-:W2:Y:S04]  /*10a90*/  LDL.LU.64 R6, [R1+0x2f8] ;  /* 0x0002f80001067983 */ /* 0x002ea80000300a00 */
[----:B------:R-:W2:Y:S04]  /*10aa0*/  LDL.LU.64 R10, [R1+0x1d68] ;  /* 0x001d6800010a7983 */ /* 0x000ea80000300a00 */
[----:B------:R-:W2:Y:S04]  /*10ab0*/  LDL.LU.64 R8, [R1+0x1d60] ;  /* 0x001d600001087983 */ /* 0x000ea80000300a00 */
        /* <DEDUP_REMOVED lines=52> */
[----:B------:R-:W-:Y:S04]  /*10e00*/  STL [R1+0x1bdc], R17 ;  /* 0x001bdc1101007387 */ /* 0x000fe80000100800 */
[----:B------:R-:W-:Y:S04]  /*10e10*/  STL [R1+0x1bd8], R18 ;  /* 0x001bd81201007387 */ /* 0x000fe80000100800 */
[----:B------:R-:W-:Y:S01]  /*10e20*/  STL [R1+0x1bd4], R19 ;  /* 0x001bd41301007387 */ /* 0x000fe20000100800 */
[C---:B----4-:R-:W-:Y:S03]  /*10e30*/  HMMA.16816.F32 R12, R20.reuse, R12, R24 ;  /* 0x0000000c140c723c */ /* 0x050fe60000001818 */
[----:B------:R-:W3:Y:S04]  /*10e40*/  LDL.LU.64 R26, [R1+0x1cb8] ;  /* 0x001cb800011a7983 */ /* 0x000ee80000300a00 */
[----:B------:R-:W4:Y:S11]  /*10e50*/  LDL.LU.64 R24, [R1+0x1cb0] ;  /* 0x001cb00001187983 */ /* 0x000f360000300a00 */
[----:B------:R-:W-:Y:S05]  /*10e60*/  @!UPT UIADD3 URZ, URZ, URZ, URZ ;  /* 0x0000003f3f3ff290 */ /* 0x000fea000fffe03f */
[----:B------:R-:W-:Y:S04]  /*10e70*/  STL.64 [R1+0x300], R12 ;  /* 0x0003000c01007387 */ /* 0x000fe80000100a00 */
[----:B------:R4:W-:Y:S02]  /*10e80*/  STL.64 [R1+0x308], R14 ;  /* 0x0003080e01007387 */ /* 0x0009e40000100a00 */
[C---:B----4-:R-:W-:Y:S02]  /*10e90*/  HMMA.16816.F32 R12, R20.reuse, R24, R4 ;  /* 0x00000018140c723c */ /* 0x050fe40000001804 */
[----:B------:R-:W2:Y:S04]  /*10ea0*/  LDL.LU.64 R4, [R1+0x6a0] ;  /* 0x0006a00001047983 */ /* 0x000ea80000300a00 */
[----:B------:R-:W2:Y:S11]  /*10eb0*/  LDL.LU.64 R6, [R1+0x6a8] ;  /* 0x0006a80001067983 */ /* 0x000eb60000300a00 */
[----:B------:R-:W-:Y:S06]  /*10ec0*/  @!UPT UIADD3 URZ, URZ, URZ, URZ ;  /* 0x0000003f3f3ff290 */ /* 0x000fec000fffe03f */
[----:B------:R0:W-:Y:S04]  /*10ed0*/  STL.64 [R1+0x2f0], R12 ;  /* 0x0002f00c01007387 */ /* 0x0001e80000100a00 */
[----:B------:R1:W-:Y:S04]  /*10ee0*/  STL.64 [R1+0x2f8], R14 ;  /* 0x0002f80e01007387 */ /* 0x0003e80000100a00 */
[----:B0-----:R-:W4:Y:S04]  /*10ef0*/  LDL.LU.64 R12, [R1+0x2e0] ;  /* 0x0002e000010c7983 */ /* 0x001f280000300a00 */
[----:B-1----:R-:W4:Y:S04]  /*10f00*/  LDL.LU.64 R14, [R1+0x2e8] ;  /* 0x0002e800010e7983 */ /* 0x002f280000300a00 */
[----:B---3--:R-:W-:Y:S04]  /*10f10*/  STL.64 [R1+0x1c18], R26 ;  /* 0x001c181a01007387 */ /* 0x008fe80000100a00 */
[----:B------:R0:W-:Y:S04]  /*10f20*/  STL.64 [R1+0x1c10], R24 ;  /* 0x001c101801007387 */ /* 0x0001e80000100a00 */
[----:B0-----:R-:W3:Y:S04]  /*10f30*/  LDL.64 R24, [R1+0x70] ;  /* 0x0000700001187983 */ /* 0x001ee80000100a00 */
[----:B---3--:R0:W-:Y:S04]  /*10f40*/  STL.64 [R1+0x1c58], R24 ;  /* 0x001c581801007387 */ /* 0x0081e80000100a00 */
[----:B0-----:R-:W3:Y:S01]  /*10f50*/  LDL.64 R24, [R1+0x90] ;  /* 0x0000900001187983 */ /* 0x001ee20000100a00 */
[----:B--2---:R-:W-:Y:S03]  /*10f60*/  HMMA.16816.F32 R4, R20, R8, R4 ;  /* 0x000000081404723c */ /* 0x004fe60000001804 */
[----:B---3--:R0:W-:Y:S02]  /*10f70*/  STL.64 [R1+0x1c68], R24 ;  /* 0x001c681801007387 */ /* 0x0081e40000100a00 */
[----:B0-----:R-:W-:-:S02]  /*10f80*/  IMAD.MOV.U32 R24, RZ, RZ, R3 ;  /* 0x000000ffff187224 */ /* 0x001fc400078e0003 */
[----:B------:R-:W-:-:S05]  /*10f90*/  IMAD.MOV.U32 R25, RZ, RZ, R2 ;  /* 0x000000ffff197224 */ /* 0x000fca00078e0002 */
[----:B------:R0:W-:Y:S04]  /*10fa0*/  STL.64 [R1+0x1c80], R24 ;  /* 0x001c801801007387 */ /* 0x0001e80000100a00 */
[----:B0-----:R-:W2:Y:S04]  /*10fb0*/  LDL.LU.64 R24, [R1+0x2c0] ;  /* 0x0002c00001187983 */ /* 0x001ea80000300a00 */
[----:B------:R-:W3:Y:S01]  /*10fc0*/  LDL.LU.64 R26, [R1+0x2c8] ;  /* 0x0002c800011a7983 */ /* 0x000ee20000300a00 */
[----:B------:R-:W-:Y:S02]  /*10fd0*/  IMAD.MOV.U32 R16, RZ, RZ, R11 ;  /* 0x000000ffff107224 */ /* 0x000fe400078e000b */
[----:B------:R-:W-:Y:S01]  /*10fe0*/  IMAD.MOV.U32 R17, RZ, RZ, R10 ;  /* 0x000000ffff117224 */ /* 0x000fe200078e000a */
[----:B---3--:R-:W-:Y:S04]  /*10ff0*/  STL.64 [R1+0x1c90], R26 ;  /* 0x001c901a01007387 */ /* 0x008fe80000100a00 */
[----:B--2---:R0:W-:Y:S04]  /*11000*/  STL.64 [R1+0x1c88], R24 ;  /* 0x001c881801007387 */ /* 0x0041e80000100a00 */
[----:B0-----:R-:W2:Y:S04]  /*11010*/  LDL.LU.64 R24, [R1+0x2d0] ;  /* 0x0002d00001187983 */ /* 0x001ea80000300a00 */
[----:B------:R-:W2:Y:S04]  /*11020*/  LDL.LU.64 R26, [R1+0x2d8] ;  /* 0x0002d800011a7983 */ /* 0x000ea80000300a00 */
[----:B------:R0:W-:Y:S04]  /*11030*/  STL.64 [R1+0x6a0], R4 ;  /* 0x0006a00401007387 */ /* 0x0001e80000100a00 */
[----:B------:R-:W-:Y:S04]  /*11040*/  STL.64 [R1+0x6a8], R6 ;  /* 0x0006a80601007387 */ /* 0x000fe80000100a00 */
[----:B0-----:R-:W4:Y:S04]  /*11050*/  LDL.LU.64 R4, [R1+0x1ca8] ;  /* 0x001ca80001047983 */ /* 0x001f280000300a00 */
[----:B------:R0:W-:Y:S04]  /*11060*/  STL.64 [R1+0x1c60], R8 ;  /* 0x001c600801007387 */ /* 0x0001e80000100a00 */
[----:B0-----:R-:W3:Y:S04]  /*11070*/  LDL.LU.64 R8, [R1+0x2a0] ;  /* 0x0002a00001087983 */ /* 0x001ee80000300a00 */
[----:B------:R-:W2:Y:S01]  /*11080*/  LDL.LU.64 R10, [R1+0x2a8] ;  /* 0x0002a800010a7983 */ /* 0x000ea20000300a00 */
[----:B----4-:R-:W-:Y:S03]  /*11090*/  HMMA.16816.F32 R20, R20, R4, R12 ;  /* 0x000000041414723c */ /* 0x010fe6000000180c */
[----:B--2---:R-:W-:Y:S04]  /*110a0*/  STL.64 [R1+0x1c78], R10 ;  /* 0x001c780a01007387 */ /* 0x004fe80000100a00 */
[----:B---3--:R0:W-:Y:S04]  /*110b0*/  STL.64 [R1+0x1c70], R8 ;  /* 0x001c700801007387 */ /* 0x0081e80000100a00 */
[----:B0-----:R-:W2:Y:S04]  /*110c0*/  LDL.LU.64 R8, [R1+0x2b0] ;  /* 0x0002b00001087983 */ /* 0x001ea80000300a00 */
[----:B------:R-:W2:Y:S04]  /*110d0*/  LDL.LU.64 R10, [R1+0x2b8] ;  /* 0x0002b800010a7983 */ /* 0x000ea80000300a00 */
[----:B------:R-:W3:Y:S04]  /*110e0*/  LDL.LU.64 R14, [R1+0x1ca0] ;  /* 0x001ca000010e7983 */ /* 0x000ee80000300a00 */
[----:B------:R-:W3:Y:S04]  /*110f0*/  LDL.LU.64 R12, [R1+0x1c98] ;  /* 0x001c9800010c7983 */ /* 0x000ee80000300a00 */
[----:B------:R0:W-:Y:S04]  /*11100*/  STL.64 [R1+0x2e0], R20 ;  /* 0x0002e01401007387 */ /* 0x0001e80000100a00 */
[----:B------:R-:W-:Y:S04]  /*11110*/  STL.64 [R1+0x2e8], R22 ;  /* 0x0002e81601007387 */ /* 0x000fe80000100a00 */
[----:B0-----:R-:W4:Y:S04]  /*11120*/  LDL.64 R20, [R1+0xb0] ;  /* 0x0000b00001147983 */ /* 0x001f280000100a00 */
[----:B------:R0:W-:Y:S04]  /*11130*/  STL.64 [R1+0x1c50], R4 ;  /* 0x001c500401007387 */ /* 0x0001e80000100a00 */
[----:B0-----:R-:W2:Y:S01]  /*11140*/  LDL.64 R4, [R1+0x80] ;  /* 0x0000800001047983 */ /* 0x001ea20000100a00 */
[C---:B---3--:R-:W-:Y:S03]  /*11150*/  HMMA.16816.F32 R16, R12.reuse, R16, R24 ;  /* 0x000000100c10723c */ /* 0x048fe60000001818 */
[----:B------:R-:W4:Y:S04]  /*11160*/  LDL.LU.64 R26, [R1+0x1c90] ;  /* 0x001c9000011a7983 */ /* 0x000f280000300a00 */
[----:B------:R-:W4:Y:S11]  /*11170*/  LDL.LU.64 R24, [R1+0x1c88] ;  /* 0x001c880001187983 */ /* 0x000f360000300a00 */
[----:B------:R-:W-:Y:S05]  /*11180*/  @!UPT UIADD3 URZ, URZ, URZ, URZ ;  /* 0x0000003f3f3ff290 */ /* 0x000fea000fffe03f */
[----:B------:R0:W-:Y:S04]  /*11190*/  STL.64 [R1+0x2d0], R16 ;  /* 0x0002d01001007387 */ /* 0x0001e80000100a00 */
[----:B------:R-:W-:Y:S04]  /*111a0*/  STL.64 [R1+0x2d8], R18 ;  /* 0x0002d81201007387 */ /* 0x000fe80000100a00 */
[----:B0-----:R-:W3:Y:S01]  /*111b0*/  LDL.64 R16, [R1+0x60] ;  /* 0x0000600001107983 */ /* 0x001ee20000100a00 */
[----:B----4-:R-:W-:Y:S11]  /*111c0*/  HMMA.16816.F32 R24, R12, R20, R24 ;  /* 0x000000140c18723c */ /* 0x010ff60000001818 */
[----:B------:R-:W-:Y:S11]  /*111d0*/  @!UPT UIADD3 URZ, URZ, URZ, URZ ;  /* 0x0000003f3f3ff290 */ /* 0x000ff6000fffe03f */
[----:B------:R-:W-:Y:S01]  /*111e0*/  @!UPT UIADD3 URZ, URZ, URZ, URZ ;  /* 0x0000003f3f3ff290 */ /* 0x000fe2000fffe03f */
[----:B------:R0:W-:Y:S04]  /*111f0*/  STL.64 [R1+0x2c0], R24 ;  /* 0x0002c01801007387 */ /* 0x0001e80000100a00 */
[----:B------:R2:W-:Y:S04]  /*11200*/  STL.64 [R1+0x2c8], R26 ;  /* 0x0002c81a01007387 */ /* 0x0005e80000100a00 */
[----:B0-----:R-:W2:Y:S01]  /*11210*/  LDL.LU.64 R24, [R1+0x1c80] ;  /* 0x001c800001187983 */ /* 0x001ea20000300a00 */
[----:B------:R-:W-:Y:S02]  /*11220*/  IMAD.MOV.U32 R2, RZ, RZ, R21 ;  /* 0x000000ffff027224 */ /* 0x000fe400078e0015 */
[----:B------:R-:W-:-:S02]  /*11230*/  IMAD.MOV.U32 R3, RZ, RZ, R20 ;  /* 0x000000ffff037224 */ /* 0x000fc400078e0014 */
[----:B------:R-:W4:Y:S04]  /*11240*/  LDL.LU.64 R20, [R1+0x280] ;  /* 0x0002800001147983 */ /* 0x000f280000300a00 */
        /* <DEDUP_REMOVED lines=8> */
[----:B------:R-:W-:Y:S04]  /*112d0*/  STL.64 [R1+0x2b8], R26 ;  /* 0x0002b81a01007387 */ /* 0x000fe80000100a00 */
[----:B0-----:R-:W2:Y:S02]  /*112e0*/  LDL.LU.64 R24, [R1+0x1c68] ;  /* 0x001c680001187983 */ /* 0x001ea40000300a00 */
[----:B--2---:R-:W-:Y:S11]  /*112f0*/  HMMA.16816.F32 R8, R12, R24, R8 ;  /* 0x000000180c08723c */ /* 0x004ff60000001808 */
[----:B------:R-:W-:Y:S11]  /*11300*/  @!UPT UIADD3 URZ, URZ, URZ, URZ ;  /* 0x0000003f3f3ff290 */ /* 0x000ff6000fffe03f */
[----:B------:R-:W-:Y:S01]  /*11310*/  @!UPT UIADD3 URZ, URZ, URZ, URZ ;  /* 0x0000003f3f3ff290 */ /* 0x000fe2000fffe03f */
[----:B------:R0:W-:Y:S04]  /*11320*/  STL.64 [R1+0x2a0], R8 ;  /* 0x0002a00801007387 */ /* 0x0001e80000100a00 */
[----:B------:R1:W-:Y:S04]  /*11330*/  STL.64 [R1+0x2a8], R10 ;  /* 0x0002a80a01007387 */ /* 0x0003e80000100a00 */
[----:B0-----:R-:W2:Y:S01]  /*11340*/  LDL.LU.64 R8, [R1+0x1c60] ;  /* 0x001c600001087983 */ /* 0x001ea20000300a00 */
[----:B-1----:R-:W-:Y:S02]  /*11350*/  IMAD.MOV.U32 R10, RZ, RZ, R25 ;  /* 0x000000ffff0a7224 */ /* 0x002fe400078e0019 */
[----:B------:R-:W-:-:S02]  /*11360*/  IMAD.MOV.U32 R11, RZ, RZ, R24 ;  /* 0x000000ffff0b7224 */ /* 0x000fc400078e0018 */
[----:B------:R-:W4:Y:S04]  /*11370*/  LDL.LU.64 R24, [R1+0x1c58] ;  /* 0x001c580001187983 */ /* 0x000f280000300a00 */
[----:B------:R-:W-:Y:S04]  /*11380*/  STL [R1+0x1bcc], R10 ;  /* 0x001bcc0a01007387 */ /* 0x000fe80000100800 */
[----:B------:R-:W-:Y:S04]  /*11390*/  STL [R1+0x1bc8], R11 ;  /* 0x001bc80b01007387 */ /* 0x000fe80000100800 */
[----:B--2---:R0:W-:Y:S04]  /*113a0*/  STL.64 [R1+0x1c48], R8 ;  /* 0x001c480801007387 */ /* 0x0041e80000100a00 */
[----:B0-----:R-:W2:Y:S04]  /*113b0*/  LDL.LU.64 R8, [R1+0x290] ;  /* 0x0002900001087983 */ /* 0x001ea80000300a00 */
[----:B------:R-:W2:Y:S01]  /*113c0*/  LDL.LU.64 R10, [R1+0x298] ;  /* 0x00029800010a7983 */ /* 0x000ea20000300a00 */
[----:B------:R-:W-:-:S02]  /*113d0*/  IMAD.MOV.U32 R28, RZ, RZ, R5 ;  /* 0x000000ffff1c7224 */ /* 0x000fc400078e0005 */
[----:B------:R-:W-:Y:S01]  /*113e0*/  IMAD.MOV.U32 R29, RZ, RZ, R4 ;  /* 0x000000ffff1d7224 */ /* 0x000fe200078e0004 */
[C---:B--2---:R-:W-:Y:S11]  /*113f0*/  HMMA.16816.F32 R8, R12.reuse, R4, R8 ;  /* 0x000000040c08723c */ /* 0x044ff60000001808 */
[----:B------:R-:W-:Y:S11]  /*11400*/  @!UPT UIADD3 URZ, URZ, URZ, URZ ;  /* 0x0000003f3f3ff290 */ /* 0x000ff6000fffe03f */
[----:B------:R-:W-:Y:S01]  /*11410*/  @!UPT UIADD3 URZ, URZ, URZ, URZ ;  /* 0x0000003f3f3ff290 */ /* 0x000fe2000fffe03f */
[----:B------:R-:W-:Y:S04]  /*11420*/  STL.64 [R1+0x290], R8 ;  /* 0x0002900801007387 */ /* 0x000fe80000100a00 */
[----:B------:R4:W-:Y:S04]  /*11430*/  STL.64 [R1+0x298], R10 ;  /* 0x0002980a01007387 */ /* 0x0009e80000100a00 */
[----:B------:R-:W3:Y:S04]  /*11440*/  LDL.LU.64 R4, [R1+0x270] ;  /* 0x0002700001047983 */ /* 0x000ee80000300a00 */
[----:B------:R-:W3:Y:S01]  /*11450*/  LDL.LU.64 R6, [R1+0x278] ;  /* 0x0002780001067983 */ /* 0x000ee20000300a00 */
[----:B----4-:R-:W-:Y:S03]  /*11460*/  HMMA.16816.F32 R8, R12, R24, R20 ;  /* 0x000000180c08723c */ /* 0x010fe60000001814 */
[----:B------:R-:W-:Y:S04]  /*11470*/  STL [R1+0x1be4], R28 ;  /* 0x001be41c01007387 */ /* 0x000fe80000100800 */
[----:B------:R-:W-:Y:S11]  /*11480*/  STL [R1+0x1bd0], R29 ;  /* 0x001bd01d01007387 */ /* 0x000ff60000100800 */
[----:B------:R-:W-:Y:S05]  /*11490*/  @!UPT UIADD3 URZ, URZ, URZ, URZ ;  /* 0x0000003f3f3ff290 */ /* 0x000fea000fffe03f */
[----:B------:R0:W-:Y:S04]  /*114a0*/  STL.64 [R1+0x280], R8 ;  /* 0x0002800801007387 */ /* 0x0001e80000100a00 */
[----:B------:R1:W-:Y:S04]  /*114b0*/  STL.64 [R1+0x288], R10 ;  /* 0x0002880a01007387 */ /* 0x0003e80000100a00 */
[----:B0-----:R-:W2:Y:S04]  /*114c0*/  LDL.LU.64 R8, [R1+0x690] ;  /* 0x0006900001087983 */ /* 0x001ea80000300a00 */
[----:B-1----:R-:W2:Y:S04]  /*114d0*/  LDL.LU.64 R10, [R1+0x698] ;  /* 0x00069800010a7983 */ /* 0x002ea80000300a00 */
[----:B------:R-:W4:Y:S01]  /*114e0*/  LDL.64 R20, [R1+0x10] ;  /* 0x0000100001147983 */ /* 0x000f220000100a00 */
[----:B------:R-:W-:-:S02]  /*114f0*/  IMAD.MOV.U32 R2, RZ, RZ, R24 ;  /* 0x000000ffff027224 */ /* 0x000fc400078e0018 */
[----:B------:R-:W-:Y:S01]  /*11500*/  IMAD.MOV.U32 R3, RZ, RZ, R25 ;  /* 0x000000ffff037224 */ /* 0x000fe200078e0019 */
[----:B----4-:R0:W-:Y:S04]  /*11510*/  STL.64 [R1+0x1c38], R20 ;  /* 0x001c381401007387 */ /* 0x0101e80000100a00 */
[----:B------:R-:W4:Y:S01]  /*11520*/  LDL.64 R24, [R1] ;  /* 0x0000000001187983 */ /* 0x000f220000100a00 */
[----:B---3--:R-:W-:Y:S03]  /*11530*/  HMMA.16816.F32 R4, R12, R16, R4 ;  /* 0x000000100c04723c */ /* 0x008fe60000001804 */
[----:B0-----:R-:W2:Y:S04]  /*11540*/  LDL.64 R20, [R1+0x50] ;  /* 0x0000500001147983 */ /* 0x001ea80000100a00 */
[----:B----4-:R0:W-:Y:S04]  /*11550*/  STL.64 [R1+0x1c30], R24 ;  /* 0x001c301801007387 */ /* 0x0101e80000100a00 */
[----:B0-----:R-:W3:Y:S04]  /*11560*/  LDL.64 R24, [R1+0x40] ;  /* 0x0000400001187983 */ /* 0x001ee80000100a00 */
[----:B------:R-:W-:Y:S04]  /*11570*/  STL [R1+0x1bec], R3 ;  /* 0x001bec0301007387 */ /* 0x000fe80000100800 */
[----:B------:R-:W-:Y:S04]  /*11580*/  STL [R1+0x1be8], R2 ;  /* 0x001be80201007387 */ /* 0x000fe80000100800 */
[----:B------:R0:W-:Y:S04]  /*11590*/  STL.64 [R1+0x270], R4 ;  /* 0x0002700401007387 */ /* 0x0001e80000100a00 */
[----:B------:R1:W-:Y:S04]  /*115a0*/  STL.64 [R1+0x278], R6 ;  /* 0x0002780601007387 */ /* 0x0003e80000100a00 */
[----:B0-----:R-:W4:Y:S01]  /*115b0*/  LDL.LU.64 R4, [R1+0x1c50] ;  /* 0x001c500001047983 */ /* 0x001f220000300a00 */
[----:B-1----:R-:W-:-:S02]  /*115c0*/  IMAD.MOV.U32 R7, RZ, RZ, R16 ;  /* 0x000000ffff077224 */ /* 0x002fc400078e0010 */
[----:B------:R-:W-:Y:S02]  /*115d0*/  IMAD.MOV.U32 R6, RZ, RZ, R17 ;  /* 0x000000ffff067224 */ /* 0x000fe400078e0011 */
[----:B------:R-:W3:Y:S04]  /*115e0*/  LDL.LU.64 R16, [R1+0x680] ;  /* 0x0006800001107983 */ /* 0x000ee80000300a00 */
[----:B------:R-:W3:Y:S04]  /*115f0*/  LDL.LU.64 R18, [R1+0x688] ;  /* 0x0006880001127983 */ /* 0x000ee80000300a00 */
[----:B------:R-:W-:Y:S01]  /*11600*/  STL.64 [R1+0x1bf8], R6 ;  /* 0x001bf80601007387 */ /* 0x000fe20000100a00 */
[----:B--2---:R-:W-:Y:S03]  /*11610*/  HMMA.16816.F32 R8, R12, R20, R8 ;  /* 0x000000140c08723c */ /* 0x004fe60000001808 */
[----:B----4-:R0:W-:Y:S04]  /*11620*/  STL.64 [R1+0x1bf0], R4 ;  /* 0x001bf00401007387 */ /* 0x0101e80000100a00 */
[----:B0-----:R-:W2:Y:S04]  /*11630*/  LDL.64 R4, [R1+0x20] ;  /* 0x0000200001047983 */ /* 0x001ea80000100a00 */
[----:B--2---:R0:W-:Y:S04]  /*11640*/  STL.64 [R1+0x1c40], R4 ;  /* 0x001c400401007387 */ /* 0x0041e80000100a00 */
[----:B0-----:R-:W2:Y:S04]  /*11650*/  LDL.LU.64 R4, [R1+0x670] ;  /* 0x0006700001047983 */ /* 0x001ea80000300a00 */
[----:B------:R-:W2:Y:S04]  /*11660*/  LDL.LU.64 R6, [R1+0x678] ;  /* 0x0006780001067983 */ /* 0x000ea80000300a00 */
[----:B------:R0:W-:Y:S04]  /*11670*/  STL.64 [R1+0x690], R8 ;  /* 0x0006900801007387 */ /* 0x0001e80000100a00 */
[----:B------:R1:W-:Y:S04]  /*11680*/  STL.64 [R1+0x698], R10 ;  /* 0x0006980a01007387 */ /* 0x0003e80000100a00 */
[----:B0-----:R-:W4:Y:S01]  /*11690*/  LDL.LU.64 R8, [R1+0x1c48] ;  /* 0x001c480001087983 */ /* 0x001f220000300a00 */
[----:B-1----:R-:W-:-:S02]  /*116a0*/  IMAD.MOV.U32 R10, RZ, RZ, R20 ;  /* 0x000000ffff0a7224 */ /* 0x002fc400078e0014 */
[----:B------:R-:W-:Y:S02]  /*116b0*/  IMAD.MOV.U32 R11, RZ, RZ, R21 ;  /* 0x000000ffff0b7224 */ /* 0x000fe400078e0015 */
[----:B------:R-:W2:Y:S04]  /*116c0*/  LDL.LU.64 R20, [R1+0x660] ;  /* 0x0006600001147983 */ /* 0x000ea80000300a00 */
[----:B------:R-:W2:Y:S04]  /*116d0*/  LDL.LU.64 R22, [R1+0x668] ;  /* 0x0006680001167983 */ /* 0x000ea80000300a00 */
[----:B------:R-:W-:Y:S04]  /*116e0*/  STL.64 [R1+0x1c08], R10 ;  /* 0x001c080a01007387 */ /* 0x000fe80000100a00 */
[----:B----4-:R0:W-:Y:S04]  /*116f0*/  STL.64 [R1+0x1c00], R8 ;  /* 0x001c000801007387 */ /* 0x0101e80000100a00 */
[----:B0-----:R-:W2:Y:S01]  /*11700*/  LDL.64 R8, [R1+0x30] ;  /* 0x0000300001087983 */ /* 0x001ea20000100a00 */
[C---:B---3--:R-:W-:Y:S01]  /*11710*/  HMMA.16816.F32 R16, R12.reuse, R24, R16 ;  /* 0x000000180c10723c */ /* 0x048fe20000001810 */
[----:B------:R-:W-:Y:S11]  /*11720*/  IMAD.MOV.U32 R29, RZ, RZ, R25 ;  /* 0x000000ffff1d7224 */ /* 0x000ff600078e0019 */
[----:B------:R-:W-:Y:S11]  /*11730*/  @!UPT UIADD3 URZ, URZ, URZ, URZ ;  /* 0x0000003f3f3ff290 */ /* 0x000ff6000fffe03f */
[----:B------:R-:W-:Y:S04]  /*11740*/  STL.64 [R1+0x680], R16 ;  /* 0x0006801001007387 */ /* 0x000fe80000100a00 */
[----:B------:R0:W-:Y:S02]  /*11750*/  STL.64 [R1+0x688], R18 ;  /* 0x0006881201007387 */ /* 0x0001e40000100a00 */
[----:B0-----:R-:W-:Y:S02]  /*11760*/  IMAD.MOV.U32 R19, RZ, RZ, R24 ;  /* 0x000000ffff137224 */ /* 0x001fe400078e0018 */
[----:B------:R-:W3:Y:S04]  /*11770*/  LDL.LU.64 R24, [R1+0x650] ;  /* 0x0006500001187983 */ /* 0x000ee80000300a00 */
[----:B------:R-:W3:Y:S01]  /*11780*/  LDL.LU.64 R26, [R1+0x658] ;  /* 0x00065800011a7983 */ /* 0x000ee20000300a00 */
[----:B--2---:R-:W-:Y:S01]  /*11790*/  HMMA.16816.F32 R4, R12, R8, R4 ;  /* 0x000000080c04723c */ /* 0x004fe20000001804 */
[----:B------:R-:W-:-:S02]  /*117a0*/  IMAD.MOV.U32 R17, RZ, RZ, R8 ;  /* 0x000000ffff117224 */ /* 0x000fc400078e0008 */
[----:B------:R-:W-:Y:S11]  /*117b0*/  IMAD.MOV.U32 R18, RZ, RZ, R9 ;  /* 0x000000ffff127224 */ /* 0x000ff600078e0009 */
[----:B------:R-:W-:Y:S09]  /*117c0*/  @!UPT UIADD3 URZ, URZ, URZ, URZ ;  /* 0x0000003f3f3ff290 */ /* 0x000ff2000fffe03f */
[----:B------:R0:W-:Y:S04]  /*117d0*/  STL.64 [R1+0x670], R4 ;  /* 0x0006700401007387 */ /* 0x0001e80000100a00 */
[----:B------:R-:W-:Y:S04]  /*117e0*/  STL.64 [R1+0x678], R6 ;  /* 0x0006780601007387 */ /* 0x000fe80000100a00 */
[----:B0-----:R-:W2:Y:S04]  /*117f0*/  LDL.LU.64 R4, [R1+0x1c40] ;  /* 0x001c400001047983 */ /* 0x001ea80000300a00 */
[----:B------:R-:W4:Y:S04]  /*11800*/  LDL.LU.64 R8, [R1+0x630] ;  /* 0x0006300001087983 */ /* 0x000f280000300a00 */
[----:B------:R-:W3:Y:S01]  /*11810*/  LDL.LU.64 R10, [R1+0x638] ;  /* 0x00063800010a7983 */ /* 0x000ee20000300a00 */
[----:B--2---:R-:W-:Y:S03]  /*11820*/  HMMA.16816.F32 R20, R12, R4, R20 ;  /* 0x000000040c14723c */ /* 0x004fe60000001814 */
[----:B---3--:R-:W-:Y:S04]  /*11830*/  STL.64 [R1+0x1c28], R10 ;  /* 0x001c280a01007387 */ /* 0x008fe80000100a00 */
[----:B----4-:R0:W-:Y:S04]  /*11840*/  STL.64 [R1+0x1c20], R8 ;  /* 0x001c200801007387 */ /* 0x0101e80000100a00 */
[----:B0-----:R-:W2:Y:S04]  /*11850*/  LDL.LU.64 R8, [R1+0x640] ;  /* 0x0006400001087983 */ /* 0x001ea80000300a00 */
[----:B------:R-:W2:Y:S08]  /*11860*/  LDL.LU.64 R10, [R1+0x648] ;  /* 0x00064800010a7983 */ /* 0x000eb00000300a00 */
[----:B------:R0:W-:Y:S04]  /*11870*/  STL.64 [R1+0x660], R20 ;  /* 0x0006601401007387 */ /* 0x0001e80000100a00 */
[----:B------:R-:W-:Y:S04]  /*11880*/  STL.64 [R1+0x668], R22 ;  /* 0x0006681601007387 */ /* 0x000fe80000100a00 */
[----:B0-----:R-:W3:Y:S01]  /*11890*/  LDL.LU.64 R20, [R1+0x1c38] ;  /* 0x001c380001147983 */ /* 0x001ee20000300a00 */
[----:B------:R-:W-:-:S02]  /*118a0*/  IMAD.MOV.U32 R28, RZ, RZ, R4 ;  /* 0x000000ffff1c7224 */ /* 0x000fc400078e0004 */
[----:B------:R-:W-:Y:S02]  /*118b0*/  IMAD.MOV.U32 R16, RZ, RZ, R5 ;  /* 0x000000ffff107224 */ /* 0x000fe400078e0005 */
[----:B------:R-:W4:Y:S04]  /*118c0*/  LDL.LU.64 R4, [R1+0x620] ;  /* 0x0006200001047983 */ /* 0x000f280000300a00 */
[----:B------:R-:W4:Y:S01]  /*118d0*/  LDL.LU.64 R6, [R1+0x628] ;  /* 0x0006280001067983 */ /* 0x000f220000300a00 */
[----:B---3--:R-:W-:Y:S11]  /*118e0*/  HMMA.16816.F32 R24, R12, R20, R24 ;  /* 0x000000140c18723c */ /* 0x008ff60000001818 */
[----:B------:R-:W-:Y:S11]  /*118f0*/  @!UPT UIADD3 URZ, URZ, URZ, URZ ;  /* 0x0000003f3f3ff290 */ /* 0x000ff6000fffe03f */
[----:B------:R-:W-:Y:S01]  /*11900*/  @!UPT UIADD3 URZ, URZ, URZ, URZ ;  /* 0x0000003f3f3ff290 */ /* 0x000fe2000fffe03f */
[----:B------:R0:W-:Y:S04]  /*11910*/  STL.64 [R1+0x650], R24 ;  /* 0x0006501801007387 */ /* 0x0001e80000100a00 */
[----:B------:R-:W-:Y:S04]  /*11920*/  STL.64 [R1+0x658], R26 ;  /* 0x0006581a01007387 */ /* 0x000fe80000100a00 */
[----:B0-----:R-:W2:Y:S01]  /*11930*/  LDL.LU.64 R24, [R1+0x1c30] ;  /* 0x001c300001187983 */ /* 0x001ea20000300a00 */
[----:B------:R-:W-:Y:S02]  /*11940*/  IMAD.MOV.U32 R3, RZ, RZ, R20 ;  /* 0x000000ffff037224 */ /* 0x000fe400078e0014 */
[----:B------:R-:W-:-:S02]  /*11950*/  IMAD.MOV.U32 R2, RZ, RZ, R21 ;  /* 0x000000ffff027224 */ /* 0x000fc400078e0015 */
[----:B------:R-:W0:Y:S04]  /*11960*/  LDSM.16.MT88.4 R20, [R0+0x300] ;  /* 0x000300000014783b */ /* 0x000e280000004200 */
[----:B0-----:R-:W-:Y:S04]  /*11970*/  STL.64 [R1+0x1ac8], R22 ;  /* 0x001ac81601007387 */ /* 0x001fe80000100a00 */
[----:B------:R0:W-:Y:S04]  /*11980*/  STL.64 [R1+0x1ac0], R20 ;  /* 0x001ac01401007387 */ /* 0x0001e80000100a00 */
[----:B0-----:R-:W3:Y:S01]  /*11990*/  LDL.64 R20, [R1+0xc0] ;  /* 0x0000c00001147983 */ /* 0x001ee20000100a00 */
[----:B--2---:R-:W-:Y:S01]  /*119a0*/  HMMA.16816.F32 R8, R12, R24, R8 ;  /* 0x000000180c08723c */ /* 0x004fe20000001808 */
[----:B------:R-:W-:-:S02]  /*119b0*/  IMAD.MOV.U32 R23, RZ, RZ, R24 ;  /* 0x000000ffff177224 */ /* 0x000fc400078e0018 */
[----:B------:R-:W-:Y:S11]  /*119c0*/  IMAD.MOV.U32 R22, RZ, RZ, R25 ;  /* 0x000000ffff167224 */ /* 0x000ff600078e0019 */
[----:B------:R-:W-:Y:S09]  /*119d0*/  @!UPT UIADD3 URZ, URZ, URZ, URZ ;  /* 0x0000003f3f3ff290 */ /* 0x000ff2000fffe03f */
[----:B------:R-:W-:Y:S04]  /*119e0*/  STL.64 [R1+0x640], R8 ;  /* 0x0006400801007387 */ /* 0x000fe80000100a00 */
[----:B------:R0:W-:Y:S04]  /*119f0*/  STL.64 [R1+0x648], R10 ;  /* 0x0006480a01007387 */ /* 0x0001e80000100a00 */
[----:B0-----:R-:W2:Y:S04]  /*11a00*/  LDL.LU.64 R10, [R1+0x1c28] ;  /* 0x001c2800010a7983 */ /* 0x001ea80000300a00 */
[----:B------:R-:W2:Y:S04]  /*11a10*/  LDL.LU.64 R8, [R1+0x1c20] ;  /* 0x001c200001087983 */ /* 0x000ea80000300a00 */
[----:B------:R-:W2:Y:S04]  /*11a20*/  LDL.LU.64 R26, [R1+0x1c18] ;  /* 0x001c1800011a7983 */ /* 0x000ea80000300a00 */
[----:B------:R-:W2:Y:S02]  /*11a30*/  LDL.LU.64 R24, [R1+0x1c10] ;  /* 0x001c100001187983 */ /* 0x000ea40000300a00 */
[----:B--2---:R-:W-:Y:S11]  /*11a40*/  HMMA.16816.F32 R8, R12, R24, R8 ;  /* 0x000000180c08723c */ /* 0x004ff60000001808 */
[----:B------:R-:W-:Y:S11]  /*11a50*/  @!UPT UIADD3 URZ, URZ, URZ, URZ ;  /* 0x0000003f3f3ff290 */ /* 0x000ff6000fffe03f */
[----:B------:R-:W-:Y:S01]  /*11a60*/  @!UPT UIADD3 URZ, URZ, URZ, URZ ;  /* 0x0000003f3f3ff290 */ /* 0x000fe2000fffe03f */
[----:B------:R-:W-:Y:S04]  /*11a70*/  STL.64 [R1+0x630], R8 ;  /* 0x0006300801007387 */ /* 0x000fe80000100a00 */
[----:B------:R0:W-:Y:S04]  /*11a80*/  STL.64 [R1+0x638], R10 ;  /* 0x0006380a01007387 */ /* 0x0001e80000100a00 */
[----:B0-----:R-:W2:Y:S04]  /*11a90*/  LDL.LU.64 R10, [R1+0x1c08] ;  /* 0x001c0800010a7983 */ /* 0x001ea80000300a00 */
[----:B------:R-:W4:Y:S04]  /*11aa0*/  LDL.LU.64 R8, [R1+0x1c00] ;  /* 0x001c000001087983 */ /* 0x000f280000300a00 */
[----:B------:R-:W-:Y:S04]  /*11ab0*/  STL.64 [R1+0x1ad8], R26 ;  /* 0x001ad81a01007387 */ /* 0x000fe80000100a00 */
[----:B------:R0:W-:Y:S02]  /*11ac0*/  STL.64 [R1+0x1ad0], R24 ;  /* 0x001ad01801007387 */ /* 0x0001e40000100a00 */
[----:B0-----:R-:W-:-:S02]  /*11ad0*/  IMAD.MOV.U32 R24, RZ, RZ, R23 ;  /* 0x000000ffff187224 */ /* 0x001fc400078e0017 */
[----:B------:R-:W-:-:S05]  /*11ae0*/  IMAD.MOV.U32 R25, RZ, RZ, R22 ;  /* 0x000000ffff197224 */ /* 0x000fca00078e0016 */
[----:B------:R0:W-:Y:S04]  /*11af0*/  STL.64 [R1+0x1ae8], R24 ;  /* 0x001ae81801007387 */ /* 0x0001e80000100a00 */
[----:B0-----:R-:W2:Y:S04]  /*11b00*/  LDL.LU.64 R24, [R1+0x260] ;  /* 0x0002600001187983 */ /* 0x001ea80000300a00 */
[----:B------:R-:W2:Y:S01]  /*11b10*/  LDL.LU.64 R26, [R1+0x268] ;  /* 0x00026800011a7983 */ /* 0x000ea20000300a00 */
[C---:B----4-:R-:W-:Y:S11]  /*11b20*/  HMMA.16816.F32 R4, R12.reuse, R8, R4 ;  /* 0x000000080c04723c */ /* 0x050ff60000001804 */
[----:B------:R-:W-:Y:S11]  /*11b30*/  @!UPT UIADD3 URZ, URZ, URZ, URZ ;  /* 0x0000003f3f3ff290 */ /* 0x000ff6000fffe03f */
[----:B------:R-:W-:Y:S01]  /*11b40*/  @!UPT UIADD3 URZ, URZ, URZ, URZ ;  /* 0x0000003f3f3ff290 */ /* 0x000fe2000fffe03f */
[----:B------:R-:W-:Y:S04]  /*11b50*/  STL.64 [R1+0x620], R4 ;  /* 0x0006200401007387 */ /* 0x000fe80000100a00 */
[----:B------:R0:W-:Y:S04]  /*11b60*/  STL.64 [R1+0x628], R6 ;  /* 0x0006280601007387 */ /* 0x0001e80000100a00 */
[----:B0-----:R-:W4:Y:S04]  /*11b70*/  LDL.LU.64 R6, [R1+0x1bf8] ;  /* 0x001bf80001067983 */ /* 0x001f280000300a00 */
[----:B------:R-:W2:Y:S04]  /*11b80*/  LDL.LU.64 R4, [R1+0x1bf0] ;  /* 0x001bf00001047983 */ /* 0x000ea80000300a00 */
[----:B------:R-:W-:Y:S01]  /*11b90*/  STL.64 [R1+0x1ae0], R8 ;  /* 0x001ae00801007387 */ /* 0x000fe20000100a00 */
[----:B--2---:R-:W-:Y:S03]  /*11ba0*/  HMMA.16816.F32 R12, R12, R4, R24 ;  /* 0x000000040c0c723c */ /* 0x004fe60000001818 */
[----:B------:R-:W2:Y:S04]  /*11bb0*/  LDL.LU.64 R24, [R1+0x610] ;  /* 0x0006100001187983 */ /* 0x000ea80000300a00 */
[----:B------:R-:W2:Y:S11]  /*11bc0*/  LDL.LU.64 R26, [R1+0x618] ;  /* 0x00061800011a7983 */ /* 0x000eb60000300a00 */
[----:B------:R-:W-:Y:S05]  /*11bd0*/  @!UPT UIADD3 URZ, URZ, URZ, URZ ;  /* 0x0000003f3f3ff290 */ /* 0x000fea000fffe03f */
[----:B------:R0:W-:Y:S04]  /*11be0*/  STL.64 [R1+0x260], R12 ;  /* 0x0002600c01007387 */ /* 0x0001e80000100a00 */
[----:B------:R-:W-:Y:S01]  /*11bf0*/  STL.64 [R1+0x268], R14 ;  /* 0x0002680e01007387 */ /* 0x000fe20000100a00 */
[----:B0-----:R-:W-:Y:S02]  /*11c00*/  IMAD.MOV.U32 R12, RZ, RZ, R3 ;  /* 0x000000ffff0c7224 */ /* 0x001fe400078e0003 */
[----:B------:R-:W-:Y:S01]  /*11c10*/  IMAD.MOV.U32 R13, RZ, RZ, R2 ;  /* 0x000000ffff0d7224 */ /* 0x000fe200078e0002 */
[----:B------:R-:W2:Y:S04]  /*11c20*/  LDL.LU R3, [R1+0x1bec] ;  /* 0x001bec0001037983 */ /* 0x000ea80000300800 */
[----:B------:R-:W2:Y:S04]  /*11c30*/  LDL.LU R2, [R1+0x1be8] ;  /* 0x001be80001027983 */ /* 0x000ea80000300800 */
[----:B------:R0:W-:Y:S02]  /*11c40*/  STL.64 [R1+0x1af0], R12 ;  /* 0x001af00c01007387 */ /* 0x0001e40000100a00 */
[----:B0-----:R-:W-:-:S02]  /*11c50*/  IMAD.MOV.U32 R12, RZ, RZ, R28 ;  /* 0x000000ffff0c7224 */ /* 0x001fc400078e001c */
        /* <DEDUP_REMOVED lines=10> */
[----:B------:R-:W2:Y:S01]  /*11d00*/  LDL.LU R19, [R1+0x1bd4] ;  /* 0x001bd40001137983 */ /* 0x000ea20000300800 */
[----:B------:R-:W-:-:S03]  /*11d10*/  IMAD.MOV.U32 R13, RZ, RZ, R29 ;  /* 0x000000ffff0d7224 */ /* 0x000fc600078e001d */
[----:B------:R-:W2:Y:S04]  /*11d20*/  LDL.LU R29, [R1+0x1bd0] ;  /* 0x001bd000011d7983 */ /* 0x000ea80000300800 */
[----:B------:R0:W-:Y:S02]  /*11d30*/  STL.64 [R1+0x1b38], R12 ;  /* 0x001b380c01007387 */ /* 0x0001e40000100a00 */
[----:B0-----:R-:W-:Y:S02]  /*11d40*/  IMAD.MOV.U32 R12, RZ, RZ, R10 ;  /* 0x000000ffff0c7224 */ /* 0x001fe400078e000a */
[----:B------:R-:W2:Y:S01]  /*11d50*/  LDL.LU R10, [R1+0x1bcc] ;  /* 0x001bcc00010a7983 */ /* 0x000ea20000300800 */
[----:B------:R-:W-:-:S03]  /*11d60*/  IMAD.MOV.U32 R13, RZ, RZ, R11 ;  /* 0x000000ffff0d7224 */ /* 0x000fc600078e000b */
[----:B------:R-:W2:Y:S04]  /*11d70*/  LDL.LU R11, [R1+0x1bc8] ;  /* 0x001bc800010b7983 */ /* 0x000ea80000300800 */
[----:B------:R4:W-:Y:S02]  /*11d80*/  STL.64 [R1+0x1b50], R12 ;  /* 0x001b500c01007387 */ /* 0x0009e40000100a00 */
[----:B----4-:R-:W-:Y:S02]  /*11d90*/  IMAD.MOV.U32 R12, RZ, RZ, R7 ;  /* 0x000000ffff0c7224 */ /* 0x010fe400078e0007 */
[----:B------:R-:W-:-:S05]  /*11da0*/  IMAD.MOV.U32 R13, RZ, RZ, R6 ;  /* 0x000000ffff0d7224 */ /* 0x000fca00078e0006 */
[----:B------:R2:W-:Y:S01]  /*11db0*/  STL.64 [R1+0x1b68], R12 ;  /* 0x001b680c01007387 */ /* 0x0005e20000100a00 */
[----:B---3--:R-:W-:Y:S02]  /*11dc0*/  IMAD.MOV.U32 R7, RZ, RZ, R20 ;  /* 0x000000ffff077224 */ /* 0x008fe400078e0014 */
[----:B------:R-:W-:Y:S01]  /*11dd0*/  IMAD.MOV.U32 R6, RZ, RZ, R21 ;  /* 0x000000ffff067224 */ /* 0x000fe200078e0015 */
[----:B--2---:R-:W-:Y:S11]  /*11de0*/  HMMA.16816.F32 R12, R16, R20, R24 ;  /* 0x00000014100c723c */ /* 0x004ff60000001818 */
[----:B------:R-:W-:Y:S11]  /*11df0*/  @!UPT UIADD3 URZ, URZ, URZ, URZ ;  /* 0x0000003f3f3ff290 */ /* 0x000ff6000fffe03f */
[----:B------:R-:W-:Y:S01]  /*11e00*/  @!UPT UIADD3 URZ, URZ, URZ, URZ ;  /* 0x0000003f3f3ff290 */ /* 0x000fe2000fffe03f */
[----:B------:R0:W-:Y:S04]  /*11e10*/  STL.64 [R1+0x610], R12 ;  /* 0x0006100c01007387 */ /* 0x0001e80000100a00 */
[----:B------:R-:W-:Y:S01]  /*11e20*/  STL.64 [R1+0x618], R14 ;  /* 0x0006180e01007387 */ /* 0x000fe20000100a00 */
[----:B------:R-:W-:Y:S02]  /*11e30*/  IMAD.MOV.U32 R20, RZ, RZ, R11 ;  /* 0x000000ffff147224 */ /* 0x000fe400078e000b */
        /* <DEDUP_REMOVED lines=14> */
[----:B------:R-:W2:Y:S04]  /*11f20*/  LDL.64 R12, [R1+0xa0] ;  /* 0x0000a000010c7983 */ /* 0x000ea80000100a00 */
        /* <DEDUP_REMOVED lines=53> */
[----:B------:R-:W4:Y:S01]  /*12280*/  LDL.LU.64 R10, [R1+0x558] ;  /* 0x00055800010a7983 */ /* 0x000f220000300a00 */
        /* <DEDUP_REMOVED lines=63> */
[----:B0-----:R-:W2:Y:S04]  /*12680*/  LDL.LU.64 R12, [R1+0x250] ;  /* 0x00025000010c7983 */ /* 0x001ea80000300a00 */
[----:B-1----:R-:W2:Y:S01]  /*12690*/  LDL.LU.64 R14, [R1+0x258] ;  /* 0x00025800010e7983 */ /* 0x002ea20000300a00 */
[C---:B----4-:R-:W-:Y:S03]  /*126a0*/  HMMA.16816.F32 R24, R16.reuse, R24, R8 ;  /* 0x000000181018723c */ /* 0x050fe60000001808 */
[----:B------:R-:W3:Y:S11]  /*126b0*/  LDL.LU.64 R8, [R1+0x1ae0] ;  /* 0x001ae00001087983 */ /* 0x000ef60000300a00 */
[----:B------:R-:W-:Y:S09]  /*126c0*/  @!UPT UIADD3 URZ, URZ, URZ, URZ ;  /* 0x0000003f3f3ff290 */ /* 0x000ff2000fffe03f */
[----:B------:R-:W-:Y:S04]  /*126d0*/  STL.64 [R1+0x550], R24 ;  /* 0x0005501801007387 */ /* 0x000fe80000100a00 */
[----:B------:R0:W-:Y:S04]  /*126e0*/  STL.64 [R1+0x558], R26 ;  /* 0x0005581a01007387 */ /* 0x0001e80000100a00 */
[----:B0-----:R-:W4:Y:S04]  /*126f0*/  LDL.LU.64 R26, [R1+0x1ad8] ;  /* 0x001ad800011a7983 */ /* 0x001f280000300a00 */
[----:B------:R-:W2:Y:S02]  /*12700*/  LDL.LU.64 R24, [R1+0x1ad0] ;  /* 0x001ad00001187983 */ /* 0x000ea40000300a00 */
[C---:B--2---:R-:W-:Y:S11]  /*12710*/  HMMA.16816.F32 R20, R16.reuse, R24, R20 ;  /* 0x000000181014723c */ /* 0x044ff60000001814 */
[----:B------:R-:W-:Y:S11]  /*12720*/  @!UPT UIADD3 URZ, URZ, URZ, URZ ;  /* 0x0000003f3f3ff290 */ /* 0x000ff6000fffe03f */
[----:B------:R-:W-:Y:S01]  /*12730*/  @!UPT UIADD3 URZ, URZ, URZ, URZ ;  /* 0x0000003f3f3ff290 */ /* 0x000fe2000fffe03f */
[----:B------:R-:W-:Y:S04]  /*12740*/  STL.64 [R1+0x540], R20 ;  /* 0x0005401401007387 */ /* 0x000fe80000100a00 */
[----:B------:R0:W-:Y:S04]  /*12750*/  STL.64 [R1+0x548], R22 ;  /* 0x0005481601007387 */ /* 0x0001e80000100a00 */
[----:B0-----:R-:W2:Y:S04]  /*12760*/  LDL.LU.64 R22, [R1+0x1ac8] ;  /* 0x001ac80001167983 */ /* 0x001ea80000300a00 */
[----:B------:R-:W2:Y:S04]  /*12770*/  LDL.LU.64 R20, [R1+0x1ac0] ;  /* 0x001ac00001147983 */ /* 0x000ea80000300a00 */
[----:B----4-:R-:W-:Y:S04]  /*12780*/  STL.64 [R1+0x1a00], R26 ;  /* 0x001a001a01007387 */ /* 0x010fe80000100a00 */
[----:B------:R0:W-:Y:S04]  /*12790*/  STL.64 [R1+0x19f8], R24 ;  /* 0x0019f81801007387 */ /* 0x0001e80000100a00 */
[----:B0-----:R-:W4:Y:S04]  /*127a0*/  LDL.LU.64 R24, [R1+0x90] ;  /* 0x0000900001187983 */ /* 0x001f280000300a00 */
[----:B----4-:R0:W-:Y:S04]  /*127b0*/  STL.64 [R1+0x1a80], R24 ;  /* 0x001a801801007387 */ /* 0x0101e80000100a00 */
[----:B0-----:R-:W4:Y:S04]  /*127c0*/  LDL.LU.64 R24, [R1+0x530] ;  /* 0x0005300001187983 */ /* 0x001f280000300a00 */
[----:B------:R-:W4:Y:S04]  /*127d0*/  LDL.LU.64 R26, [R1+0x538] ;  /* 0x00053800011a7983 */ /* 0x000f280000300a00 */
[----:B---3--:R-:W-:Y:S04]  /*127e0*/  STL [R1+0x19e4], R9 ;  /* 0x0019e40901007387 */ /* 0x008fe80000100800 */
[----:B------:R-:W-:Y:S01]  /*127f0*/  STL [R1+0x1a38], R8 ;  /* 0x001a380801007387 */ /* 0x000fe20000100800 */
[C---:B----4-:R-:W-:Y:S11]  /*12800*/  HMMA.16816.F32 R24, R16.reuse, R8, R24 ;  /* 0x000000081018723c */ /* 0x050ff60000001818 */
[----:B------:R-:W-:Y:S11]  /*12810*/  @!UPT UIADD3 URZ, URZ, URZ, URZ ;  /* 0x0000003f3f3ff290 */ /* 0x000ff6000fffe03f */
[----:B------:R-:W-:Y:S01]  /*12820*/  @!UPT UIADD3 URZ, URZ, URZ, URZ ;  /* 0x0000003f3f3ff290 */ /* 0x000fe2000fffe03f */
[----:B------:R0:W-:Y:S04]  /*12830*/  STL.64 [R1+0x530], R24 ;  /* 0x0005301801007387 */ /* 0x0001e80000100a00 */
[----:B------:R1:W-:Y:S04]  /*12840*/  STL.64 [R1+0x538], R26 ;  /* 0x0005381a01007387 */ /* 0x0003e80000100a00 */
[----:B0-----:R-:W3:Y:S04]  /*12850*/  LDL.LU.64 R24, [R1+0x220] ;  /* 0x0002200001187983 */ /* 0x001ee80000300a00 */
[----:B-1----:R-:W4:Y:S01]  /*12860*/  LDL.LU.64 R26, [R1+0x228] ;  /* 0x00022800011a7983 */ /* 0x002f220000300a00 */
[----:B------:R-:W-:Y:S11]  /*12870*/  HMMA.16816.F32 R8, R16, R4, R12 ;  /* 0x000000041008723c */ /* 0x000ff6000000180c */
[----:B------:R-:W-:Y:S11]  /*12880*/  @!UPT UIADD3 URZ, URZ, URZ, URZ ;  /* 0x0000003f3f3ff290 */ /* 0x000ff6000fffe03f */
[----:B------:R-:W-:Y:S01]  /*12890*/  @!UPT UIADD3 URZ, URZ, URZ, URZ ;  /* 0x0000003f3f3ff290 */ /* 0x000fe2000fffe03f */
[----:B------:R-:W-:Y:S04]  /*128a0*/  STL.64 [R1+0x250], R8 ;  /* 0x0002500801007387 */ /* 0x000fe80000100a00 */
[----:B------:R-:W-:Y:S04]  /*128b0*/  STL.64 [R1+0x258], R10 ;  /* 0x0002580a01007387 */ /* 0x000fe80000100a00 */
[----:B----4-:R-:W-:Y:S04]  /*128c0*/  STL.64 [R1+0x1a90], R26 ;  /* 0x001a901a01007387 */ /* 0x010fe80000100a00 */
[----:B---3--:R0:W-:Y:S04]  /*128d0*/  STL.64 [R1+0x1a88], R24 ;  /* 0x001a881801007387 */ /* 0x0081e80000100a00 */
[----:B0-----:R-:W3:Y:S04]  /*128e0*/  LDL.LU.64 R24, [R1+0xb0] ;  /* 0x0000b00001187983 */ /* 0x001ee80000300a00 */
[----:B---3--:R-:W-:Y:S04]  /*128f0*/  STL.64 [R1+0x1aa8], R24 ;  /* 0x001aa81801007387 */ /* 0x008fe80000100a00 */
[----:B------:R-:W3:Y:S04]  /*12900*/  LDL.LU.64 R16, [R1+0x210] ;  /* 0x0002100001107983 */ /* 0x000ee80000300a00 */
[----:B------:R-:W4:Y:S04]  /*12910*/  LDL.LU.64 R18, [R1+0x218] ;  /* 0x0002180001127983 */ /* 0x000f280000300a00 */
[----:B----4-:R-:W-:Y:S04]  /*12920*/  STL.64 [R1+0x1aa0], R18 ;  /* 0x001aa01201007387 */ /* 0x010fe80000100a00 */
[----:B---3--:R0:W-:Y:S04]  /*12930*/  STL.64 [R1+0x1a98], R16 ;  /* 0x001a981001007387 */ /* 0x0081e80000100a00 */
[----:B0-----:R-:W3:Y:S04]  /*12940*/  LDL.LU.64 R16, [R1+0x230] ;  /* 0x0002300001107983 */ /* 0x001ee80000300a00 */
[----:B------:R-:W4:Y:S04]  /*12950*/  LDL.LU.64 R18, [R1+0x238] ;  /* 0x0002380001127983 */ /* 0x000f280000300a00 */
[----:B----4-:R-:W-:Y:S04]  /*12960*/  STL.64 [R1+0x1ab8], R18 ;  /* 0x001ab81201007387 */ /* 0x010fe80000100a00 */
[----:B---3--:R0:W-:Y:S04]  /*12970*/  STL.64 [R1+0x1ab0], R16 ;  /* 0x001ab01001007387 */ /* 0x0081e80000100a00 */
[----:B0-----:R-:W2:Y:S04]  /*12980*/  LDL.LU.64 R16, [R1+0x240] ;  /* 0x0002400001107983 */ /* 0x001ea80000300a00 */
[----:B------:R-:W2:Y:S04]  /*12990*/  LDL.LU.64 R18, [R1+0x248] ;  /* 0x0002480001127983 */ /* 0x000ea80000300a00 */
[----:B------:R-:W3:Y:S04]  /*129a0*/  LDL.LU.64 R12, [R1+0x80] ;  /* 0x00008000010c7983 */ /* 0x000ee80000300a00 */
[----:B------:R-:W4:Y:S01]  /*129b0*/  LDL.LU.64 R8, [R1+0x50] ;  /* 0x0000500001087983 */ /* 0x000f220000300a00 */
[----:B------:R-:W-:-:S02]  /*129c0*/  IMAD.MOV.U32 R24, RZ, RZ, R7 ;  /* 0x000000ffff187224 */ /* 0x000fc400078e0007 */
[----:B------:R-:W-:Y:S01]  /*129d0*/  IMAD.MOV.U32 R25, RZ, RZ, R6 ;  /* 0x000000ffff197224 */ /* 0x000fe200078e0006 */
[----:B----4-:R0:W-:Y:S04]  /*129e0*/  STL.64 [R1+0x1a50], R8 ;  /* 0x001a500801007387 */ /* 0x0101e80000100a00 */
[----:B0-----:R-:W4:Y:S02]  /*129f0*/  LDL.LU.64 R8, [R1+0x60] ;  /* 0x0000600001087983 */ /* 0x001f240000300a00 */
[C---:B--2---:R-:W-:Y:S02]  /*12a00*/  HMMA.16816.F32 R24, R20.reuse, R24, R16 ;  /* 0x000000181418723c */ /* 0x044fe40000001810 */
[----:B----4-:R0:W-:Y:S04]  /*12a10*/  STL.64 [R1+0x1a68], R8 ;  /* 0x001a680801007387 */ /* 0x0101e80000100a00 */
[----:B0-----:R-:W2:Y:S04]  /*12a20*/  LDL.LU.64 R8, [R1+0x70] ;  /* 0x0000700001087983 */ /* 0x001ea80000300a00 */
[----:B------:R-:W-:Y:S04]  /*12a30*/  STL [R1+0x19e0], R4 ;  /* 0x0019e00401007387 */ /* 0x000fe80000100800 */
[----:B------:R-:W-:Y:S04]  /*12a40*/  STL [R1+0x19d4], R5 ;  /* 0x0019d40501007387 */ /* 0x000fe80000100800 */
[----:B------:R-:W4:Y:S04]  /*12a50*/  LDL.LU.64 R18, [R1+0x1ab8] ;  /* 0x001ab80001127983 */ /* 0x000f280000300a00 */
[----:B------:R-:W4:Y:S04]  /*12a60*/  LDL.LU.64 R16, [R1+0x1ab0] ;  /* 0x001ab00001107983 */ /* 0x000f280000300a00 */
[----:B------:R0:W-:Y:S04]  /*12a70*/  STL.64 [R1+0x240], R24 ;  /* 0x0002401801007387 */ /* 0x0001e80000100a00 */
[----:B------:R-:W-:Y:S04]  /*12a80*/  STL.64 [R1+0x248], R26 ;  /* 0x0002481a01007387 */ /* 0x000fe80000100a00 */
[----:B0-----:R-:W4:Y:S02]  /*12a90*/  LDL.LU.64 R24, [R1+0x1aa8] ;  /* 0x001aa80001187983 */ /* 0x001f240000300a00 */
[----:B----4-:R-:W-:Y:S01]  /*12aa0*/  HMMA.16816.F32 R16, R20, R24, R16 ;  /* 0x000000181410723c */ /* 0x010fe20000001810 */
[----:B------:R-:W-:-:S02]  /*12ab0*/  IMAD.MOV.U32 R29, RZ, RZ, R24 ;  /* 0x000000ffff1d7224 */ /* 0x000fc400078e0018 */
[----:B------:R-:W-:Y:S11]  /*12ac0*/  IMAD.MOV.U32 R28, RZ, RZ, R25 ;  /* 0x000000ffff1c7224 */ /* 0x000ff600078e0019 */
[----:B------:R-:W-:Y:S09]  /*12ad0*/  @!UPT UIADD3 URZ, URZ, URZ, URZ ;  /* 0x0000003f3f3ff290 */ /* 0x000ff2000fffe03f */
[----:B------:R-:W-:Y:S04]  /*12ae0*/  STL.64 [R1+0x230], R16 ;  /* 0x0002301001007387 */ /* 0x000fe80000100a00 */
[----:B------:R0:W-:Y:S04]  /*12af0*/  STL.64 [R1+0x238], R18 ;  /* 0x0002381201007387 */ /* 0x0001e80000100a00 */
[----:B0-----:R-:W4:Y:S04]  /*12b00*/  LDL.LU.64 R18, [R1+0x1aa0] ;  /* 0x001aa00001127983 */ /* 0x001f280000300a00 */
[----:B------:R-:W4:Y:S04]  /*12b10*/  LDL.LU.64 R16, [R1+0x1a98] ;  /* 0x001a980001107983 */ /* 0x000f280000300a00 */
[----:B------:R-:W2:Y:S04]  /*12b20*/  LDL.LU.64 R26, [R1+0x1a90] ;  /* 0x001a9000011a7983 */ /* 0x000ea80000300a00 */
[----:B------:R-:W2:Y:S01]  /*12b30*/  LDL.LU.64 R24, [R1+0x1a88] ;  /* 0x001a880001187983 */ /* 0x000ea20000300a00 */
[----:B------:R-:W-:-:S02]  /*12b40*/  IMAD.MOV.U32 R4, RZ, RZ, R3 ;  /* 0x000000ffff047224 */ /* 0x000fc400078e0003 */
[----:B------:R-:W-:Y:S01]  /*12b50*/  IMAD.MOV.U32 R5, RZ, RZ, R2 ;  /* 0x000000ffff057224 */ /* 0x000fe200078e0002 */
[----:B------:R-:W-:Y:S04]  /*12b60*/  STL [R1+0x19cc], R28 ;  /* 0x0019cc1c01007387 */ /* 0x000fe80000100800 */
[----:B------:R-:W-:Y:S02]  /*12b70*/  STL [R1+0x19c8], R29 ;  /* 0x0019c81d01007387 */ /* 0x000fe40000100800 */
[C---:B--2---:R-:W-:Y:S02]  /*12b80*/  HMMA.16816.F32 R4, R20.reuse, R4, R24 ;  /* 0x000000041404723c */ /* 0x044fe40000001818 */
[----:B------:R-:W4:Y:S11]  /*12b90*/  LDL.LU.64 R24, [R1+0x1a80] ;  /* 0x001a800001187983 */ /* 0x000f360000300a00 */
[----:B------:R-:W-:Y:S10]  /*12ba0*/  @!UPT UIADD3 URZ, URZ, URZ, URZ ;  /* 0x0000003f3f3ff290 */ /* 0x000ff4000fffe03f */
[----:B------:R-:W-:Y:S04]  /*12bb0*/  STL.64 [R1+0x220], R4 ;  /* 0x0002200401007387 */ /* 0x000fe80000100a00 */
[----:B------:R4:W-:Y:S02]  /*12bc0*/  STL.64 [R1+0x228], R6 ;  /* 0x0002280601007387 */ /* 0x0009e40000100a00 */
[----:B----4-:R-:W-:Y:S11]  /*12bd0*/  HMMA.16816.F32 R4, R20, R24, R16 ;  /* 0x000000181404723c */ /* 0x010ff60000001810 */
[----:B------:R-:W-:Y:S11]  /*12be0*/  @!UPT UIADD3 URZ, URZ, URZ, URZ ;  /* 0x0000003f3f3ff290 */ /* 0x000ff6000fffe03f */
[----:B------:R-:W-:Y:S01]  /*12bf0*/  @!UPT UIADD3 URZ, URZ, URZ, URZ ;  /* 0x0000003f3f3ff290 */ /* 0x000fe2000fffe03f */
[----:B------:R0:W-:Y:S04]  /*12c00*/  STL.64 [R1+0x210], R4 ;  /* 0x0002100401007387 */ /* 0x0001e80000100a00 */
[----:B------:R1:W-:Y:S04]  /*12c10*/  STL.64 [R1+0x218], R6 ;  /* 0x0002180601007387 */ /* 0x0003e80000100a00 */
[----:B0-----:R-:W3:Y:S04]  /*12c20*/  LDL.LU.64 R4, [R1+0x200] ;  /* 0x0002000001047983 */ /* 0x001ee80000300a00 */
[----:B-1----:R-:W3:Y:S04]  /*12c30*/  LDL.LU.64 R6, [R1+0x208] ;  /* 0x0002080001067983 */ /* 0x002ee80000300a00 */
[----:B------:R-:W2:Y:S01]  /*12c40*/  LDL.LU.64 R16, [R1+0x30] ;  /* 0x0000300001107983 */ /* 0x000ea20000300a00 */
[----:B------:R-:W-:-:S02]  /*12c50*/  IMAD.MOV.U32 R3, RZ, RZ, R24 ;  /* 0x000000ffff037224 */ /* 0x000fc400078e0018 */
[----:B------:R-:W-:Y:S01]  /*12c60*/  IMAD.MOV.U32 R2, RZ, RZ, R25 ;  /* 0x000000ffff027224 */ /* 0x000fe200078e0019 */
[----:B--2---:R-:W-:Y:S04]  /*12c70*/  STL.64 [R1+0x1a40], R16 ;  /* 0x001a401001007387 */ /* 0x004fe80000100a00 */
[----:B------:R-:W2:Y:S04]  /*12c80*/  LDL.LU.64 R24, [R1] ;  /* 0x0000000001187983 */ /* 0x000ea80000300a00 */
[----:B--2---:R0:W-:Y:S04]  /*12c90*/  STL.64 [R1+0x1a18], R24 ;  /* 0x001a181801007387 */ /* 0x0041e80000100a00 */
[----:B0-----:R-:W2:Y:S04]  /*12ca0*/  LDL.LU.64 R24, [R1+0x10] ;  /* 0x0000100001187983 */ /* 0x001ea80000300a00 */
[----:B--2---:R0:W-:Y:S04]  /*12cb0*/  STL.64 [R1+0x1a20], R24 ;  /* 0x001a201801007387 */ /* 0x0041e80000100a00 */
[----:B0-----:R-:W2:Y:S04]  /*12cc0*/  LDL.LU.64 R24, [R1+0x20] ;  /* 0x0000200001187983 */ /* 0x001ea80000300a00 */
[----:B--2---:R0:W-:Y:S04]  /*12cd0*/  STL.64 [R1+0x1a48], R24 ;  /* 0x001a481801007387 */ /* 0x0041e80000100a00 */
[----:B0-----:R-:W2:Y:S04]  /*12ce0*/  LDL.LU.64 R24, [R1+0x1d0] ;  /* 0x0001d00001187983 */ /* 0x001ea80000300a00 */
[----:B------:R-:W4:Y:S04]  /*12cf0*/  LDL.LU.64 R26, [R1+0x1d8] ;  /* 0x0001d800011a7983 */ /* 0x000f280000300a00 */
[----:B----4-:R-:W-:Y:S04]  /*12d00*/  STL.64 [R1+0x1a60], R26 ;  /* 0x001a601a01007387 */ /* 0x010fe80000100a00 */
[----:B--2---:R0:W-:Y:S04]  /*12d10*/  STL.64 [R1+0x1a58], R24 ;  /* 0x001a581801007387 */ /* 0x0041e80000100a00 */
[----:B0-----:R-:W2:Y:S04]  /*12d20*/  LDL.LU.64 R24, [R1+0x1e0] ;  /* 0x0001e00001187983 */ /* 0x001ea80000300a00 */
[----:B------:R-:W4:Y:S01]  /*12d30*/  LDL.LU.64 R26, [R1+0x1e8] ;  /* 0x0001e800011a7983 */ /* 0x000f220000300a00 */
[----:B---3--:R-:W-:Y:S03]  /*12d40*/  HMMA.16816.F32 R16, R20, R12, R4 ;  /* 0x0000000c1410723c */ /* 0x008fe60000001804 */
[----:B----4-:R-:W-:Y:S04]  /*12d50*/  STL.64 [R1+0x1a78], R26 ;  /* 0x001a781a01007387 */ /* 0x010fe80000100a00 */
[----:B--2---:R0:W-:Y:S04]  /*12d60*/  STL.64 [R1+0x1a70], R24 ;  /* 0x001a701801007387 */ /* 0x0041e80000100a00 */
[----:B0-----:R-:W2:Y:S04]  /*12d70*/  LDL.LU.64 R24, [R1+0x1f0] ;  /* 0x0001f00001187983 */ /* 0x001ea80000300a00 */
[----:B------:R-:W2:Y:S04]  /*12d80*/  LDL.LU.64 R26, [R1+0x1f8] ;  /* 0x0001f800011a7983 */ /* 0x000ea80000300a00 */
[----:B------:R-:W-:Y:S04]  /*12d90*/  STL [R1+0x19d0], R3 ;  /* 0x0019d00301007387 */ /* 0x000fe80000100800 */
[----:B------:R0:W-:Y:S04]  /*12da0*/  STL.64 [R1+0x200], R16 ;  /* 0x0002001001007387 */ /* 0x0001e80000100a00 */
[----:B------:R1:W-:Y:S01]  /*12db0*/  STL.64 [R1+0x208], R18 ;  /* 0x0002081201007387 */ /* 0x0003e20000100a00 */
[----:B------:R-:W-:-:S02]  /*12dc0*/  IMAD.MOV.U32 R7, RZ, RZ, R12 ;  /* 0x000000ffff077224 */ /* 0x000fc400078e000c */
[----:B------:R-:W-:Y:S01]  /*12dd0*/  IMAD.MOV.U32 R15, RZ, RZ, R13 ;  /* 0x000000ffff0f7224 */ /* 0x000fe200078e000d */
[----:B0-----:R-:W3:Y:S04]  /*12de0*/  LDL.LU.64 R16, [R1+0x1c0] ;  /* 0x0001c00001107983 */ /* 0x001ee80000300a00 */
[----:B-1----:R-:W3:Y:S01]  /*12df0*/  LDL.LU.64 R18, [R1+0x1c8] ;  /* 0x0001c80001127983 */ /* 0x002ee20000300a00 */
[----:B------:R-:W-:Y:S02]  /*12e00*/  IMAD.MOV.U32 R12, RZ, RZ, R8 ;  /* 0x000000ffff0c7224 */ /* 0x000fe400078e0008 */
[----:B------:R-:W-:Y:S01]  /*12e10*/  IMAD.MOV.U32 R13, RZ, RZ, R9 ;  /* 0x000000ffff0d7224 */ /* 0x000fe200078e0009 */
[C---:B--2---:R-:W-:Y:S11]  /*12e20*/  HMMA.16816.F32 R24, R20.reuse, R8, R24 ;  /* 0x000000081418723c */ /* 0x044ff60000001818 */
[----:B------:R-:W-:Y:S11]  /*12e30*/  @!UPT UIADD3 URZ, URZ, URZ, URZ ;  /* 0x0000003f3f3ff290 */ /* 0x000ff6000fffe03f */
[----:B------:R-:W-:Y:S01]  /*12e40*/  @!UPT UIADD3 URZ, URZ, URZ, URZ ;  /* 0x0000003f3f3ff290 */ /* 0x000fe2000fffe03f */
[----:B------:R-:W-:Y:S04]  /*12e50*/  STL.64 [R1+0x1f0], R24 ;  /* 0x0001f01801007387 */ /* 0x000fe80000100a00 */
[----:B------:R0:W-:Y:S04]  /*12e60*/  STL.64 [R1+0x1f8], R26 ;  /* 0x0001f81a01007387 */ /* 0x0001e80000100a00 */
[----:B0-----:R-:W2:Y:S04]  /*12e70*/  LDL.LU.64 R26, [R1+0x1a78] ;  /* 0x001a7800011a7983 */ /* 0x001ea80000300a00 */
[----:B------:R-:W2:Y:S04]  /*12e80*/  LDL.LU.64 R24, [R1+0x1a70] ;  /* 0x001a700001187983 */ /* 0x000ea80000300a00 */
[----:B------:R-:W2:Y:S02]  /*12e90*/  LDL.LU.64 R8, [R1+0x1a68] ;  /* 0x001a680001087983 */ /* 0x000ea40000300a00 */
        /* <DEDUP_REMOVED lines=17> */
[----:B------:R-:W4:Y:S04]  /*12fb0*/  LDL.LU.64 R10, [R1+0x1b8] ;  /* 0x0001b800010a7983 */ /* 0x000f280000300a00 */
[----:B------:R-:W-:Y:S04]  /*12fc0*/  STL.64 [R1+0x19f0], R14 ;  /* 0x0019f00e01007387 */ /* 0x000fe80000100a00 */
[----:B------:R0:W-:Y:S04]  /*12fd0*/  STL.64 [R1+0x19e8], R12 ;  /* 0x0019e80c01007387 */ /* 0x0001e80000100a00 */
[----:B0-----:R-:W3:Y:S02]  /*12fe0*/  LDL.LU.64 R12, [R1+0x40] ;  /* 0x00004000010c7983 */ /* 0x001ee40000300a00 */
[----:B---3--:R-:W-:Y:S01]  /*12ff0*/  HMMA.16816.F32 R16, R20, R12, R16 ;  /* 0x0000000c1410723c */ /* 0x008fe20000001810 */
[----:B------:R-:W-:-:S02]  /*13000*/  IMAD.MOV.U32 R5, RZ, RZ, R12 ;  /* 0x000000ffff057224 */ /* 0x000fc400078e000c */
[----:B------:R-:W-:Y:S11]  /*13010*/  IMAD.MOV.U32 R3, RZ, RZ, R13 ;  /* 0x000000ffff037224 */ /* 0x000ff600078e000d */
[----:B------:R-:W-:Y:S09]  /*13020*/  @!UPT UIADD3 URZ, URZ, URZ, URZ ;  /* 0x0000003f3f3ff290 */ /* 0x000ff2000fffe03f */
[----:B------:R0:W-:Y:S01]  /*13030*/  STL.64 [R1+0x1c0], R16 ;  /* 0x0001c01001007387 */ /* 0x0001e20000100a00 */
[----:B------:R-:W-:Y:S03]  /*13040*/  STL.64 [R1+0x1c8], R18 ;  /* 0x0001c81201007387 */ /* 0x000fe60000100a00 */
[----:B0-----:R-:W4:Y:S01]  /*13050*/  LDL.LU.64 R16, [R1+0x1a40] ;  /* 0x001a400001107983 */ /* 0x001f220000300a00 */
[----:B------:R-:W-:Y:S02]  /*13060*/  STL.64 [R1+0x1a30], R6 ;  /* 0x001a300601007387 */ /* 0x000fe40000100a00 */
[----:B------:R0:W-:Y:S02]  /*13070*/  STL [R1+0x1a28], R5 ;  /* 0x001a280501007387 */ /* 0x0001e40000100800 */
[----:B0-----:R-:W2:Y:S01]  /*13080*/  LDL.LU.64 R4, [R1+0x1a0] ;  /* 0x0001a00001047983 */ /* 0x001ea20000300a00 */
[----:B------:R-:W2:Y:S02]  /*13090*/  LDL.LU.64 R6, [R1+0x1a8] ;  /* 0x0001a80001067983 */ /* 0x000ea40000300a00 */
[----:B------:R-:W3:Y:S02]  /*130a0*/  LDL.LU.64 R12, [R1+0x170] ;  /* 0x00017000010c7983 */ /* 0x000ee40000300a00 */
[----:B------:R-:W2:Y:S01]  /*130b0*/  LDL.LU.64 R14, [R1+0x178] ;  /* 0x00017800010e7983 */ /* 0x000ea20000300a00 */
[C---:B----4-:R-:W-:Y:S01]  /*130c0*/  HMMA.16816.F32 R8, R20.reuse, R16, R8 ;  /* 0x000000101408723c */ /* 0x050fe20000001808 */
[----:B--2---:R-:W-:Y:S01]  /*130d0*/  STL.64 [R1+0x1a10], R14 ;  /* 0x001a100e01007387 */ /* 0x004fe20000100a00 */
[----:B---3--:R0:W-:Y:S03]  /*130e0*/  STL.64 [R1+0x1a08], R12 ;  /* 0x001a080c01007387 */ /* 0x0081e60000100a00 */
[----:B0-----:R-:W2:Y:S01]  /*130f0*/  LDL.LU.64 R12, [R1+0x180] ;  /* 0x00018000010c7983 */ /* 0x001ea20000300a00 */
[----:B------:R-:W2:Y:S11]  /*13100*/  LDL.LU.64 R14, [R1+0x188] ;  /* 0x00018800010e7983 */ /* 0x000eb60000300a00 */
[----:B------:R-:W-:Y:S06]  /*13110*/  @!UPT UIADD3 URZ, URZ, URZ, URZ ;  /* 0x0000003f3f3ff290 */ /* 0x000fec000fffe03f */
[----:B------:R0:W-:Y:S02]  /*13120*/  STL.64 [R1+0x1b0], R8 ;  /* 0x0001b00801007387 */ /* 0x0001e40000100a00 */
[----:B------:R1:W-:Y:S01]  /*13130*/  STL.64 [R1+0x1b8], R10 ;  /* 0x0001b80a01007387 */ /* 0x0003e20000100a00 */
[----:B------:R-:W-:Y:S01]  /*13140*/  HMMA.16816.F32 R4, R20, R24, R4 ;  /* 0x000000181404723c */ /* 0x000fe20000001804 */
[----:B0-----:R-:W3:Y:S01]  /*13150*/  LDL.LU R8, [R1+0x1a38] ;  /* 0x001a380001087983 */ /* 0x001ee20000300800 */
[----:B-1----:R-:W-:Y:S02]  /*13160*/  IMAD.MOV.U32 R11, RZ, RZ, R16 ;  /* 0x000000ffff0b7224 */ /* 0x002fe400078e0010 */
[----:B------:R-:W-:Y:S02]  /*13170*/  IMAD.MOV.U32 R10, RZ, RZ, R17 ;  /* 0x000000ffff0a7224 */ /* 0x000fe400078e0011 */
[----:B------:R-:W0:Y:S01]  /*13180*/  LDSM.16.MT88.4 R16, [R0+0x4000] ;  /* 0x004000000010783b */ /* 0x000e220000004200 */
[----:B------:R-:W-:-:S03]  /*13190*/  IMAD.MOV.U32 R9, RZ, RZ, R24 ;  /* 0x000000ffff097224 */ /* 0x000fc600078e0018 */
[----:B0-----:R-:W-:Y:S01]  /*131a0*/  STL.64 [R1+0x18c8], R18 ;  /* 0x0018c81201007387 */ /* 0x001fe20000100a00 */
[----:B------:R0:W-:Y:S03]  /*131b0*/  STL.64 [R1+0x18c0], R16 ;  /* 0x0018c01001007387 */ /* 0x0001e60000100a00 */
[----:B0-----:R-:W4:Y:S01]  /*131c0*/  LDL.LU.64 R16, [R1+0x190] ;  /* 0x0001900001107983 */ /* 0x001f220000300a00 */
[----:B------:R-:W4:Y:S08]  /*131d0*/  LDL.LU.64 R18, [R1+0x198] ;  /* 0x0001980001127983 */ /* 0x000f300000300a00 */
[----:B------:R0:W-:Y:S02]  /*131e0*/  STL.64 [R1+0x1a0], R4 ;  /* 0x0001a00401007387 */ /* 0x0001e40000100a00 */
[----:B------:R1:W-:Y:S02]  /*131f0*/  STL.64 [R1+0x1a8], R6 ;  /* 0x0001a80601007387 */ /* 0x0003e40000100a00 */
[----:B0-----:R-:W-:Y:S01]  /*13200*/  IMAD.MOV.U32 R4, RZ, RZ, R25 ;  /* 0x000000ffff047224 */ /* 0x001fe200078e0019 */
[----:B-1----:R-:W2:Y:S01]  /*13210*/  LDL.LU.64 R6, [R1+0x1a30] ;  /* 0x001a300001067983 */ /* 0x002ea20000300a00 */
[----:B------:R-:W2:Y:S02]  /*13220*/  LDL.LU R5, [R1+0x1a28] ;  /* 0x001a280001057983 */ /* 0x000ea40000300800 */
[----:B------:R-:W4:Y:S02]  /*13230*/  LDL.LU.64 R24, [R1+0x1a20] ;  /* 0x001a200001187983 */ /* 0x000f240000300a00 */
[C---:B----4-:R-:W-:Y:S11]  /*13240*/  HMMA.16816.F32 R16, R20.reuse, R24, R16 ;  /* 0x000000181410723c */ /* 0x050ff60000001810 */
[----:B------:R-:W-:Y:S11]  /*13250*/  @!UPT UIADD3 URZ, URZ, URZ, URZ ;  /* 0x0000003f3f3ff290 */ /* 0x000ff6000fffe03f */
[----:B------:R-:W-:Y:S01]  /*13260*/  @!UPT UIADD3 URZ, URZ, URZ, URZ ;  /* 0x0000003f3f3ff290 */ /* 0x000fe2000fffe03f */
[----:B------:R0:W-:Y:S01]  /*13270*/  STL.64 [R1+0x190], R16 ;  /* 0x0001901001007387 */ /* 0x0001e20000100a00 */
[----:B------:R1:W-:Y:S02]  /*13280*/  STL.64 [R1+0x198], R18 ;  /* 0x0001981201007387 */ /* 0x0003e40000100a00 */
[----:B0-----:R-:W-:Y:S02]  /*13290*/  IMAD.MOV.U32 R17, RZ, RZ, R24 ;  /* 0x000000ffff117224 */ /* 0x001fe400078e0018 */
[----:B------:R-:W-:Y:S02]  /*132a0*/  IMAD.MOV.U32 R16, RZ, RZ, R25 ;  /* 0x000000ffff107224 */ /* 0x000fe400078e0019 */
[----:B------:R-:W2:Y:S02]  /*132b0*/  LDL.LU.64 R24, [R1+0x1a18] ;  /* 0x001a180001187983 */ /* 0x000ea40000300a00 */
[----:B--2---:R-:W-:Y:S01]  /*132c0*/  HMMA.16816.F32 R12, R20, R24, R12 ;  /* 0x00000018140c723c */ /* 0x004fe2000000180c */
[----:B-1----:R-:W-:-:S02]  /*132d0*/  IMAD.MOV.U32 R19, RZ, RZ, R24 ;  /* 0x000000ffff137224 */ /* 0x002fc400078e0018 */
[----:B------:R-:W-:Y:S11]  /*132e0*/  IMAD.MOV.U32 R18, RZ, RZ, R25 ;  /* 0x000000ffff127224 */ /* 0x000ff600078e0019 */
[----:B------:R-:W-:Y:S09]  /*132f0*/  @!UPT UIADD3 URZ, URZ, URZ, URZ ;  /* 0x0000003f3f3ff290 */ /* 0x000ff2000fffe03f */
[----:B------:R-:W-:Y:S01]  /*13300*/  STL.64 [R1+0x180], R12 ;  /* 0x0001800c01007387 */ /* 0x000fe20000100a00 */
[----:B------:R0:W-:Y:S03]  /*13310*/  STL.64 [R1+0x188], R14 ;  /* 0x0001880e01007387 */ /* 0x0001e60000100a00 */
[----:B0-----:R-:W2:Y:S01]  /*13320*/  LDL.LU.64 R14, [R1+0x1a10] ;  /* 0x001a1000010e7983 */ /* 0x001ea20000300a00 */
[----:B------:R-:W2:Y:S02]  /*13330*/  LDL.LU.64 R12, [R1+0x1a08] ;  /* 0x001a0800010c7983 */ /* 0x000ea40000300a00 */
[----:B------:R-:W4:Y:S02]  /*13340*/  LDL.LU.64 R26, [R1+0x1a00] ;  /* 0x001a0000011a7983 */ /* 0x000f240000300a00 */
[----:B------:R-:W2:Y:S02]  /*13350*/  LDL.LU.64 R24, [R1+0x19f8] ;  /* 0x0019f80001187983 */ /* 0x000ea40000300a00 */
[----:B--2---:R-:W-:Y:S11]  /*13360*/  HMMA.16816.F32 R12, R20, R24, R12 ;  /* 0x00000018140c723c */ /* 0x004ff6000000180c */
[----:B------:R-:W-:Y:S11]  /*13370*/  @!UPT UIADD3 URZ, URZ, URZ, URZ ;  /* 0x0000003f3f3ff290 */ /* 0x000ff6000fffe03f */
[----:B------:R-:W-:Y:S01]  /*13380*/  @!UPT UIADD3 URZ, URZ, URZ, URZ ;  /* 0x0000003f3f3ff290 */ /* 0x000fe2000fffe03f */
[----:B------:R-:W-:Y:S01]  /*13390*/  STL.64 [R1+0x170], R12 ;  /* 0x0001700c01007387 */ /* 0x000fe20000100a00 */
[----:B------:R0:W-:Y:S03]  /*133a0*/  STL.64 [R1+0x178], R14 ;  /* 0x0001780e01007387 */ /* 0x0001e60000100a00 */
[----:B0-----:R-:W2:Y:S01]  /*133b0*/  LDL.LU.64 R14, [R1+0x19f0] ;  /* 0x0019f000010e7983 */ /* 0x001ea20000300a00 */
[----:B------:R-:W2:Y:S02]  /*133c0*/  LDL.LU.64 R12, [R1+0x19e8] ;  /* 0x0019e800010c7983 */ /* 0x000ea40000300a00 */
[----:B----4-:R-:W-:Y:S02]  /*133d0*/  STL.64 [R1+0x18d8], R26 ;  /* 0x0018d81a01007387 */ /* 0x010fe40000100a00 */
[----:B------:R0:W-:Y:S02]  /*133e0*/  STL.64 [R1+0x18d0], R24 ;  /* 0x0018d01801007387 */ /* 0x0001e40000100a00 */
[----:B0-----:R-:W-:-:S02]  /*133f0*/  IMAD.MOV.U32 R24, RZ, RZ, R19 ;  /* 0x000000ffff187224 */ /* 0x001fc400078e0013 */
[----:B------:R-:W-:-:S05]  /*13400*/  IMAD.MOV.U32 R25, RZ, RZ, R18 ;  /* 0x000000ffff197224 */ /* 0x000fca00078e0012 */
[----:B------:R0:W-:Y:S02]  /*13410*/  STL.64 [R1+0x18f0], R24 ;  /* 0x0018f01801007387 */ /* 0x0001e40000100a00 */
[----:B0-----:R-:W-:Y:S02]  /*13420*/  IMAD.MOV.U32 R24, RZ, RZ, R17 ;  /* 0x000000ffff187224 */ /* 0x001fe400078e0011 */
[----:B------:R-:W-:Y:S02]  /*13430*/  IMAD.MOV.U32 R25, RZ, RZ, R16 ;  /* 0x000000ffff197224 */ /* 0x000fe400078e0010 */
[----:B------:R-:W4:Y:S01]  /*13440*/  LDL.LU.64 R16, [R1+0x150] ;  /* 0x0001500001107983 */ /* 0x000f220000300a00 */
[----:B------:R-:W4:Y:S02]  /*13450*/  LDL.LU.64 R18, [R1+0x158] ;  /* 0x0001580001127983 */ /* 0x000f240000300a00 */
[----:B------:R0:W-:Y:S02]  /*13460*/  STL.64 [R1+0x1908], R24 ;  /* 0x0019081801007387 */ /* 0x0001e40000100a00 */
[----:B0-----:R-:W-:-:S02]  /*13470*/  IMAD.MOV.U32 R24, RZ, RZ, R9 ;  /* 0x000000ffff187224 */ /* 0x001fc400078e0009 */
[----:B------:R-:W-:Y:S01]  /*13480*/  IMAD.MOV.U32 R25, RZ, RZ, R4 ;  /* 0x000000ffff197224 */ /* 0x000fe200078e0004 */
[----:B------:R-:W3:Y:S01]  /*13490*/  LDL.LU R9, [R1+0x19e4] ;  /* 0x0019e40001097983 */ /* 0x000ee20000300800 */
[----:B------:R-:W4:Y:S03]  /*134a0*/  LDL.LU R4, [R1+0x19e0] ;  /* 0x0019e00001047983 */ /* 0x000f260000300800 */
[----:B------:R0:W-:Y:S02]  /*134b0*/  STL.64 [R1+0x1920], R24 ;  /* 0x0019201801007387 */ /* 0x0001e40000100a00 */
[----:B0-----:R-:W-:Y:S02]  /*134c0*/  IMAD.MOV.U32 R24, RZ, RZ, R11 ;  /* 0x000000ffff187224 */ /* 0x001fe400078e000b */
[----:B------:R-:W-:Y:S01]  /*134d0*/  IMAD.MOV.U32 R25, RZ, RZ, R10 ;  /* 0x000000ffff197224 */ /* 0x000fe200078e000a */
[----:B------:R-:W2:Y:S01]  /*134e0*/  LDL.LU R11, [R1+0x19dc] ;  /* 0x0019dc00010b7983 */ /* 0x000ea20000300800 */
[----:B------:R-:W2:Y:S03]  /*134f0*/  LDL.LU R10, [R1+0x19d8] ;  /* 0x0019d800010a7983 */ /* 0x000ea60000300800 */
[----:B------:R0:W-:Y:S04]  /*13500*/  STL.64 [R1+0x1938], R24 ;  /* 0x0019381801007387 */ /* 0x0001e80000100a00 */
[----:B0-----:R-:W3:Y:S01]  /*13510*/  LDL.LU.64 R24, [R1+0x160] ;  /* 0x0001600001187983 */ /* 0x001ee20000300a00 */
[----:B------:R-:W3:Y:S02]  /*13520*/  LDL.LU.64 R26, [R1+0x168] ;  /* 0x00016800011a7983 */ /* 0x000ee40000300a00 */
[----:B---3--:R-:W-:Y:S11]  /*13530*/  HMMA.16816.F32 R24, R20, R8, R24 ;  /* 0x000000081418723c */ /* 0x008ff60000001818 */
[----:B------:R-:W-:Y:S11]  /*13540*/  @!UPT UIADD3 URZ, URZ, URZ, URZ ;  /* 0x0000003f3f3ff290 */ /* 0x000ff6000fffe03f */
[----:B------:R-:W-:Y:S01]  /*13550*/  @!UPT UIADD3 URZ, URZ, URZ, URZ ;  /* 0x0000003f3f3ff290 */ /* 0x000fe2000fffe03f */
[----:B------:R0:W-:Y:S01]  /*13560*/  STL.64 [R1+0x160], R24 ;  /* 0x0001601801007387 */ /* 0x0001e20000100a00 */
[----:B------:R-:W-:Y:S02]  /*13570*/  STL.64 [R1+0x168], R26 ;  /* 0x0001681a01007387 */ /* 0x000fe40000100a00 */
[----:B0-----:R-:W-:Y:S02]  /*13580*/  IMAD.MOV.U32 R24, RZ, RZ, R5 ;  /* 0x000000ffff187224 */ /* 0x001fe400078e0005 */
[----:B------:R-:W4:Y:S01]  /*13590*/  LDL.LU R5, [R1+0x19d4] ;  /* 0x0019d40001057983 */ /* 0x000f220000300800 */
[----:B------:R-:W-:Y:S02]  /*135a0*/  IMAD.MOV.U32 R25, RZ, RZ, R3 ;  /* 0x000000ffff197224 */ /* 0x000fe400078e0003 */
[----:B------:R-:W3:Y:S03]  /*135b0*/  LDL.LU R3, [R1+0x19d0] ;  /* 0x0019d00001037983 */ /* 0x000ee60000300800 */
[----:B------:R-:W-:Y:S01]  /*135c0*/  STL.64 [R1+0x1950], R24 ;  /* 0x0019501801007387 */ /* 0x000fe20000100a00 */
[----:B--2---:R-:W-:Y:S02]  /*135d0*/  STL.64 [R1+0x18e8], R10 ;  /* 0x0018e80a01007387 */ /* 0x004fe40000100a00 */
[----:B------:R0:W-:Y:S02]  /*135e0*/  STL.64 [R1+0x18e0], R8 ;  /* 0x0018e00801007387 */ /* 0x0001e40000100a00 */
[----:B0-----:R-:W2:Y:S01]  /*135f0*/  LDL.LU R8, [R1+0xa0] ;  /* 0x0000a00001087983 */ /* 0x001ea20000300800 */
[----:B------:R-:W2:Y:S02]  /*13600*/  LDL.LU R9, [R1+0xa4] ;  /* 0x0000a40001097983 */ /* 0x000ea40000300800 */
[----:B------:R-:W-:-:S02]  /*13610*/  IMAD.MOV.U32 R24, RZ, RZ, R14 ;  /* 0x000000ffff187224 */ /* 0x000fc400078e000e */
[----:B------:R-:W-:Y:S01]  /*13620*/  IMAD.MOV.U32 R25, RZ, RZ, R6 ;  /* 0x000000ffff197224 */ /* 0x000fe200078e0006 */
[----:B----4-:R-:W-:Y:S01]  /*13630*/  HMMA.16816.F32 R16, R20, R4, R16 ;  /* 0x000000041410723c */ /* 0x010fe20000001810 */
[----:B--2---:R0:W-:Y:S04]  /*13640*/  STL.64 [R1+0x19a8], R8 ;  /* 0x0019a80801007387 */ /* 0x0041e80000100a00 */
[----:B0-----:R-:W2:Y:S01]  /*13650*/  LDL.LU.64 R8, [R1+0x140] ;  /* 0x0001400001087983 */ /* 0x001ea20000300a00 */
[----:B------:R-:W2:Y:S11]  /*13660*/  LDL.LU.64 R10, [R1+0x148] ;  /* 0x00014800010a7983 */ /* 0x000eb60000300a00 */
[----:B------:R-:W-:Y:S06]  /*13670*/  @!UPT UIADD3 URZ, URZ, URZ, URZ ;  /* 0x0000003f3f3ff290 */ /* 0x000fec000fffe03f */
[----:B------:R0:W-:Y:S02]  /*13680*/  STL.64 [R1+0x150], R16 ;  /* 0x0001501001007387 */ /* 0x0001e40000100a00 */
[----:B------:R-:W-:Y:S02]  /*13690*/  STL.64 [R1+0x158], R18 ;  /* 0x0001581201007387 */ /* 0x000fe40000100a00 */
[----:B0-----:R-:W-:Y:S02]  /*136a0*/  IMAD.MOV.U32 R16, RZ, RZ, R28 ;  /* 0x000000ffff107224 */ /* 0x001fe400078e001c */
[----:B------:R-:W-:Y:S01]  /*136b0*/  IMAD.MOV.U32 R17, RZ, RZ, R29 ;  /* 0x000000ffff117224 */ /* 0x000fe200078e001d */
[----:B------:R-:W4:Y:S01]  /*136c0*/  LDL.LU R28, [R1+0x19cc] ;  /* 0x0019cc00011c7983 */ /* 0x000f220000300800 */
[----:B------:R-:W2:Y:S02]  /*136d0*/  LDL.LU R29, [R1+0x19c8] ;  /* 0x0019c800011d7983 */ /* 0x000ea40000300800 */
[----:B------:R-:W2:Y:S02]  /*136e0*/  LDL.LU.64 R20, [R1+0x120] ;  /* 0x0001200001147983 */ /* 0x000ea40000300a00 */
[----:B------:R-:W2:Y:S01]  /*136f0*/  LDL.LU.64 R22, [R1+0x128] ;  /* 0x0001280001167983 */ /* 0x000ea20000300a00 */
[----:B------:R0:W-:Y:S02]  /*13700*/  STL.64 [R1+0x1968], R16 ;  /* 0x0019681001007387 */ /* 0x0001e40000100a00 */
[----:B0-----:R-:W-:-:S02]  /*13710*/  IMAD.MOV.U32 R16, RZ, RZ, R12 ;  /* 0x000000ffff107224 */ /* 0x001fc400078e000c */
[----:B------:R-:W-:Y:S01]  /*13720*/  IMAD.MOV.U32 R17, RZ, RZ, R13 ;  /* 0x000000ffff117224 */ /* 0x000fe200078e000d */
[----:B------:R-:W2:Y:S01]  /*13730*/  LDL.LU R12, [R1+0x19c4] ;  /* 0x0019c400010c7983 */ /* 0x000ea20000300800 */
[----:B------:R-:W2:Y:S03]  /*13740*/  LDL.LU R13, [R1+0x19c0] ;  /* 0x0019c000010d7983 */ /* 0x000ea60000300800 */
[----:B------:R0:W-:Y:S01]  /*13750*/  STL.64 [R1+0x1978], R16 ;  /* 0x0019781001007387 */ /* 0x0001e20000100a00 */
[----:B------:R-:W2:Y:S02]  /*13760*/  LDL.LU R14, [R1+0x19bc] ;  /* 0x0019bc00010e7983 */ /* 0x000ea40000300800 */
[----:B------:R-:W2:Y:S02]  /*13770*/  LDL.LU R6, [R1+0x19b8] ;  /* 0x0019b80001067983 */ /* 0x000ea40000300800 */
[----:B0-----:R-:W-:-:S02]  /*13780*/  IMAD.MOV.U32 R16, RZ, RZ, R7 ;  /* 0x000000ffff107224 */ /* 0x001fc400078e0007 */
[----:B------:R-:W2:Y:S01]  /*13790*/  LDL.LU R7, [R1+0x19b4] ;  /* 0x0019b40001077983 */ /* 0x000ea20000300800 */
[----:B------:R-:W-:Y:S02]  /*137a0*/  IMAD.MOV.U32 R17, RZ, RZ, R15 ;  /* 0x000000ffff117224 */ /* 0x000fe400078e000f */
[----:B------:R-:W3:Y:S03]  /*137b0*/  LDL.LU R15, [R1+0x19b0] ;  /* 0x0019b000010f7983 */ /* 0x000ee60000300800 */
[----:B------:R0:W-:Y:S04]  /*137c0*/  STL.64 [R1+0x1990], R16 ;  /* 0x0019901001007387 */ /* 0x0001e80000100a00 */
[----:B0-----:R-:W3:Y:S01]  /*137d0*/  LDL.LU R16, [R1+0xc0] ;  /* 0x0000c00001107983 */ /* 0x001ee20000300800 */
[----:B------:R-:W3:Y:S02]  /*137e0*/  LDL.LU R17, [R1+0xc4] ;  /* 0x0000c40001117983 */ /* 0x000ee40000300800 */
[----:B------:R-:W-:Y:S01]  /*137f0*/  STL.64 [R1+0x1970], R24 ;  /* 0x0019701801007387 */ /* 0x000fe20000100a00 */
[----:B--2---:R-:W-:Y:S01]  /*13800*/  STL.64 [R1+0x1900], R6 ;  /* 0x0019000601007387 */ /* 0x004fe20000100a00 */
[----:B------:R0:W-:Y:S03]  /*13810*/  STL.64 [R1+0x18f8], R4 ;  /* 0x0018f80401007387 */ /* 0x0001e60000100a00 */
[----:B0-----:R-:W2:Y:S01]  /*13820*/  LDL.LU.64 R4, [R1+0x130] ;  /* 0x0001300001047983 */ /* 0x001ea20000300a00 */
[----:B------:R-:W2:Y:S02]  /*13830*/  LDL.LU.64 R6, [R1+0x138] ;  /* 0x0001380001067983 */ /* 0x000ea40000300a00 */
[----:B------:R-:W-:-:S02]  /*13840*/  IMAD.MOV.U32 R24, RZ, RZ, R29 ;  /* 0x000000ffff187224 */ /* 0x000fc400078e001d */
[----:B----4-:R-:W-:Y:S01]  /*13850*/  IMAD.MOV.U32 R25, RZ, RZ, R28 ;  /* 0x000000ffff197224 */ /* 0x010fe200078e001c */
[C---:B---3--:R-:W-:Y:S01]  /*13860*/  HMMA.16816.F32 R16, R12.reuse, R16, R8 ;  /* 0x000000100c10723c */ /* 0x048fe20000001808 */
[----:B------:R-:W3:Y:S11]  /*13870*/  LDL.LU.64 R8, [R1+0x19a8] ;  /* 0x0019a80001087983 */ /* 0x000ef60000300a00 */
[----:B------:R-:W-:Y:S11]  /*13880*/  @!UPT UIADD3 URZ, URZ, URZ, URZ ;  /* 0x0000003f3f3ff290 */ /* 0x000ff6000fffe03f */
[----:B------:R-:W-:Y:S01]  /*13890*/  STL.64 [R1+0x140], R16 ;  /* 0x0001401001007387 */ /* 0x000fe20000100a00 */
[----:B------:R-:W-:Y:S01]  /*138a0*/  STL.64 [R1+0x148], R18 ;  /* 0x0001481201007387 */ /* 0x000fe20000100a00 */
[C---:B--2---:R-:W-:Y:S11]  /*138b0*/  HMMA.16816.F32 R24, R12.reuse, R24, R4 ;  /* 0x000000180c18723c */ /* 0x044ff60000001804 */
[----:B------:R-:W-:Y:S11]  /*138c0*/  @!UPT UIADD3 URZ, URZ, URZ, URZ ;  /* 0x0000003f3f3ff290 */ /* 0x000ff6000fffe03f */
[----:B------:R-:W-:Y:S01]  /*138d0*/  @!UPT UIADD3 URZ, URZ, URZ, URZ ;  /* 0x0000003f3f3ff290 */ /* 0x000fe2000fffe03f */
[----:B------:R0:W-:Y:S01]  /*138e0*/  STL.64 [R1+0x130], R24 ;  /* 0x0001301801007387 */ /* 0x0001e20000100a00 */
[----:B------:R1:W-:Y:S03]  /*138f0*/  STL.64 [R1+0x138], R26 ;  /* 0x0001381a01007387 */ /* 0x0003e60000100a00 */
[----:B0-----:R-:W2:Y:S01]  /*13900*/  LDL.LU.64 R24, [R1+0xe0] ;  /* 0x0000e00001187983 */ /* 0x001ea20000300a00 */
[----:B-1----:R-:W4:Y:S01]  /*13910*/  LDL.LU.64 R26, [R1+0xe8] ;  /* 0x0000e800011a7983 */ /* 0x002f220000300a00 */
[----:B---3--:R-:W-:Y:S11]  /*13920*/  HMMA.16816.F32 R4, R12, R8, R20 ;  /* 0x000000080c04723c */ /* 0x008ff60000001814 */
[----:B------:R-:W-:Y:S11]  /*13930*/  @!UPT UIADD3 URZ, URZ, URZ, URZ ;  /* 0x0000003f3f3ff290 */ /* 0x000ff6000fffe03f */
[----:B------:R-:W-:Y:S01]  /*13940*/  @!UPT UIADD3 URZ, URZ, URZ, URZ ;  /* 0x0000003f3f3ff290 */ /* 0x000fe2000fffe03f */
[----:B------:R-:W-:Y:S01]  /*13950*/  STL.64 [R1+0x120], R4 ;  /* 0x0001200401007387 */ /* 0x000fe20000100a00 */
[----:B------:R-:W-:Y:S03]  /*13960*/  STL.64 [R1+0x128], R6 ;  /* 0x0001280601007387 */ /* 0x000fe60000100a00 */
[----:B----4-:R-:W-:Y:S01]  /*13970*/  STL.64 [R1+0x1988], R26 ;  /* 0x0019881a01007387 */ /* 0x010fe20000100a00 */
[----:B--2---:R0:W-:Y:S03]  /*13980*/  STL.64 [R1+0x1980], R24 ;  /* 0x0019801801007387 */ /* 0x0041e60000100a00 */
[----:B0-----:R-:W2:Y:S01]  /*13990*/  LDL.LU.64 R24, [R1+0xf0] ;  /* 0x0000f00001187983 */ /* 0x001ea20000300a00 */
[----:B------:R-:W3:Y:S03]  /*139a0*/  LDL.LU.64 R26, [R1+0xf8] ;  /* 0x0000f800011a7983 */ /* 0x000ee60000300a00 */
[----:B---3--:R-:W-:Y:S01]  /*139b0*/  STL.64 [R1+0x19a0], R26 ;  /* 0x0019a01a01007387 */ /* 0x008fe20000100a00 */
[----:B--2---:R0:W-:Y:S03]  /*139c0*/  STL.64 [R1+0x1998], R24 ;  /* 0x0019981801007387 */ /* 0x0041e60000100a00 */
[----:B0-----:R-:W2:Y:S01]  /*139d0*/  LDL.LU.64 R24, [R1+0x100] ;  /* 0x0001000001187983 */ /* 0x001ea20000300a00 */
[----:B------:R-:W2:Y:S02]  /*139e0*/  LDL.LU.64 R26, [R1+0x108] ;  /* 0x00010800011a7983 */ /* 0x000ea40000300a00 */
[----:B------:R-:W3:Y:S02]  /*139f0*/  LDL.LU.64 R20, [R1+0x520] ;  /* 0x0005200001147983 */ /* 0x000ee40000300a00 */
[----:B------:R-:W3:Y:S01]  /*13a00*/  LDL.LU.64 R22, [R1+0x528] ;  /* 0x0005280001167983 */ /* 0x000ee20000300a00 */
[----:B------:R-:W4:Y:S01]  /*13a10*/  LDL.LU.64 R4, [R1+0x8b0] ;  /* 0x0008b00001047983 */ /* 0x000f220000300a00 */
[----:B------:R-:W2:Y:S03]  /*13a20*/  LDL.LU.64 R6, [R1+0x8b8] ;  /* 0x0008b80001067983 */ /* 0x000ea60000300a00 */
[----:B--2---:R-:W-:Y:S01]  /*13a30*/  STL.64 [R1+0x1918], R6 ;  /* 0x0019180601007387 */ /* 0x004fe20000100a00 */
[----:B----4-:R0:W-:Y:S03]  /*13a40*/  STL.64 [R1+0x1910], R4 ;  /* 0x0019100401007387 */ /* 0x0101e60000100a00 */
[----:B0-----:R-:W2:Y:S01]  /*13a50*/  LDL.LU.64 R4, [R1+0x8a0] ;  /* 0x0008a00001047983 */ /* 0x001ea20000300a00 */
[----:B------:R-:W4:Y:S03]  /*13a60*/  LDL.LU.64 R6, [R1+0x8a8] ;  /* 0x0008a80001067983 */ /* 0x000f260000300a00 */
[----:B----4-:R-:W-:Y:S01]  /*13a70*/  STL.64 [R1+0x1930], R6 ;  /* 0x0019300601007387 */ /* 0x010fe20000100a00 */
[----:B--2---:R0:W-:Y:S03]  /*13a80*/  STL.64 [R1+0x1928], R4 ;  /* 0x0019280401007387 */ /* 0x0041e60000100a00 */
[----:B0-----:R-:W2:Y:S01]  /*13a90*/  LDL.LU.64 R4, [R1+0x880] ;  /* 0x0008800001047983 */ /* 0x001ea20000300a00 */
[----:B------:R-:W4:Y:S02]  /*13aa0*/  LDL.LU.64 R6, [R1+0x888] ;  /* 0x0008880001067983 */ /* 0x000f240000300a00 */
[----:B------:R-:W-:-:S02]  /*13ab0*/  IMAD.MOV.U32 R16, RZ, RZ, R3 ;  /* 0x000000ffff107224 */ /* 0x000fc400078e0003 */
[----:B------:R-:W-:-:S07]  /*13ac0*/  IMAD.MOV.U32 R17, RZ, RZ, R2 ;  /* 0x000000ffff117224 */ /* 0x000fce00078e0002 */
[C---:B------:R-:W-:Y:S01]  /*13ad0*/  HMMA.16816.F32 R16, R12.reuse, R16, R24 ;  /* 0x000000100c10723c */ /* 0x040fe20000001818 */
[----:B----4-:R-:W-:Y:S01]  /*13ae0*/  STL.64 [R1+0x1948], R6 ;  /* 0x0019480601007387 */ /* 0x010fe20000100a00 */
[----:B--2---:R0:W-:Y:S03]  /*13af0*/  STL.64 [R1+0x1940], R4 ;  /* 0x0019400401007387 */ /* 0x0041e60000100a00 */
[----:B0-----:R-:W2:Y:S01]  /*13b00*/  LDL.LU.64 R4, [R1+0x870] ;  /* 0x0008700001047983 */ /* 0x001ea20000300a00 */
[----:B------:R-:W4:Y:S03]  /*13b10*/  LDL.LU.64 R6, [R1+0x878] ;  /* 0x0008780001067983 */ /* 0x000f260000300a00 */
[----:B----4-:R-:W-:Y:S01]  /*13b20*/  STL.64 [R1+0x1960], R6 ;  /* 0x0019600601007387 */ /* 0x010fe20000100a00 */
[----:B--2---:R0:W-:Y:S03]  /*13b30*/  STL.64 [R1+0x1958], R4 ;  /* 0x0019580401007387 */ /* 0x0041e60000100a00 */
[----:B0-----:R-:W2:Y:S01]  /*13b40*/  LDL.LU.64 R4, [R1+0x860] ;  /* 0x0008600001047983 */ /* 0x001ea20000300a00 */
[----:B------:R-:W2:Y:S02]  /*13b50*/  LDL.LU.64 R6, [R1+0x868] ;  /* 0x0008680001067983 */ /* 0x000ea40000300a00 */
[----:B------:R-:W4:Y:S02]  /*13b60*/  LDL.LU.64 R8, [R1+0x8c0] ;  /* 0x0008c00001087983 */ /* 0x000f240000300a00 */
[----:B------:R-:W4:Y:S01]  /*13b70*/  LDL.LU.64 R10, [R1+0x8c8] ;  /* 0x0008c800010a7983 */ /* 0x000f220000300a00 */
[----:B------:R-:W2:Y:S01]  /*13b80*/  LDL.LU.64 R26, [R1+0x19a0] ;  /* 0x0019a000011a7983 */ /* 0x000ea20000300a00 */
[----:B------:R-:W2:Y:S03]  /*13b90*/  LDL.LU.64 R24, [R1+0x1998] ;  /* 0x0019980001187983 */ /* 0x000ea60000300a00 */
[----:B------:R0:W-:Y:S02]  /*13ba0*/  STL.64 [R1+0x100], R16 ;  /* 0x0001001001007387 */ /* 0x0001e40000100a00 */
[----:B------:R2:W-:Y:S01]  /*13bb0*/  STL.64 [R1+0x108], R18 ;  /* 0x0001081201007387 */ /* 0x0005e20000100a00 */
[----:B0-----:R-:W2:Y:S02]  /*13bc0*/  LDL.LU.64 R16, [R1+0x1990] ;  /* 0x0019900001107983 */ /* 0x001ea40000300a00 */
[C---:B--2---:R-:W-:Y:S02]  /*13bd0*/  HMMA.16816.F32 R16, R12.reuse, R16, R24 ;  /* 0x000000100c10723c */ /* 0x044fe40000001818 */
[----:B------:R-:W2:Y:S01]  /*13be0*/  LDL.LU.64 R26, [R1+0x1988] ;  /* 0x00198800011a7983 */ /* 0x000ea20000300a00 */
[----:B------:R-:W2:Y:S11]  /*13bf0*/  LDL.LU.64 R24, [R1+0x1980] ;  /* 0x0019800001187983 */ /* 0x000eb60000300a00 */
[----:B------:R-:W-:Y:S09]  /*13c00*/  @!UPT UIADD3 URZ, URZ, URZ, URZ ;  /* 0x0000003f3f3ff290 */ /* 0x000ff2000fffe03f */
[----:B------:R0:W-:Y:S01]  /*13c10*/  STL.64 [R1+0xf0], R16 ;  /* 0x0000f01001007387 */ /* 0x0001e20000100a00 */
[----:B------:R2:W-:Y:S03]  /*13c20*/  STL.64 [R1+0xf8], R18 ;  /* 0x0000f81201007387 */ /* 0x0005e60000100a00 */
[----:B0-----:R-:W2:Y:S02]  /*13c30*/  LDL.LU.64 R16, [R1+0x1978] ;  /* 0x0019780001107983 */ /* 0x001ea40000300a00 */
[C---:B--2---:R-:W-:Y:S02]  /*13c40*/  HMMA.16816.F32 R16, R12.reuse, R16, R24 ;  /* 0x000000100c10723c */ /* 0x044fe40000001818 */
[----:B------:R-:W2:Y:S11]  /*13c50*/  LDL.LU.64 R24, [R1+0x1970] ;  /* 0x0019700001187983 */ /* 0x000eb60000300a00 */
[----:B------:R-:W-:Y:S10]  /*13c60*/  @!UPT UIADD3 URZ, URZ, URZ, URZ ;  /* 0x0000003f3f3ff290 */ /* 0x000ff4000fffe03f */
[----:B------:R0:W-:Y:S01]  /*13c70*/  STL.64 [R1+0xe0], R16 ;  /* 0x0000e01001007387 */ /* 0x0001e20000100a00 */
[----:B------:R3:W-:Y:S03]  /*13c80*/  STL.64 [R1+0xe8], R18 ;  /* 0x0000e81201007387 */ /* 0x0007e60000100a00 */
[----:B0-----:R-:W3:Y:S01]  /*13c90*/  LDL.LU.64 R16, [R1+0x1968] ;  /* 0x0019680001107983 */ /* 0x001ee20000300a00 */
[C---:B--2---:R-:W-:Y:S08]  /*13ca0*/  HMMA.16816.F32 R24, R12.reuse, R24, R4 ;  /* 0x000000180c18723c */ /* 0x044ff00000001804 */
[C---:B---3--:R-:W-:Y:S01]  /*13cb0*/  HMMA.16816.F32 R16, R12.reuse, R16, R20 ;  /* 0x000000100c10723c */ /* 0x048fe20000001814 */
[----:B------:R-:W0:Y:S11]  /*13cc0*/  LDSM.16.MT88.4 R20, [R0+0x4080] ;  /* 0x004080000014783b */ /* 0x000e360000004200 */
[----:B------:R-:W-:Y:S11]  /*13cd0*/  @!UPT UIADD3 URZ, URZ, URZ, URZ ;  /* 0x0000003f3f3ff290 */ /* 0x000ff6000fffe03f */
[----:B------:R1:W-:Y:S01]  /*13ce0*/  STL.64 [R1+0x520], R16 ;  /* 0x0005201001007387 */ /* 0x0003e20000100a00 */
[----:B------:R2:W-:Y:S03]  /*13cf0*/  STL.64 [R1+0x528], R18 ;  /* 0x0005281201007387 */ /* 0x0005e60000100a00 */
[----:B-1----:R-:W3:Y:S01]  /*13d00*/  LDL.LU.64 R16, [R1+0x110] ;  /* 0x0001100001107983 */ /* 0x002ee20000300a00 */
[----:B--2---:R-:W3:Y:S03]  /*13d10*/  LDL.LU.64 R18, [R1+0x118] ;  /* 0x0001180001127983 */ /* 0x004ee60000300a00 */
[----:B0-----:R-:W-:Y:S01]  /*13d20*/  STL.64 [R1+0x17c0], R22 ;  /* 0x0017c01601007387 */ /* 0x001fe20000100a00 */
[----:B------:R0:W-:Y:S03]  /*13d30*/  STL.64 [R1+0x17b8], R20 ;  /* 0x0017b81401007387 */ /* 0x0001e60000100a00 */
[----:B0-----:R-:W2:Y:S01]  /*13d40*/  LDL.LU.64 R20, [R1+0x8d0] ;  /* 0x0008d00001147983 */ /* 0x001ea20000300a00 */
[----:B------:R-:W2:Y:S02]  /*13d50*/  LDL.LU.64 R22, [R1+0x8d8] ;  /* 0x0008d80001167983 */ /* 0x000ea40000300a00 */
[----:B------:R-:W2:Y:S02]  /*13d60*/  LDL.LU.64 R6, [R1+0x1960] ;  /* 0x0019600001067983 */ /* 0x000ea40000300a00 */
[----:B------:R-:W2:Y:S01]  /*13d70*/  LDL.LU.64 R4, [R1+0x1958] ;  /* 0x0019580001047983 */ /* 0x000ea20000300a00 */
[----:B------:R0:W-:Y:S01]  /*13d80*/  STL.64 [R1+0x860], R24 ;  /* 0x0008601801007387 */ /* 0x0001e20000100a00 */
[----:B------:R2:W-:Y:S03]  /*13d90*/  STL.64 [R1+0x868], R26 ;  /* 0x0008681a01007387 */ /* 0x0005e60000100a00 */
        /* <DEDUP_REMOVED lines=28> */
[----:B0-----:R-:W4:Y:S02]  /*13f60*/  LDL.LU.64 R24, [R1+0x18f0] ;  /* 0x0018f00001187983 */ /* 0x001f240000300a00 */
[C---:B----4-:R-:W-:Y:S02]  /*13f70*/  HMMA.16816.F32 R24, R12.reuse, R24, R8 ;  /* 0x000000180c18723c */ /* 0x050fe40000001808 */
[----:B------:R-:W4:Y:S01]  /*13f80*/  LDL.LU.64 R10, [R1+0x18e8] ;  /* 0x0018e800010a7983 */ /* 0x000f220000300a00 */
[----:B------:R-:W3:Y:S11]  /*13f90*/  LDL.LU.64 R8, [R1+0x18e0] ;  /* 0x0018e00001087983 */ /* 0x000ef60000300a00 */
[----:B------:R-:W-:Y:S09]  /*13fa0*/  @!UPT UIADD3 URZ, URZ, URZ, URZ ;  /* 0x0000003f3f3ff290 */ /* 0x000ff2000fffe03f */
[----:B------:R-:W-:Y:S01]  /*13fb0*/  STL.64 [R1+0x8c0], R24 ;  /* 0x0008c01801007387 */ /* 0x000fe20000100a00 */
[----:B------:R0:W-:Y:S03]  /*13fc0*/  STL.64 [R1+0x8c8], R26 ;  /* 0x0008c81a01007387 */ /* 0x0001e60000100a00 */
[----:B0-----:R-:W2:Y:S01]  /*13fd0*/  LDL.LU.64 R26, [R1+0x18d8] ;  /* 0x0018d800011a7983 */ /* 0x001ea20000300a00 */
[----:B------:R-:W2:Y:S01]  /*13fe0*/  LDL.LU.64 R24, [R1+0x18d0] ;  /* 0x0018d00001187983 */ /* 0x000ea20000300a00 */
[C---:B---3--:R-:W-:Y:S08]  /*13ff0*/  HMMA.16816.F32 R16, R12.reuse, R8, R16 ;  /* 0x000000080c10723c */ /* 0x048ff00000001810 */
[----:B--2---:R-:W-:Y:S11]  /*14000*/  HMMA.16816.F32 R20, R12, R24, R20 ;  /* 0x000000180c14723c */ /* 0x004ff60000001814 */
[----:B------:R-:W-:Y:S11]  /*14010*/  @!UPT UIADD3 URZ, URZ, URZ, URZ ;  /* 0x0000003f3f3ff290 */ /* 0x000ff6000fffe03f */
[----:B------:R-:W-:Y:S02]  /*14020*/  @!UPT UIADD3 URZ, URZ, URZ, URZ ;  /* 0x0000003f3f3ff290 */ /* 0x000fe4000fffe03f */
[----:B------:R-:W-:Y:S02]  /*14030*/  IMAD.MOV.U32 R25, RZ, RZ, R23 ;  /* 0x000000ffff197224 */ /* 0x000fe400078e0017 */
[----:B------:R-:W-:Y:S02]  /*14040*/  IMAD.MOV.U32 R29, RZ, RZ, R22 ;  /* 0x000000ffff1d7224 */ /* 0x000fe400078e0016 */
[----:B------:R-:W-:Y:S02]  /*14050*/  IMAD.MOV.U32 R0, RZ, RZ, R21 ;  /* 0x000000ffff007224 */ /* 0x000fe400078e0015 */
[----:B------:R-:W-:Y:S01]  /*14060*/  IMAD.MOV.U32 R3, RZ, RZ, R20 ;  /* 0x000000ffff037224 */ /* 0x000fe200078e0014 */
[----:B------:R-:W-:Y:S01]  /*14070*/  STL [R1+0xff4], R25 ;  /* 0x000ff41901007387 */ /* 0x000fe20000100800 */
[----:B------:R-:W-:Y:S02]  /*14080*/  STL [R1+0xff0], R29 ;  /* 0x000ff01d01007387 */ /* 0x000fe40000100800 */
[----:B------:R-:W-:Y:S02]  /*14090*/  STL [R1+0xfec], R0 ;  /* 0x000fec0001007387 */ /* 0x000fe40000100800 */
[----:B------:R-:W-:Y:S01]  /*140a0*/  STL [R1+0xfe8], R3 ;  /* 0x000fe80301007387 */ /* 0x000fe20000100800 */
[----:B------:R-:W-:Y:S01]  /*140b0*/  STL.64 [R1+0x110], R16 ;  /* 0x0001101001007387 */ /* 0x000fe20000100a00 */
[----:B----4-:R0:W-:Y:S02]  /*140c0*/  STL.64 [R1+0x1860], R10 ;  /* 0x0018600a01007387 */ /* 0x0101e40000100a00 */
[----:B------:R-:W2:Y:S02]  /*140d0*/  LDL.LU R8, [R1+0x4d0] ;  /* 0x0004d00001087983 */ /* 0x000ea40000300800 */
[----:B------:R-:W2:Y:S01]  /*140e0*/  LDL.LU R9, [R1+0x4d4] ;  /* 0x0004d40001097983 */ /* 0x000ea20000300800 */
[----:B0-----:R-:W3:Y:S01]  /*140f0*/  LDL.LU R10, [R1+0x4d8] ;  /* 0x0004d800010a7983 */ /* 0x001ee20000300800 */
[----:B------:R-:W3:Y:S02]  /*14100*/  LDL.LU R11, [R1+0x4dc] ;  /* 0x0004dc00010b7983 */ /* 0x000ee40000300800 */
[----:B------:R-:W-:-:S02]  /*14110*/  IMAD.MOV.U32 R28, RZ, RZ, R18 ;  /* 0x000000ffff1c7224 */ /* 0x000fc400078e0012 */
[----:B------:R-:W-:Y:S01]  /*14120*/  IMAD.MOV.U32 R2, RZ, RZ, R19 ;  /* 0x000000ffff027224 */ /* 0x000fe200078e0013 */
[----:B------:R-:W4:Y:S01]  /*14130*/  LDL.LU.64 R16, [R1+0xd0] ;  /* 0x0000d00001107983 */ /* 0x000f220000300a00 */
[----:B------:R-:W4:Y:S03]  /*14140*/  LDL.LU.64 R18, [R1+0xd8] ;  /* 0x0000d80001127983 */ /* 0x000f260000300a00 */
[----:B---3--:R0:W-:Y:S01]  /*14150*/  STL.64 [R1+0x1870], R10 ;  /* 0x0018700a01007387 */ /* 0x0081e20000100a00 */
[----:B--2---:R-:W-:Y:S03]  /*14160*/  STL.64 [R1+0x1868], R8 ;  /* 0x0018680801007387 */ /* 0x004fe60000100a00 */
[----:B0-----:R-:W2:Y:S04]  /*14170*/  LDL.64 R10, [R1+0x98] ;  /* 0x00009800010a7983 */ /* 0x001ea80000100a00 */
[----:B--2---:R0:W-:Y:S04]  /*14180*/  STL.64 [R1+0x1880], R10 ;  /* 0x0018800a01007387 */ /* 0x0041e80000100a00 */
[----:B0-----:R-:W2:Y:S04]  /*14190*/  LDL.64 R10, [R1+0xa8] ;  /* 0x0000a800010a7983 */ /* 0x001ea80000100a00 */
[----:B--2---:R0:W-:Y:S04]  /*141a0*/  STL.64 [R1+0x1888], R10 ;  /* 0x0018880a01007387 */ /* 0x0041e80000100a00 */
[----:B0-----:R-:W2:Y:S04]  /*141b0*/  LDL.64 R10, [R1+0xb8] ;  /* 0x0000b800010a7983 */ /* 0x001ea80000100a00 */
[----:B--2---:R0:W-:Y:S01]  /*141c0*/  STL.64 [R1+0x18a0], R10 ;  /* 0x0018a00a01007387 */ /* 0x0041e20000100a00 */
[----:B------:R-:W2:Y:S03]  /*141d0*/  LDL.64 R22, [R1+0x78] ;  /* 0x0000780001167983 */ /* 0x000ea60000100a00 */
[----:B0-----:R-:W3:Y:S04]  /*141e0*/  LDL R10, [R1+0xc8] ;  /* 0x0000c800010a7983 */ /* 0x001ee80000100800 */
[----:B------:R-:W3:Y:S04]  /*141f0*/  LDL R11, [R1+0xcc] ;  /* 0x0000cc00010b7983 */ /* 0x000ee80000100800 */
[----:B--2---:R0:W-:Y:S01]  /*14200*/  STL.64 [R1+0x1878], R22 ;  /* 0x0018781601007387 */ /* 0x0041e20000100a00 */
[----:B------:R-:W2:Y:S02]  /*14210*/  LDL.LU R20, [R1+0x4e0] ;  /* 0x0004e00001147983 */ /* 0x000ea40000300800 */
[----:B------:R-:W2:Y:S01]  /*14220*/  LDL.LU R21, [R1+0x4e4] ;  /* 0x0004e40001157983 */ /* 0x000ea20000300800 */
[----:B0-----:R-:W2:Y:S01]  /*14230*/  LDL.LU R22, [R1+0x4e8] ;  /* 0x0004e80001167983 */ /* 0x001ea20000300800 */
[----:B------:R-:W2:Y:S03]  /*14240*/  LDL.LU R23, [R1+0x4ec] ;  /* 0x0004ec0001177983 */ /* 0x000ea60000300800 */
[----:B--2---:R-:W-:Y:S01]  /*14250*/  STL.64 [R1+0x1898], R22 ;  /* 0x0018981601007387 */ /* 0x004fe20000100a00 */
[----:B------:R0:W-:Y:S03]  /*14260*/  STL.64 [R1+0x1890], R20 ;  /* 0x0018901401007387 */ /* 0x0001e60000100a00 */
[----:B0-----:R-:W2:Y:S01]  /*14270*/  LDL.LU R20, [R1+0x500] ;  /* 0x0005000001147983 */ /* 0x001ea20000300800 */
[----:B------:R-:W2:Y:S02]  /*14280*/  LDL.LU R21, [R1+0x504] ;  /* 0x0005040001157983 */ /* 0x000ea40000300800 */
[----:B------:R-:W2:Y:S02]  /*14290*/  LDL.LU R22, [R1+0x508] ;  /* 0x0005080001167983 */ /* 0x000ea40000300800 */
[----:B------:R-:W2:Y:S01]  /*142a0*/  LDL.LU R23, [R1+0x50c] ;  /* 0x00050c0001177983 */ /* 0x000ea20000300800 */
[----:B----4-:R-:W-:Y:S01]  /*142b0*/  HMMA.16816.F32 R12, R12, R4, R16 ;  /* 0x000000040c0c723c */ /* 0x010fe20000001810 */
[----:B--2---:R-:W-:Y:S01]  /*142c0*/  STL.64 [R1+0x18b0], R22 ;  /* 0x0018b01601007387 */ /* 0x004fe20000100a00 */
[----:B------:R0:W-:Y:S03]  /*142d0*/  STL.64 [R1+0x18a8], R20 ;  /* 0x0018a81401007387 */ /* 0x0001e60000100a00 */
[----:B0-----:R-:W3:Y:S01]  /*142e0*/  LDL.LU R20, [R1+0x510] ;  /* 0x0005100001147983 */ /* 0x001ee20000300800 */
[----:B------:R-:W3:Y:S02]  /*142f0*/  LDL.LU R21, [R1+0x514] ;  /* 0x0005140001157983 */ /* 0x000ee40000300800 */
[----:B------:R-:W3:Y:S02]  /*14300*/  LDL.LU R22, [R1+0x518] ;  /* 0x0005180001167983 */ /* 0x000ee40000300800 */
[----:B------:R-:W3:Y:S01]  /*14310*/  LDL.LU R23, [R1+0x51c] ;  /* 0x00051c0001177983 */ /* 0x000ee20000300800 */
[----:B------:R-:W-:Y:S01]  /*14320*/  STL [R1+0x1054], R2 ;  /* 0x0010540201007387 */ /* 0x000fe20000100800 */
[----:B------:R-:W-:Y:S02]  /*14330*/  STL [R1+0x1050], R28 ;  /* 0x0010501c01007387 */ /* 0x000fe40000100800 */
[----:B------:R-:W3:Y:S02]  /*14340*/  LDL.LU.64 R18, [R1+0x18c8] ;  /* 0x0018c80001127983 */ /* 0x000ee40000300a00 */
[----:B------:R-:W3:Y:S08]  /*14350*/  LDL.LU.64 R16, [R1+0x18c0] ;  /* 0x0018c00001107983 */ /* 0x000ef00000300a00 */
[----:B------:R-:W-:-:S02]  /*14360*/  IMAD.MOV.U32 R25, RZ, RZ, R12 ;  /* 0x000000ffff197224 */ /* 0x000fc400078e000c */
[----:B------:R-:W-:Y:S02]  /*14370*/  IMAD.MOV.U32 R29, RZ, RZ, R13 ;  /* 0x000000ffff1d7224 */ /* 0x000fe400078e000d */
[----:B------:R-:W-:Y:S01]  /*14380*/  IMAD.MOV.U32 R0, RZ, RZ, R14 ;  /* 0x000000ffff007224 */ /* 0x000fe200078e000e */
[----:B------:R-:W2:Y:S01]  /*14390*/  LDL.LU R12, [R1+0x4c0] ;  /* 0x0004c000010c7983 */ /* 0x000ea20000300800 */
[----:B------:R-:W-:Y:S02]  /*143a0*/  IMAD.MOV.U32 R3, RZ, RZ, R15 ;  /* 0x000000ffff037224 */ /* 0x000fe400078e000f */
[----:B------:R-:W2:Y:S02]  /*143b0*/  LDL.LU R13, [R1+0x4c4] ;  /* 0x0004c400010d7983 */ /* 0x000ea40000300800 */
[----:B------:R-:W-:Y:S02]  /*143c0*/  IMAD.MOV.U32 R14, RZ, RZ, R26 ;  /* 0x000000ffff0e7224 */ /* 0x000fe400078e001a */
[----:B------:R-:W-:Y:S01]  /*143d0*/  IMAD.MOV.U32 R15, RZ, RZ, R27 ;  /* 0x000000ffff0f7224 */ /* 0x000fe200078e001b */
[----:B------:R-:W4:Y:S01]  /*143e0*/  LDL.LU R26, [R1+0x18bc] ;  /* 0x0018bc00011a7983 */ /* 0x000f220000300800 */
[----:B------:R-:W4:Y:S02]  /*143f0*/  LDL.LU R27, [R1+0x18b8] ;  /* 0x0018b800011b7983 */ /* 0x000f240000300800 */
[----:B------:R0:W-:Y:S02]  /*14400*/  STL.64 [R1+0x17e8], R6 ;  /* 0x0017e80601007387 */ /* 0x0001e40000100a00 */
[----:B0-----:R-:W2:Y:S01]  /*14410*/  LDL.64 R6, [R1+0x88] ;  /* 0x0000880001067983 */ /* 0x001ea20000100a00 */
[----:B------:R-:W-:Y:S02]  /*14420*/  STL [R1+0x1064], R3 ;  /* 0x0010640301007387 */ /* 0x000fe40000100800 */
[----:B------:R-:W-:Y:S02]  /*14430*/  STL [R1+0x1060], R0 ;  /* 0x0010600001007387 */ /* 0x000fe40000100800 */
[----:B------:R-:W-:Y:S01]  /*14440*/  STL [R1+0x105c], R29 ;  /* 0x00105c1d01007387 */ /* 0x000fe20000100800 */
[----:B------:R-:W-:Y:S01]  /*14450*/  STL [R1+0x1058], R25 ;  /* 0x0010581901007387 */ /* 0x000fe20000100800 */
[C---:B---3--:R-:W-:Y:S03]  /*14460*/  HMMA.16816.F32 R8, R16.reuse, R10, R20 ;  /* 0x0000000a1008723c */ /* 0x048fe60000001814 */
[----:B------:R-:W3:Y:S01]  /*14470*/  LDL.LU.64 R22, [R1+0x18b0] ;  /* 0x0018b00001167983 */ /* 0x000ee20000300a00 */
[----:B------:R-:W3:Y:S11]  /*14480*/  LDL.LU.64 R20, [R1+0x18a8] ;  /* 0x0018a80001147983 */ /* 0x000ef60000300a00 */
[----:B------:R-:W-:Y:S08]  /*14490*/  @!UPT UIADD3 URZ, URZ, URZ, URZ ;  /* 0x0000003f3f3ff290 */ /* 0x000ff0000fffe03f */
[----:B------:R-:W-:Y:S01]  /*144a0*/  STL.64 [R1+0x510], R8 ;  /* 0x0005100801007387 */ /* 0x000fe20000100a00 */
[----:B------:R0:W-:Y:S03]  /*144b0*/  STL.64 [R1+0x518], R10 ;  /* 0x0005180a01007387 */ /* 0x0001e60000100a00 */
[----:B0-----:R-:W3:Y:S02]  /*144c0*/  LDL.LU.64 R10, [R1+0x18a0] ;  /* 0x0018a000010a7983 */ /* 0x001ee40000300a00 */
[C---:B---3--:R-:W-:Y:S01]  /*144d0*/  HMMA.16816.F32 R20, R16.reuse, R10, R20 ;  /* 0x0000000a1014723c */ /* 0x048fe20000001814 */
[----:B------:R-:W-:Y:S02]  /*144e0*/  IMAD.MOV.U32 R25, RZ, RZ, R10 ;  /* 0x000000ffff197224 */ /* 0x000fe400078e000a */
[----:B------:R-:W-:Y:S11]  /*144f0*/  IMAD.MOV.U32 R24, RZ, RZ, R11 ;  /* 0x000000ffff187224 */ /* 0x000ff600078e000b */
[----:B------:R-:W-:Y:S09]  /*14500*/  @!UPT UIADD3 URZ, URZ, URZ, URZ ;  /* 0x0000003f3f3ff290 */ /* 0x000ff2000fffe03f */
[----:B------:R-:W-:Y:S01]  /*14510*/  STL.64 [R1+0x500], R20 ;  /* 0x0005001401007387 */ /* 0x000fe20000100a00 */
[----:B------:R0:W-:Y:S03]  /*14520*/  STL.64 [R1+0x508], R22 ;  /* 0x0005081601007387 */ /* 0x0001e60000100a00 */
[----:B0-----:R-:W3:Y:S01]  /*14530*/  LDL.LU.64 R22, [R1+0x1898] ;  /* 0x0018980001167983 */ /* 0x001ee20000300a00 */
[----:B------:R-:W3:Y:S02]  /*14540*/  LDL.LU.64 R20, [R1+0x1890] ;  /* 0x0018900001147983 */ /* 0x000ee40000300a00 */
[----:B------:R-:W2:Y:S02]  /*14550*/  LDL.LU.64 R10, [R1+0x1888] ;  /* 0x00188800010a7983 */ /* 0x000ea40000300a00 */
[----:B----4-:R-:W-:Y:S01]  /*14560*/  STL.64 [R1+0x17e0], R26 ;  /* 0x0017e01a01007387 */ /* 0x010fe20000100a00 */
[----:B------:R0:W-:Y:S04]  /*14570*/  STL.64 [R1+0x17d8], R24 ;  /* 0x0017d81801007387 */ /* 0x0001e80000100a00 */
[----:B0-----:R-:W2:Y:S01]  /*14580*/  LDL.LU R24, [R1+0x4f0] ;  /* 0x0004f00001187983 */ /* 0x001ea20000300800 */
[----:B------:R-:W2:Y:S02]  /*14590*/  LDL.LU R25, [R1+0x4f4] ;  /* 0x0004f40001197983 */ /* 0x000ea40000300800 */
[----:B------:R-:W2:Y:S02]  /*145a0*/  LDL.LU R26, [R1+0x4f8] ;  /* 0x0004f800011a7983 */ /* 0x000ea40000300800 */
[----:B------:R-:W2:Y:S02]  /*145b0*/  LDL.LU R27, [R1+0x4fc] ;  /* 0x0004fc00011b7983 */ /* 0x000ea40000300800 */
[----:B--2---:R-:W-:Y:S11]  /*145c0*/  HMMA.16816.F32 R24, R16, R10, R24 ;  /* 0x0000000a1018723c */ /* 0x004ff60000001818 */
[----:B------:R-:W-:Y:S11]  /*145d0*/  @!UPT UIADD3 URZ, URZ, URZ, URZ ;  /* 0x0000003f3f3ff290 */ /* 0x000ff6000fffe03f */
[----:B------:R-:W-:Y:S01]  /*145e0*/  @!UPT UIADD3 URZ, URZ, URZ, URZ ;  /* 0x0000003f3f3ff290 */ /* 0x000fe2000fffe03f */
[----:B------:R0:W-:Y:S01]  /*145f0*/  STL.64 [R1+0x4f0], R24 ;  /* 0x0004f01801007387 */ /* 0x0001e20000100a00 */
[----:B------:R-:W-:Y:S02]  /*14600*/  STL.64 [R1+0x4f8], R26 ;  /* 0x0004f81a01007387 */ /* 0x000fe40000100a00 */
[----:B0-----:R-:W-:Y:S02]  /*14610*/  IMAD.MOV.U32 R25, RZ, RZ, R10 ;  /* 0x000000ffff197224 */ /* 0x001fe400078e000a */
[----:B------:R-:W-:Y:S02]  /*14620*/  IMAD.MOV.U32 R24, RZ, RZ, R11 ;  /* 0x000000ffff187224 */ /* 0x000fe400078e000b */
[----:B------:R-:W3:Y:S04]  /*14630*/  LDL.LU.64 R10, [R1+0x1880] ;  /* 0x00188000010a7983 */ /* 0x000ee80000300a00 */
[----:B------:R-:W0:Y:S02]  /*14640*/  S2R R2, SR_TID.X ;  /* 0x0000000000027919 */ /* 0x000e240000002100 */
[C---:B0-----:R-:W-:Y:S01]  /*14650*/  IMAD.SHL.U32 R28, R2.reuse, 0x2, RZ ;  /* 0x00000002021c7824 */ /* 0x041fe200078e00ff */
[C---:B------:R-:W-:Y:S01]  /*14660*/  LOP3.LUT R8, R2.reuse, 0x7, RZ, 0xc0, !PT ;  /* 0x0000000702087812 */ /* 0x040fe200078ec0ff */
[----:B------:R-:W-:-:S03]  /*14670*/  IMAD.SHL.U32 R9, R2, 0x200, RZ ;  /* 0x0000020002097824 */ /* 0x000fc600078e00ff */
[----:B------:R-:W-:Y:S01]  /*14680*/  LOP3.LUT R29, R28, 0x10, RZ, 0xc0, !PT ;  /* 0x000000101c1d7812 */ /* 0x000fe200078ec0ff */
[----:B------:R-:W-:-:S03]  /*14690*/  IMAD R8, R8, 0x410, RZ ;  /* 0x0000041008087824 */ /* 0x000fc600078e02ff */
[----:B------:R-:W-:Y:S02]  /*146a0*/  LOP3.LUT R29, R29, 0x60, R2, 0xf8, !PT ;  /* 0x000000601d1d7812 */ /* 0x000fe400078ef802 */
[----:B------:R-:W-:Y:S02]  /*146b0*/  LOP3.LUT R9, R9, 0x2000, RZ, 0xc0, !PT ;  /* 0x0000200009097812 */ /* 0x000fe400078ec0ff */
[----:B------:R-:W-:-:S05]  /*146c0*/  LOP3.LUT R29, R8, R29, RZ, 0x3c, !PT ;  /* 0x0000001d081d7212 */ /* 0x000fca00078e3cff */
[----:B------:R-:W-:Y:S01]  /*146d0*/  IMAD.IADD R29, R9, 0x1, R29 ;  /* 0x00000001091d7824 */ /* 0x000fe200078e021d */
[C---:B---3--:R-:W-:Y:S01]  /*146e0*/  HMMA.16816.F32 R20, R16.reuse, R10, R20 ;  /* 0x0000000a1014723c */ /* 0x048fe20000001814 */
[----:B------:R-:W-:Y:S02]  /*146f0*/  IMAD.MOV.U32 R2, RZ, RZ, R10 ;  /* 0x000000ffff027224 */ /* 0x000fe400078e000a */
[----:B------:R-:W-:Y:S11]  /*14700*/  IMAD.MOV.U32 R0, RZ, RZ, R11 ;  /* 0x000000ffff007224 */ /* 0x000ff600078e000b */
[----:B------:R-:W-:Y:S09]  /*14710*/  @!UPT UIADD3 URZ, URZ, URZ, URZ ;  /* 0x0000003f3f3ff290 */ /* 0x000ff2000fffe03f */
[----:B------:R-:W-:Y:S01]  /*14720*/  STL.64 [R1+0x4e0], R20 ;  /* 0x0004e01401007387 */ /* 0x000fe20000100a00 */
[----:B------:R0:W-:Y:S03]  /*14730*/  STL.64 [R1+0x4e8], R22 ;  /* 0x0004e81601007387 */ /* 0x0001e60000100a00 */
[----:B0-----:R-:W2:Y:S01]  /*14740*/  LDL.LU.64 R22, [R1+0x1878] ;  /* 0x0018780001167983 */ /* 0x001ea20000300a00 */
[----:B------:R-:W3:Y:S02]  /*14750*/  LDL.LU.64 R10, [R1+0x1870] ;  /* 0x00187000010a7983 */ /* 0x000ee40000300a00 */
[----:B------:R-:W3:Y:S02]  /*14760*/  LDL.LU.64 R8, [R1+0x1868] ;  /* 0x0018680001087983 */ /* 0x000ee40000300a00 */
[----:B------:R-:W-:Y:S02]  /*14770*/  IMAD.MOV.U32 R28, RZ, RZ, R6 ;  /* 0x000000ffff1c7224 */ /* 0x000fe400078e0006 */
[----:B------:R-:W-:Y:S01]  /*14780*/  IMAD.MOV.U32 R3, RZ, RZ, R7 ;  /* 0x000000ffff037224 */ /* 0x000fe200078e0007 */
[C---:B---3--:R-:W-:Y:S11]  /*14790*/  HMMA.16816.F32 R8, R16.reuse, R6, R8 ;  /* 0x000000061008723c */ /* 0x048ff60000001808 */
[----:B------:R-:W-:Y:S11]  /*147a0*/  @!UPT UIADD3 URZ, URZ, URZ, URZ ;  /* 0x0000003f3f3ff290 */ /* 0x000ff6000fffe03f */
[----:B------:R-:W-:Y:S01]  /*147b0*/  @!UPT UIADD3 URZ, URZ, URZ, URZ ;  /* 0x0000003f3f3ff290 */ /* 0x000fe2000fffe03f */
[----:B------:R-:W-:Y:S01]  /*147c0*/  STL.64 [R1+0x4d0], R8 ;  /* 0x0004d00801007387 */ /* 0x000fe20000100a00 */
[----:B------:R0:W-:Y:S03]  /*147d0*/  STL.64 [R1+0x4d8], R10 ;  /* 0x0004d80a01007387 */ /* 0x0001e60000100a00 */
[----:B0-----:R-:W3:Y:S01]  /*147e0*/  LDL.LU.64 R10, [R1+0x1860] ;  /* 0x00186000010a7983 */ /* 0x001ee20000300a00 */
[C---:B--2---:R-:W-:Y:S01]  /*147f0*/  HMMA.16816.F32 R4, R16.reuse, R22, R12 ;  /* 0x000000161004723c */ /* 0x044fe2000000180c */
[----:B------:R-:W-:Y:S02]  /*14800*/  IMAD.MOV.U32 R9, RZ, RZ, R22 ;  /* 0x000000ffff097224 */ /* 0x000fe400078e0016 */
[----:B------:R-:W-:Y:S01]  /*14810*/  IMAD.MOV.U32 R8, RZ, RZ, R23 ;  /* 0x000000ffff087224 */ /* 0x000fe200078e0017 */
[----:B------:R-:W0:Y:S11]  /*14820*/  LDSM.16.MT88.4 R12, [R29+0x4100] ;  /* 0x004100001d0c783b */ /* 0x000e360000004200 */
[----:B------:R-:W-:Y:S08]  /*14830*/  @!UPT UIADD3 URZ, URZ, URZ, URZ ;  /* 0x0000003f3f3ff290 */ /* 0x000ff0000fffe03f */
[----:B------:R1:W-:Y:S01]  /*14840*/  STL.64 [R1+0x4c0], R4 ;  /* 0x0004c00401007387 */ /* 0x0003e20000100a00 */
[----:B------:R2:W-:Y:S02]  /*14850*/  STL.64 [R1+0x4c8], R6 ;  /* 0x0004c80601007387 */ /* 0x0005e40000100a00 */
[----:B------:R-:W4:Y:S02]  /*14860*/  LDL R22, [R1+0x68] ;  /* 0x0000680001167983 */ /* 0x000f240000100800 */
[----:B------:R-:W4:Y:S01]  /*14870*/  LDL R23, [R1+0x6c] ;  /* 0x00006c0001177983 */ /* 0x000f220000100800 */
[----:B-1----:R-:W4:Y:S01]  /*14880*/  LDL.LU R4, [R1+0x850] ;  /* 0x0008500001047983 */ /* 0x002f220000300800 */
[----:B------:R-:W4:Y:S02]  /*14890*/  LDL.LU R5, [R1+0x854] ;  /* 0x0008540001057983 */ /* 0x000f240000300800 */
[----:B--2---:R-:W4:Y:S02]  /*148a0*/  LDL.LU R6, [R1+0x858] ;  /* 0x0008580001067983 */ /* 0x004f240000300800 */
[----:B------:R-:W4:Y:S01]  /*148b0*/  LDL.LU R7, [R1+0x85c] ;  /* 0x00085c0001077983 */ /* 0x000f220000300800 */
[----:B---3--:R-:W-:Y:S01]  /*148c0*/  STL.64 [R1+0x1800], R10 ;  /* 0x0018000a01007387 */ /* 0x008fe20000100a00 */
[----:B------:R1:W-:Y:S03]  /*148d0*/  STL.64 [R1+0x17f8], R8 ;  /* 0x0017f80801007387 */ /* 0x0003e60000100a00 */
[----:B-1----:R-:W2:Y:S01]  /*148e0*/  LDL.LU R8, [R1+0x800] ;  /* 0x0008000001087983 */ /* 0x002ea20000300800 */
[----:B------:R-:W2:Y:S02]  /*148f0*/  LDL.LU R9, [R1+0x804] ;  /* 0x0008040001097983 */ /* 0x000ea40000300800 */
[----:B------:R-:W3:Y:S02]  /*14900*/  LDL.LU R10, [R1+0x808] ;  /* 0x00080800010a7983 */ /* 0x000ee40000300800 */
[----:B------:R-:W3:Y:S02]  /*14910*/  LDL.LU R11, [R1+0x80c] ;  /* 0x00080c00010b7983 */ /* 0x000ee40000300800 */
[----:B---3--:R1:W-:Y:S01]  /*14920*/  STL.64 [R1+0x1810], R10 ;  /* 0x0018100a01007387 */ /* 0x0083e20000100a00 */
[----:B--2---:R2:W-:Y:S03]  /*14930*/  STL.64 [R1+0x1808], R8 ;  /* 0x0018080801007387 */ /* 0x0045e60000100a00 */
[----:B-1----:R-:W3:Y:S04]  /*14940*/  LDL.64 R10, [R1+0x28] ;  /* 0x00002800010a7983 */ /* 0x002ee80000100a00 */
[----:B---3--:R1:W-:Y:S01]  /*14950*/  STL.64 [R1+0x1828], R10 ;  /* 0x0018280a01007387 */ /* 0x0083e20000100a00 */
[----:B--2---:R-:W2:Y:S02]  /*14960*/  LDL.LU R8, [R1+0x820] ;  /* 0x0008200001087983 */ /* 0x004ea40000300800 */
[----:B------:R-:W2:Y:S01]  /*14970*/  LDL.LU R9, [R1+0x824] ;  /* 0x0008240001097983 */ /* 0x000ea20000300800 */
[----:B-1----:R-:W3:Y:S01]  /*14980*/  LDL.LU R10, [R1+0x828] ;  /* 0x00082800010a7983 */ /* 0x002ee20000300800 */
[----:B------:R-:W3:Y:S03]  /*14990*/  LDL.LU R11, [R1+0x82c] ;  /* 0x00082c00010b7983 */ /* 0x000ee60000300800 */
[----:B---3--:R1:W-:Y:S01]  /*149a0*/  STL.64 [R1+0x1838], R10 ;  /* 0x0018380a01007387 */ /* 0x0083e20000100a00 */
[----:B--2---:R-:W-:Y:S03]  /*149b0*/  STL.64 [R1+0x1830], R8 ;  /* 0x0018300801007387 */ /* 0x004fe60000100a00 */
[----:B-1----:R-:W2:Y:S04]  /*149c0*/  LDL R10, [R1+0x48] ;  /* 0x00004800010a7983 */ /* 0x002ea80000100800 */
[----:B------:R-:W2:Y:S01]  /*149d0*/  LDL R11, [R1+0x4c] ;  /* 0x00004c00010b7983 */ /* 0x000ea20000100800 */
[C---:B----4-:R-:W-:Y:S03]  /*149e0*/  HMMA.16816.F32 R20, R16.reuse, R22, R4 ;  /* 0x000000161014723c */ /* 0x050fe60000001804 */
[----:B--2---:R1:W-:Y:S04]  /*149f0*/  STL.64 [R1+0x1850], R10 ;  /* 0x0018500a01007387 */ /* 0x0043e80000100a00 */
[----:B-1----:R-:W2:Y:S01]  /*14a00*/  LDL.64 R10, [R1+0x58] ;  /* 0x00005800010a7983 */ /* 0x002ea20000100a00 */
[----:B0-----:R0:W-:Y:S02]  /*14a10*/  STL.64 [R1+0x16a8], R14 ;  /* 0x0016a80e01007387 */ /* 0x0011e40000100a00 */
[----:B------:R1:W-:Y:S01]  /*14a20*/  STL.64 [R1+0x16a0], R12 ;  /* 0x0016a00c01007387 */ /* 0x0003e20000100a00 */
[----:B0-----:R-:W3:Y:S04]  /*14a30*/  LDL R14, [R1+0x38] ;  /* 0x00003800010e7983 */ /* 0x001ee80000100800 */
[----:B------:R-:W3:Y:S04]  /*14a40*/  LDL R15, [R1+0x3c] ;  /* 0x00003c00010f7983 */ /* 0x000ee80000100800 */
[----:B---3--:R0:W-:Y:S01]  /*14a50*/  STL.64 [R1+0x1858], R14 ;  /* 0x0018580e01007387 */ /* 0x0081e20000100a00 */
[----:B-1----:R-:W2:Y:S02]  /*14a60*/  LDL.LU R12, [R1+0x840] ;  /* 0x00084000010c7983 */ /* 0x002ea40000300800 */
[----:B------:R-:W2:Y:S01]  /*14a70*/  LDL.LU R13, [R1+0x844] ;  /* 0x00084400010d7983 */ /* 0x000ea20000300800 */
[----:B0-----:R-:W2:Y:S01]  /*14a80*/  LDL.LU R14, [R1+0x848] ;  /* 0x00084800010e7983 */ /* 0x001ea20000300800 */
[----:B------:R-:W2:Y:S02]  /*14a90*/  LDL.LU R15, [R1+0x84c] ;  /* 0x00084c00010f7983 */ /* 0x000ea40000300800 */
[----:B------:R-:W3:Y:S02]  /*14aa0*/  LDL.LU R4, [R1+0x7f0] ;  /* 0x0007f00001047983 */ /* 0x000ee40000300800 */
[----:B------:R-:W-:Y:S01]  /*14ab0*/  STL.64 [R1+0x850], R20 ;  /* 0x0008501401007387 */ /* 0x000fe20000100a00 */
[----:B------:R-:W-:Y:S01]  /*14ac0*/  STL.64 [R1+0x858], R22 ;  /* 0x0008581601007387 */ /* 0x000fe20000100a00 */
[----:B------:R-:W3:Y:S02]  /*14ad0*/  LDL.LU R5, [R1+0x7f4] ;  /* 0x0007f40001057983 */ /* 0x000ee40000300800 */
[----:B------:R-:W4:Y:S02]  /*14ae0*/  LDL.LU R6, [R1+0x7f8] ;  /* 0x0007f80001067983 */ /* 0x000f240000300800 */
[----:B------:R-:W4:Y:S02]  /*14af0*/  LDL.LU R7, [R1+0x7fc] ;  /* 0x0007fc0001077983 */ /* 0x000f240000300800 */
[----:B----4-:R-:W-:Y:S01]  /*14b00*/  STL.64 [R1+0x1820], R6 ;  /* 0x0018200601007387 */ /* 0x010fe20000100a00 */
[----:B---3--:R0:W-:Y:S03]  /*14b10*/  STL.64 [R1+0x1818], R4 ;  /* 0x0018180401007387 */ /* 0x0081e60000100a00 */
[----:B0-----:R-:W3:Y:S01]  /*14b20*/  LDL.LU R4, [R1+0x810] ;  /* 0x0008100001047983 */ /* 0x001ee20000300800 */
[----:B------:R-:W3:Y:S02]  /*14b30*/  LDL.LU R5, [R1+0x814] ;  /* 0x0008140001057983 */ /* 0x000ee40000300800 */
[----:B------:R-:W4:Y:S02]  /*14b40*/  LDL.LU R6, [R1+0x818] ;  /* 0x0008180001067983 */ /* 0x000f240000300800 */
[----:B------:R-:W4:Y:S01]  /*14b50*/  LDL.LU R7, [R1+0x81c] ;  /* 0x00081c0001077983 */ /* 0x000f220000300800 */
[----:B--2---:R-:W-:Y:S01]  /*14b60*/  HMMA.16816.F32 R12, R16, R10, R12 ;  /* 0x0000000a100c723c */ /* 0x004fe2000000180c */
[----:B----4-:R-:W-:Y:S01]  /*14b70*/  STL.64 [R1+0x1848], R6 ;  /* 0x0018480601007387 */ /* 0x010fe20000100a00 */
[----:B---3--:R0:W-:Y:S03]  /*14b80*/  STL.64 [R1+0x1840], R4 ;  /* 0x0018400401007387 */ /* 0x0081e60000100a00 */
[----:B0-----:R-:W2:Y:S01]  /*14b90*/  LDL.LU R4, [R1+0x830] ;  /* 0x0008300001047983 */ /* 0x001ea20000300800 */
[----:B------:R-:W2:Y:S02]  /*14ba0*/  LDL.LU R5, [R1+0x834] ;  /* 0x0008340001057983 */ /* 0x000ea40000300800 */
[----:B------:R-:W2:Y:S02]  /*14bb0*/  LDL.LU R6, [R1+0x838] ;  /* 0x0008380001067983 */ /* 0x000ea40000300800 */
[----:B------:R-:W2:Y:S01]  /*14bc0*/  LDL.LU R7, [R1+0x83c] ;  /* 0x00083c0001077983 */ /* 0x000ea20000300800 */
[----:B------:R-:W3:Y:S01]  /*14bd0*/  LDL.64 R26, [R1+0x8] ;  /* 0x00000800011a7983 */ /* 0x000ee20000100a00 */
[----:B------:R-:W4:Y:S02]  /*14be0*/  LDL.LU R20, [R1+0x7d0] ;  /* 0x0007d00001147983 */ /* 0x000f240000300800 */
[----:B------:R-:W4:Y:S02]  /*14bf0*/  LDL.LU R21, [R1+0x7d4] ;  /* 0x0007d40001157983 */ /* 0x000f240000300800 */
[----:B------:R-:W4:Y:S01]  /*14c00*/  LDL.LU R22, [R1+0x7d8] ;  /* 0x0007d80001167983 */ /* 0x000f220000300800 */
[----:B------:R-:W4:Y:S06]  /*14c10*/  LDL.LU R23, [R1+0x7dc] ;  /* 0x0007dc0001177983 */ /* 0x000f2c0000300800 */
[----:B------:R0:W-:Y:S02]  /*14c20*/  STL.64 [R1+0x840], R12 ;  /* 0x0008400c01007387 */ /* 0x0001e40000100a00 */
[----:B------:R1:W-:Y:S02]  /*14c30*/  STL.64 [R1+0x848], R14 ;  /* 0x0008480e01007387 */ /* 0x0003e40000100a00 */
[----:B0-----:R-:W-:Y:S01]  /*14c40*/  IMAD.MOV.U32 R13, RZ, RZ, R10 ;  /* 0x000000ffff0d7224 */ /* 0x001fe200078e000a */
[----:B-1----:R-:W2:Y:S01]  /*14c50*/  LDL.LU.64 R14, [R1+0x1858] ;  /* 0x00185800010e7983 */ /* 0x002ea20000300a00 */
[----:B------:R-:W-:-:S02]  /*14c60*/  IMAD.MOV.U32 R12, RZ, RZ, R11 ;  /* 0x000000ffff0c7224 */ /* 0x000fc400078e000b */
[----:B------:R-:W2:Y:S02]  /*14c70*/  LDL.LU.64 R10, [R1+0x1850] ;  /* 0x00185000010a7983 */ /* 0x000ea40000300a00 */
[C---:B--2---:R-:W-:Y:S01]  /*14c80*/  HMMA.16816.F32 R8, R16.reuse, R10, R4 ;  /* 0x0000000a1008723c */ /* 0x044fe20000001804 */
[----:B------:R-:W2:Y:S01]  /*14c90*/  LDL.LU.64 R6, [R1+0x1848] ;  /* 0x0018480001067983 */ /* 0x000ea20000300a00 */
[----:B------:R-:W2:Y:S11]  /*14ca0*/  LDL.LU.64 R4, [R1+0x1840] ;  /* 0x0018400001047983 */ /* 0x000eb60000300a00 */
[----:B------:R-:W-:Y:S10]  /*14cb0*/  @!UPT UIADD3 URZ, URZ, URZ, URZ ;  /* 0x0000003f3f3ff290 */ /* 0x000ff4000fffe03f */
[----:B------:R-:W-:Y:S01]  /*14cc0*/  STL.64 [R1+0x830], R8 ;  /* 0x0008300801007387 */ /* 0x000fe20000100a00 */
[----:B------:R0:W-:Y:S03]  /*14cd0*/  STL.64 [R1+0x838], R10 ;  /* 0x0008380a01007387 */ /* 0x0001e60000100a00 */
[----:B0-----:R-:W2:Y:S01]  /*14ce0*/  LDL.LU.64 R10, [R1+0x1838] ;  /* 0x00183800010a7983 */ /* 0x001ea20000300a00 */
[----:B------:R-:W2:Y:S02]  /*14cf0*/  LDL.LU.64 R8, [R1+0x1830] ;  /* 0x0018300001087983 */ /* 0x000ea40000300a00 */
[----:B--2---:R-:W-:Y:S11]  /*14d00*/  HMMA.16816.F32 R8, R16, R14, R8 ;  /* 0x0000000e1008723c */ /* 0x004ff60000001808 */
[----:B------:R-:W-:Y:S11]  /*14d10*/  @!UPT UIADD3 URZ, URZ, URZ, URZ ;  /* 0x0000003f3f3ff290 */ /* 0x000ff6000fffe03f */
[----:B------:R-:W-:Y:S01]  /*14d20*/  @!UPT UIADD3 URZ, URZ, URZ, URZ ;  /* 0x0000003f3f3ff290 */ /* 0x000fe2000fffe03f */
[----:B------:R-:W-:Y:S01]  /*14d30*/  STL.64 [R1+0x820], R8 ;  /* 0x0008200801007387 */ /* 0x000fe20000100a00 */
[----:B------:R0:W-:Y:S03]  /*14d40*/  STL.64 [R1+0x828], R10 ;  /* 0x0008280a01007387 */ /* 0x0001e60000100a00 */
[----:B0-----:R-:W2:Y:S01]  /*14d50*/  LDL.LU.64 R10, [R1+0x1828] ;  /* 0x00182800010a7983 */ /* 0x001ea20000300a00 */
[----:B------:R0:W-:Y:S02]  /*14d60*/  STL.64 [R1+0x1718], R14 ;  /* 0x0017180e01007387 */ /* 0x0001e40000100a00 */
[----:B------:R-:W-:Y:S02]  /*14d70*/  STL.64 [R1+0x1758], R12 ;  /* 0x0017580c01007387 */ /* 0x000fe40000100a00 */
[----:B0-----:R-:W-:Y:S02]  /*14d80*/  IMAD.MOV.U32 R14, RZ, RZ, R28 ;  /* 0x000000ffff0e7224 */ /* 0x001fe400078e001c */
[----:B------:R-:W-:-:S05]  /*14d90*/  IMAD.MOV.U32 R15, RZ, RZ, R3 ;  /* 0x000000ffff0f7224 */ /* 0x000fca00078e0003 */
[----:B------:R0:W-:Y:S02]  /*14da0*/  STL.64 [R1+0x1768], R14 ;  /* 0x0017680e01007387 */ /* 0x0001e40000100a00 */
[----:B0-----:R-:W-:Y:S02]  /*14db0*/  IMAD.MOV.U32 R14, RZ, RZ, R2 ;  /* 0x000000ffff0e7224 */ /* 0x001fe400078e0002 */
[----:B------:R-:W-:-:S05]  /*14dc0*/  IMAD.MOV.U32 R15, RZ, RZ, R0 ;  /* 0x000000ffff0f7224 */ /* 0x000fca00078e0000 */
[----:B------:R0:W-:Y:S04]  /*14dd0*/  STL.64 [R1+0x1780], R14 ;  /* 0x0017800e01007387 */ /* 0x0001e80000100a00 */
[----:B0-----:R-:W3:Y:S01]  /*14de0*/  LDL.64 R14, [R1+0x18] ;  /* 0x00001800010e7983 */ /* 0x001ee20000100a00 */
[C---:B--2---:R-:W-:Y:S01]  /*14df0*/  HMMA.16816.F32 R4, R16.reuse, R10, R4 ;  /* 0x0000000a1004723c */ /* 0x044fe20000001804 */
[----:B------:R-:W-:Y:S02]  /*14e00*/  IMAD.MOV.U32 R2, RZ, RZ, R10 ;  /* 0x000000ffff027224 */ /* 0x000fe400078e000a */
[----:B------:R-:W-:Y:S11]  /*14e10*/  IMAD.MOV.U32 R0, RZ, RZ, R11 ;  /* 0x000000ffff007224 */ /* 0x000ff600078e000b */
[----:B------:R-:W-:Y:S09]  /*14e20*/  @!UPT UIADD3 URZ, URZ, URZ, URZ ;  /* 0x0000003f3f3ff290 */ /* 0x000ff2000fffe03f */
[----:B------:R-:W-:Y:S01]  /*14e30*/  STL.64 [R1+0x810], R4 ;  /* 0x0008100401007387 */ /* 0x000fe20000100a00 */
[----:B------:R0:W-:Y:S03]  /*14e40*/  STL.64 [R1+0x818], R6 ;  /* 0x0008180601007387 */ /* 0x0001e60000100a00 */
[----:B0-----:R-:W2:Y:S01]  /*14e50*/  LDL.LU.64 R6, [R1+0x1820] ;  /* 0x0018200001067983 */ /* 0x001ea20000300a00 */
[----:B------:R-:W2:Y:S02]  /*14e60*/  LDL.LU.64 R4, [R1+0x1818] ;  /* 0x0018180001047983 */ /* 0x000ea40000300a00 */
[----:B------:R-:W3:Y:S02]  /*14e70*/  LDL.LU.64 R10, [R1+0x1810] ;  /* 0x00181000010a7983 */ /* 0x000ee40000300a00 */
[----:B------:R-:W3:Y:S02]  /*14e80*/  LDL.LU.64 R8, [R1+0x1808] ;  /* 0x0018080001087983 */ /* 0x000ee40000300a00 */
[C---:B---3--:R-:W-:Y:S11]  /*14e90*/  HMMA.16816.F32 R8, R16.reuse, R14, R8 ;  /* 0x0000000e1008723c */ /* 0x048ff60000001808 */
[----:B------:R-:W-:Y:S11]  /*14ea0*/  @!UPT UIADD3 URZ, URZ, URZ, URZ ;  /* 0x0000003f3f3ff290 */ /* 0x000ff6000fffe03f */
[----:B------:R-:W-:Y:S01]  /*14eb0*/  @!UPT UIADD3 URZ, URZ, URZ, URZ ;  /* 0x0000003f3f3ff290 */ /* 0x000fe2000fffe03f */
[----:B------:R-:W-:Y:S01]  /*14ec0*/  STL.64 [R1+0x800], R8 ;  /* 0x0008000801007387 */ /* 0x000fe20000100a00 */
[----:B------:R0:W-:Y:S03]  /*14ed0*/  STL.64 [R1+0x808], R10 ;  /* 0x0008080a01007387 */ /* 0x0001e60000100a00 */
[----:B0-----:R-:W3:Y:S01]  /*14ee0*/  LDL.LU.64 R10, [R1+0x1800] ;  /* 0x00180000010a7983 */ /* 0x001ee20000300a00 */
[----:B--2---:R-:W-:Y:S01]  /*14ef0*/  HMMA.16816.F32 R4, R16, R26, R4 ;  /* 0x0000001a1004723c */ /* 0x004fe20000001804 */
[----:B------:R-:W-:Y:S02]  /*14f00*/  IMAD.MOV.U32 R28, RZ, RZ, R14 ;  /* 0x000000ffff1c7224 */ /* 0x000fe400078e000e */
[----:B------:R-:W-:Y:S02]  /*14f10*/  IMAD.MOV.U32 R3, RZ, RZ, R15 ;  /* 0x000000ffff037224 */ /* 0x000fe400078e000f */
[----:B------:R-:W-:-:S02]  /*14f20*/  IMAD.MOV.U32 R14, RZ, RZ, R25 ;  /* 0x000000ffff0e7224 */ /* 0x000fc400078e0019 */
[----:B------:R-:W-:Y:S01]  /*14f30*/  IMAD.MOV.U32 R15, RZ, RZ, R24 ;  /* 0x000000ffff0f7224 */ /* 0x000fe200078e0018 */
[----:B------:R-:W2:Y:S04]  /*14f40*/  LDL.LU.64 R8, [R1+0x17f8] ;  /* 0x0017f80001087983 */ /* 0x000ea80000300a00 */
[----:B------:R3:W-:Y:S01]  /*14f50*/  STL.64 [R1+0x1798], R14 ;  /* 0x0017980e01007387 */ /* 0x0007e20000100a00 */
[----:B------:R-:W2:Y:S02]  /*14f60*/  LDL.LU R12, [R1+0x7e0] ;  /* 0x0007e000010c7983 */ /* 0x000ea40000300800 */
[----:B------:R-:W2:Y:S02]  /*14f70*/  LDL.LU R13, [R1+0x7e4] ;  /* 0x0007e400010d7983 */ /* 0x000ea40000300800 */
[----:B---3--:R-:W-:-:S02]  /*14f80*/  IMAD.MOV.U32 R14, RZ, RZ, R10 ;  /* 0x000000ffff0e7224 */ /* 0x008fc400078e000a */
[----:B------:R-:W-:Y:S01]  /*14f90*/  IMAD.MOV.U32 R15, RZ, RZ, R11 ;  /* 0x000000ffff0f7224 */ /* 0x000fe200078e000b */
[----:B------:R-:W4:Y:S01]  /*14fa0*/  LDL.LU R10, [R1+0x17f4] ;  /* 0x0017f400010a7983 */ /* 0x000f220000300800 */
[----:B------:R-:W4:Y:S02]  /*14fb0*/  LDL.LU R11, [R1+0x17f0] ;  /* 0x0017f000010b7983 */ /* 0x000f240000300800 */
[----:B------:R0:W-:Y:S02]  /*14fc0*/  STL.64 [R1+0x7f0], R4 ;  /* 0x0007f00401007387 */ /* 0x0001e40000100a00 */
[----:B------:R1:W-:Y:S02]  /*14fd0*/  STL.64 [R1+0x7f8], R6 ;  /* 0x0007f80601007387 */ /* 0x0003e40000100a00 */
[----:B0-----:R-:W-:Y:S01]  /*14fe0*/  IMAD.MOV.U32 R5, RZ, RZ, R26 ;  /* 0x000000ffff057224 */ /* 0x001fe200078e001a */
[----:B-1----:R-:W3:Y:S01]  /*14ff0*/  LDL.LU.64 R6, [R1+0x17e8] ;  /* 0x0017e80001067983 */ /* 0x002ee20000300a00 */
[----:B------:R-:W-:-:S02]  /*15000*/  IMAD.MOV.U32 R4, RZ, RZ, R27 ;  /* 0x000000ffff047224 */ /* 0x000fc400078e001b */
[----:B------:R-:W2:Y:S02]  /*15010*/  LDL.LU.64 R26, [R1+0x17e0] ;  /* 0x0017e000011a7983 */ /* 0x000ea40000300a00 */
[----:B------:R-:W3:Y:S01]  /*15020*/  LDL.LU.64 R24, [R1+0x17d8] ;  /* 0x0017d80001187983 */ /* 0x000ee20000300a00 */
[----:B--2---:R-:W-:Y:S11]  /*15030*/  HMMA.16816.F32 R12, R16, R26, R12 ;  /* 0x0000001a100c723c */ /* 0x004ff6000000180c */
[----:B------:R-:W-:Y:S11]  /*15040*/  @!UPT UIADD3 URZ, URZ, URZ, URZ ;  /* 0x0000003f3f3ff290 */ /* 0x000ff6000fffe03f */
[----:B------:R-:W-:Y:S01]  /*15050*/  @!UPT UIADD3 URZ, URZ, URZ, URZ ;  /* 0x0000003f3f3ff290 */ /* 0x000fe2000fffe03f */
[----:B------:R-:W-:Y:S01]  /*15060*/  STL.64 [R1+0x7e0], R12 ;  /* 0x0007e00c01007387 */ /* 0x000fe20000100a00 */
[----:B------:R3:W-:Y:S02]  /*15070*/  STL.64 [R1+0x7e8], R14 ;  /* 0x0007e80e01007387 */ /* 0x0007e40000100a00 */
[----:B---3--:R-:W-:Y:S02]  /*15080*/  IMAD.MOV.U32 R14, RZ, RZ, R25 ;  /* 0x000000ffff0e7224 */ /* 0x008fe400078e0019 */
[----:B------:R-:W-:-:S05]  /*15090*/  IMAD.MOV.U32 R15, RZ, RZ, R24 ;  /* 0x000000ffff0f7224 */ /* 0x000fca00078e0018 */
[----:B------:R4:W-:Y:S02]  /*150a0*/  STL.64 [R1+0x17b0], R14 ;  /* 0x0017b00e01007387 */ /* 0x0009e40000100a00 */
[----:B----4-:R-:W-:Y:S02]  /*150b0*/  HMMA.16816.F32 R12, R16, R10, R20 ;  /* 0x0000000a100c723c */ /* 0x010fe40000001814 */
[----:B------:R0:W-:Y:S01]  /*150c0*/  STL.64 [R1+0x16c8], R26 ;  /* 0x0016c81a01007387 */ /* 0x0001e20000100a00 */
[----:B------:R-:W2:Y:S11]  /*150d0*/  LDL.LU R20, [R1+0x4b0] ;  /* 0x0004b00001147983 */ /* 0x000eb60000300800 */
[----:B------:R-:W-:Y:S09]  /*150e0*/  @!UPT UIADD3 URZ, URZ, URZ, URZ ;  /* 0x0000003f3f3ff290 */ /* 0x000ff2000fffe03f */
[----:B------:R-:W-:Y:S01]  /*150f0*/  STL.64 [R1+0x7d0], R12 ;  /* 0x0007d00c01007387 */ /* 0x000fe20000100a00 */
[----:B------:R1:W-:Y:S02]  /*15100*/  STL.64 [R1+0x7d8], R14 ;  /* 0x0007d80e01007387 */ /* 0x0003e40000100a00 */
[----:B------:R-:W2:Y:S02]  /*15110*/  LDL.LU R21, [R1+0x4b4] ;  /* 0x0004b40001157983 */ /* 0x000ea40000300800 */
[----:B------:R-:W2:Y:S01]  /*15120*/  LDL.LU R22, [R1+0x4b8] ;  /* 0x0004b80001167983 */ /* 0x000ea20000300800 */
[----:B------:R-:W2:Y:S01]  /*15130*/  LDL.LU R23, [R1+0x4bc] ;  /* 0x0004bc0001177983 */ /* 0x000ea20000300800 */
[----:B------:R-:W3:Y:S02]  /*15140*/  LDL.LU R24, [R1+0x4a0] ;  /* 0x0004a00001187983 */ /* 0x000ee40000300800 */
[----:B------:R-:W3:Y:S02]  /*15150*/  LDL.LU R25, [R1+0x4a4] ;  /* 0x0004a40001197983 */ /* 0x000ee40000300800 */
[----:B0-----:R-:W3:Y:S01]  /*15160*/  LDL.LU R26, [R1+0x4a8] ;  /* 0x0004a800011a7983 */ /* 0x001ee20000300800 */
[----:B------:R-:W3:Y:S04]  /*15170*/  LDL.LU R27, [R1+0x4ac] ;  /* 0x0004ac00011b7983 */ /* 0x000ee80000300800 */
[----:B-1----:R-:W3:Y:S01]  /*15180*/  LDL.64 R14, [R1+0xc8] ;  /* 0x0000c800010e7983 */ /* 0x002ee20000100a00 */
[----:B------:R0:W-:Y:S02]  /*15190*/  STL.64 [R1+0x16c0], R10 ;  /* 0x0016c00a01007387 */ /* 0x0001e40000100a00 */
[----:B0-----:R-:W-:-:S02]  /*151a0*/  IMAD.MOV.U32 R10, RZ, RZ, R9 ;  /* 0x000000ffff0a7224 */ /* 0x001fc400078e0009 */
[----:B------:R-:W-:-:S05]  /*151b0*/  IMAD.MOV.U32 R11, RZ, RZ, R8 ;  /* 0x000000ffff0b7224 */ /* 0x000fca00078e0008 */
[----:B------:R0:W-:Y:S01]  /*151c0*/  STL.64 [R1+0x1760], R10 ;  /* 0x0017600a01007387 */ /* 0x0001e20000100a00 */
[----:B------:R-:W4:Y:S02]  /*151d0*/  LDL.LU R8, [R1+0x460] ;  /* 0x0004600001087983 */ /* 0x000f240000300800 */
[----:B------:R-:W4:Y:S02]  /*151e0*/  LDL.LU R9, [R1+0x464] ;  /* 0x0004640001097983 */ /* 0x000f240000300800 */
[----:B0-----:R-:W-:Y:S02]  /*151f0*/  IMAD.MOV.U32 R10, RZ, RZ, R7 ;  /* 0x000000ffff0a7224 */ /* 0x001fe400078e0007 */
[----:B------:R-:W-:Y:S01]  /*15200*/  IMAD.MOV.U32 R11, RZ, RZ, R6 ;  /* 0x000000ffff0b7224 */ /* 0x000fe200078e0006 */
[----:B------:R-:W2:Y:S01]  /*15210*/  LDL.LU R7, [R1+0x17d4] ;  /* 0x0017d40001077983 */ /* 0x000ea20000300800 */
[----:B------:R-:W2:Y:S03]  /*15220*/  LDL.LU R6, [R1+0x17d0] ;  /* 0x0017d00001067983 */ /* 0x000ea60000300800 */
[----:B------:R-:W-:Y:S04]  /*15230*/  STL.64 [R1+0x1778], R10 ;  /* 0x0017780a01007387 */ /* 0x000fe80000100a00 */
[----:B----4-:R0:W-:Y:S04]  /*15240*/  STL.64 [R1+0x1770], R8 ;  /* 0x0017700801007387 */ /* 0x0101e80000100a00 */
[----:B0-----:R-:W4:Y:S01]  /*15250*/  LDL.LU R8, [R1+0x470] ;  /* 0x0004700001087983 */ /* 0x001f220000300800 */
[----:B------:R-:W4:Y:S02]  /*15260*/  LDL.LU R9, [R1+0x474] ;  /* 0x0004740001097983 */ /* 0x000f240000300800 */
[----:B------:R-:W2:Y:S02]  /*15270*/  LDL.LU R10, [R1+0x478] ;  /* 0x00047800010a7983 */ /* 0x000ea40000300800 */
[----:B------:R-:W2:Y:S02]  /*15280*/  LDL.LU R11, [R1+0x47c] ;  /* 0x00047c00010b7983 */ /* 0x000ea40000300800 */
[----:B--2---:R-:W-:Y:S01]  /*15290*/  STL.64 [R1+0x1790], R10 ;  /* 0x0017900a01007387 */ /* 0x004fe20000100a00 */
[----:B----4-:R0:W-:Y:S03]  /*152a0*/  STL.64 [R1+0x1788], R8 ;  /* 0x0017880801007387 */ /* 0x0101e60000100a00 */
[----:B0-----:R-:W2:Y:S01]  /*152b0*/  LDL.LU R8, [R1+0x480] ;  /* 0x0004800001087983 */ /* 0x001ea20000300800 */
[----:B------:R-:W2:Y:S02]  /*152c0*/  LDL.LU R9, [R1+0x484] ;  /* 0x0004840001097983 */ /* 0x000ea40000300800 */
[----:B------:R-:W-:-:S02]  /*152d0*/  IMAD.MOV.U32 R10, RZ, RZ, R6 ;  /* 0x000000ffff0a7224 */ /* 0x000fc400078e0006 */
[----:B------:R-:W-:Y:S01]  /*152e0*/  IMAD.MOV.U32 R11, RZ, RZ, R7 ;  /* 0x000000ffff0b7224 */ /* 0x000fe200078e0007 */
[----:B------:R-:W4:Y:S01]  /*152f0*/  LDL.LU R6, [R1+0x17cc] ;  /* 0x0017cc0001067983 */ /* 0x000f220000300800 */
[----:B------:R-:W4:Y:S03]  /*15300*/  LDL.LU R7, [R1+0x17c8] ;  /* 0x0017c80001077983 */ /* 0x000f260000300800 */
[----:B------:R-:W-:Y:S04]  /*15310*/  STL.64 [R1+0x17a8], R10 ;  /* 0x0017a80a01007387 */ /* 0x000fe80000100a00 */
[----:B--2---:R0:W-:Y:S01]  /*15320*/  STL.64 [R1+0x17a0], R8 ;  /* 0x0017a00801007387 */ /* 0x0041e20000100a00 */
[----:B----4-:R-:W-:Y:S03]  /*15330*/  HMMA.16816.F32 R16, R16, R6, R20 ;  /* 0x000000061010723c */ /* 0x010fe60000001814 */
[----:B0-----:R-:W2:Y:S01]  /*15340*/  LDL.LU R8, [R1+0x490] ;  /* 0x0004900001087983 */ /* 0x001ea20000300800 */
[----:B------:R-:W2:Y:S02]  /*15350*/  LDL.LU R9, [R1+0x494] ;  /* 0x0004940001097983 */ /* 0x000ea40000300800 */
[----:B------:R-:W2:Y:S02]  /*15360*/  LDL.LU R10, [R1+0x498] ;  /* 0x00049800010a7983 */ /* 0x000ea40000300800 */
[----:B------:R-:W2:Y:S01]  /*15370*/  LDL.LU R11, [R1+0x49c] ;  /* 0x00049c00010b7983 */ /* 0x000ea20000300800 */
[----:B------:R-:W3:Y:S01]  /*15380*/  LDL.LU.64 R22, [R1+0x17c0] ;  /* 0x0017c00001167983 */ /* 0x000ee20000300a00 */
[----:B------:R-:W3:Y:S11]  /*15390*/  LDL.LU.64 R20, [R1+0x17b8] ;  /* 0x0017b80001147983 */ /* 0x000ef60000300a00 */
[----:B------:R-:W-:Y:S02]  /*153a0*/  @!UPT UIADD3 URZ, URZ, URZ, URZ ;  /* 0x0000003f3f3ff290 */ /* 0x000fe4000fffe03f */
[----:B------:R0:W-:Y:S01]  /*153b0*/  STL.64 [R1+0x4b0], R16 ;  /* 0x0004b01001007387 */ /* 0x0001e20000100a00 */
[----:B------:R1:W-:Y:S03]  /*153c0*/  STL.64 [R1+0x4b8], R18 ;  /* 0x0004b81201007387 */ /* 0x0003e60000100a00 */
[----:B0-----:R-:W4:Y:S01]  /*153d0*/  LDL.LU R16, [R1+0x450] ;  /* 0x0004500001107983 */ /* 0x001f220000300800 */
[----:B------:R-:W4:Y:S02]  /*153e0*/  LDL.LU R17, [R1+0x454] ;  /* 0x0004540001117983 */ /* 0x000f240000300800 */
[----:B-1----:R-:W4:Y:S02]  /*153f0*/  LDL.LU R18, [R1+0x458] ;  /* 0x0004580001127983 */ /* 0x002f240000300800 */
[----:B------:R-:W4:Y:S01]  /*15400*/  LDL.LU R19, [R1+0x45c] ;  /* 0x00045c0001137983 */ /* 0x000f220000300800 */
[----:B------:R-:W-:Y:S01]  /*15410*/  STL.64 [R1+0x1720], R6 ;  /* 0x0017200601007387 */ /* 0x000fe20000100a00 */
[C---:B---3--:R-:W-:Y:S11]  /*15420*/  HMMA.16816.F32 R24, R20.reuse, R14, R24 ;  /* 0x0000000e1418723c */ /* 0x048ff60000001818 */
[----:B------:R-:W-:Y:S11]  /*15430*/  @!UPT UIADD3 URZ, URZ, URZ, URZ ;  /* 0x0000003f3f3ff290 */ /* 0x000ff6000fffe03f */
[----:B------:R-:W-:Y:S01]  /*15440*/  @!UPT UIADD3 URZ, URZ, URZ, URZ ;  /* 0x0000003f3f3ff290 */ /* 0x000fe2000fffe03f */
[----:B------:R0:W-:Y:S01]  /*15450*/  STL.64 [R1+0x4a0], R24 ;  /* 0x0004a01801007387 */ /* 0x0001e20000100a00 */
[----:B------:R-:W-:Y:S02]  /*15460*/  STL.64 [R1+0x4a8], R26 ;  /* 0x0004a81a01007387 */ /* 0x000fe40000100a00 */
[----:B0-----:R-:W-:Y:S02]  /*15470*/  IMAD.MOV.U32 R25, RZ, RZ, R14 ;  /* 0x000000ffff197224 */ /* 0x001fe400078e000e */
[----:B------:R-:W-:Y:S02]  /*15480*/  IMAD.MOV.U32 R24, RZ, RZ, R15 ;  /* 0x000000ffff187224 */ /* 0x000fe400078e000f */
[----:B------:R-:W2:Y:S02]  /*15490*/  LDL.LU.64 R14, [R1+0x17b0] ;  /* 0x0017b000010e7983 */ /* 0x000ea40000300a00 */
[C---:B--2---:R-:W-:Y:S02]  /*154a0*/  HMMA.16816.F32 R12, R20.reuse, R14, R8 ;  /* 0x0000000e140c723c */ /* 0x044fe40000001808 */
[----:B------:R-:W2:Y:S01]  /*154b0*/  LDL.LU.64 R10, [R1+0x17a8] ;  /* 0x0017a800010a7983 */ /* 0x000ea20000300a00 */
[----:B------:R-:W2:Y:S11]  /*154c0*/  LDL.LU.64 R8, [R1+0x17a0] ;  /* 0x0017a00001087983 */ /* 0x000eb60000300a00 */
[----:B------:R-:W-:Y:S09]  /*154d0*/  @!UPT UIADD3 URZ, URZ, URZ, URZ ;  /* 0x0000003f3f3ff290 */ /* 0x000ff2000fffe03f */
[----:B------:R-:W-:Y:S01]  /*154e0*/  STL.64 [R1+0x490], R12 ;  /* 0x0004900c01007387 */ /* 0x000fe20000100a00 */
[----:B------:R0:W-:Y:S03]  /*154f0*/  STL.64 [R1+0x498], R14 ;  /* 0x0004980e01007387 */ /* 0x0001e60000100a00 */
[----:B0-----:R-:W2:Y:S02]  /*15500*/  LDL.LU.64 R14, [R1+0x1798] ;  /* 0x00179800010e7983 */ /* 0x001ea40000300a00 */
        /* <DEDUP_REMOVED lines=15> */
[----:B------:R-:W4:Y:S11]  /*15600*/  LDL.LU.64 R10, [R1+0x1760] ;  /* 0x00176000010a7983 */ /* 0x000f360000300a00 */
[----:B------:R-:W-:Y:S10]  /*15610*/  @!UPT UIADD3 URZ, URZ, URZ, URZ ;  /* 0x0000003f3f3ff290 */ /* 0x000ff4000fffe03f */
[----:B------:R0:W-:Y:S01]  /*15620*/  STL.64 [R1+0x460], R12 ;  /* 0x0004600c01007387 */ /* 0x0001e20000100a00 */
[----:B------:R-:W-:Y:S03]  /*15630*/  STL.64 [R1+0x468], R14 ;  /* 0x0004680e01007387 */ /* 0x000fe60000100a00 */
[----:B0-----:R-:W2:Y:S01]  /*15640*/  LDL.LU.64 R12, [R1+0x1758] ;  /* 0x00175800010c7983 */ /* 0x001ea20000300a00 */
[----:B------:R-:W3:Y:S01]  /*15650*/  LDL.LU R8, [R1+0x750] ;  /* 0x0007500001087983 */ /* 0x000ee20000300800 */
[----:B----4-:R-:W-:Y:S11]  /*15660*/  HMMA.16816.F32 R16, R20, R10, R16 ;  /* 0x0000000a1410723c */ /* 0x010ff60000001810 */
[----:B------:R-:W-:Y:S11]  /*15670*/  @!UPT UIADD3 URZ, URZ, URZ, URZ ;  /* 0x0000003f3f3ff290 */ /* 0x000ff6000fffe03f */
[----:B------:R-:W-:Y:S01]  /*15680*/  @!UPT UIADD3 URZ, URZ, URZ, URZ ;  /* 0x0000003f3f3ff290 */ /* 0x000fe2000fffe03f */
[----:B------:R-:W-:Y:S01]  /*15690*/  STL.64 [R1+0x450], R16 ;  /* 0x0004501001007387 */ /* 0x000fe20000100a00 */
[----:B------:R-:W-:Y:S02]  /*156a0*/  STL.64 [R1+0x458], R18 ;  /* 0x0004581201007387 */ /* 0x000fe40000100a00 */
[----:B------:R-:W3:Y:S02]  /*156b0*/  LDL.LU R9, [R1+0x754] ;  /* 0x0007540001097983 */ /* 0x000ee40000300800 */
[----:B------:R-:W4:Y:S01]  /*156c0*/  LDL.LU R10, [R1+0x758] ;  /* 0x00075800010a7983 */ /* 0x000f220000300800 */
[----:B------:R-:W4:Y:S01]  /*156d0*/  LDL.LU R11, [R1+0x75c] ;  /* 0x00075c00010b7983 */ /* 0x000f220000300800 */
[----:B------:R-:W-:Y:S02]  /*156e0*/  IMAD.MOV.U32 R27, RZ, RZ, R4 ;  /* 0x000000ffff1b7224 */ /* 0x000fe400078e0004 */
[----:B------:R-:W-:Y:S01]  /*156f0*/  IMAD.MOV.U32 R26, RZ, RZ, R5 ;  /* 0x000000ffff1a7224 */ /* 0x000fe200078e0005 */
[----:B------:R-:W0:Y:S04]  /*15700*/  LDSM.16.MT88.4 R16, [R29+0x4180] ;  /* 0x004180001d10783b */ /* 0x000e280000004200 */
[----:B----4-:R-:W-:Y:S01]  /*15710*/  STL.64 [R1+0x16d8], R10 ;  /* 0x0016d80a01007387 */ /* 0x010fe20000100a00 */
[----:B---3--:R-:W-:Y:S02]  /*15720*/  STL.64 [R1+0x16d0], R8 ;  /* 0x0016d00801007387 */ /* 0x008fe40000100a00 */
[----:B------:R-:W3:Y:S02]  /*15730*/  LDL.LU R4, [R1+0x7a0] ;  /* 0x0007a00001047983 */ /* 0x000ee40000300800 */
[----:B------:R-:W3:Y:S01]  /*15740*/  LDL.LU R5, [R1+0x7a4] ;  /* 0x0007a40001057983 */ /* 0x000ee20000300800 */
[----:B------:R-:W4:Y:S01]  /*15750*/  LDL.LU R6, [R1+0x7a8] ;  /* 0x0007a80001067983 */ /* 0x000f220000300800 */
[----:B------:R-:W4:Y:S03]  /*15760*/  LDL.LU R7, [R1+0x7ac] ;  /* 0x0007ac0001077983 */ /* 0x000f260000300800 */
[----:B----4-:R2:W-:Y:S01]  /*15770*/  STL.64 [R1+0x1730], R6 ;  /* 0x0017300601007387 */ /* 0x0105e20000100a00 */
[----:B---3--:R-:W-:Y:S02]  /*15780*/  STL.64 [R1+0x1728], R4 ;  /* 0x0017280401007387 */ /* 0x008fe40000100a00 */
[----:B--2---:R-:W-:-:S02]  /*15790*/  IMAD.MOV.U32 R6, RZ, RZ, R13 ;  /* 0x000000ffff067224 */ /* 0x004fc400078e000d */
[----:B------:R-:W-:-:S05]  /*157a0*/  IMAD.MOV.U32 R7, RZ, RZ, R12 ;  /* 0x000000ffff077224 */ /* 0x000fca00078e000c */
[----:B------:R-:W-:Y:S01]  /*157b0*/  STL.64 [R1+0x1740], R6 ;  /* 0x0017400601007387 */ /* 0x000fe20000100a00 */
[----:B------:R-:W2:Y:S03]  /*157c0*/  LDL.64 R14, [R1+0x48] ;  /* 0x00004800010e7983 */ /* 0x000ea60000100a00 */
[----:B--2---:R1:W-:Y:S01]  /*157d0*/  STL.64 [R1+0x1738], R14 ;  /* 0x0017380e01007387 */ /* 0x0043e20000100a00 */
[----:B------:R-:W2:Y:S02]  /*157e0*/  LDL.LU R12, [R1+0x7b0] ;  /* 0x0007b000010c7983 */ /* 0x000ea40000300800 */
[----:B------:R-:W2:Y:S01]  /*157f0*/  LDL.LU R13, [R1+0x7b4] ;  /* 0x0007b400010d7983 */ /* 0x000ea20000300800 */
[----:B-1----:R-:W3:Y:S01]  /*15800*/  LDL.LU R14, [R1+0x7b8] ;  /* 0x0007b800010e7983 */ /* 0x002ee20000300800 */
[----:B------:R-:W3:Y:S03]  /*15810*/  LDL.LU R15, [R1+0x7bc] ;  /* 0x0007bc00010f7983 */ /* 0x000ee60000300800 */
[----:B---3--:R-:W-:Y:S01]  /*15820*/  STL.64 [R1+0x1750], R14 ;  /* 0x0017500e01007387 */ /* 0x008fe20000100a00 */
[----:B--2---:R1:W-:Y:S03]  /*15830*/  STL.64 [R1+0x1748], R12 ;  /* 0x0017480c01007387 */ /* 0x0043e60000100a00 */
[----:B-1----:R-:W2:Y:S01]  /*15840*/  LDL.LU R12, [R1+0x7c0] ;  /* 0x0007c000010c7983 */ /* 0x002ea20000300800 */
[----:B------:R-:W2:Y:S02]  /*15850*/  LDL.LU R13, [R1+0x7c4] ;  /* 0x0007c400010d7983 */ /* 0x000ea40000300800 */
[----:B------:R-:W2:Y:S02]  /*15860*/  LDL.LU R14, [R1+0x7c8] ;  /* 0x0007c800010e7983 */ /* 0x000ea40000300800 */
[----:B------:R-:W2:Y:S01]  /*15870*/  LDL.LU R15, [R1+0x7cc] ;  /* 0x0007cc00010f7983 */ /* 0x000ea20000300800 */
[----:B------:R-:W2:Y:S01]  /*15880*/  LDL.64 R6, [R1+0x68] ;  /* 0x0000680001067983 */ /* 0x000ea20000100a00 */
[----:B------:R1:W-:Y:S02]  /*15890*/  STL.64 [R1+0x16e0], R26 ;  /* 0x0016e01a01007387 */ /* 0x0003e40000100a00 */
[----:B------:R-:W3:Y:S02]  /*158a0*/  LDL.LU R8, [R1+0x760] ;  /* 0x0007600001087983 */ /* 0x000ee40000300800 */
[----:B------:R-:W3:Y:S01]  /*158b0*/  LDL.LU R9, [R1+0x764] ;  /* 0x0007640001097983 */ /* 0x000ee20000300800 */
[----:B------:R-:W4:Y:S01]  /*158c0*/  LDL.LU R10, [R1+0x768] ;  /* 0x00076800010a7983 */ /* 0x000f220000300800 */
[----:B------:R-:W4:Y:S02]  /*158d0*/  LDL.LU R11, [R1+0x76c] ;  /* 0x00076c00010b7983 */ /* 0x000f240000300800 */
[----:B-1----:R-:W-:-:S02]  /*158e0*/  IMAD.MOV.U32 R26, RZ, RZ, R28 ;  /* 0x000000ffff1a7224 */ /* 0x002fc400078e001c */
[----:B------:R-:W-:Y:S01]  /*158f0*/  IMAD.MOV.U32 R27, RZ, RZ, R3 ;  /* 0x000000ffff1b7224 */ /* 0x000fe200078e0003 */
[----:B----4-:R-:W-:Y:S01]  /*15900*/  STL.64 [R1+0x16f0], R10 ;  /* 0x0016f00a01007387 */ /* 0x010fe20000100a00 */
[----:B---3--:R-:W-:Y:S03]  /*15910*/  STL.64 [R1+0x16e8], R8 ;  /* 0x0016e80801007387 */ /* 0x008fe60000100a00 */
[----:B------:R-:W-:Y:S02]  /*15920*/  STL.64 [R1+0x1700], R26 ;  /* 0x0017001a01007387 */ /* 0x000fe40000100a00 */
[----:B------:R1:W-:Y:S02]  /*15930*/  STL.64 [R1+0x16f8], R24 ;  /* 0x0016f81801007387 */ /* 0x0003e40000100a00 */
[----:B-1----:R-:W3:Y:S01]  /*15940*/  LDL.LU R24, [R1+0x780] ;  /* 0x0007800001187983 */ /* 0x002ee20000300800 */
[----:B------:R-:W3:Y:S02]  /*15950*/  LDL.LU R25, [R1+0x784] ;  /* 0x0007840001197983 */ /* 0x000ee40000300800 */
[----:B------:R-:W4:Y:S02]  /*15960*/  LDL.LU R26, [R1+0x788] ;  /* 0x00078800011a7983 */ /* 0x000f240000300800 */
[----:B------:R-:W4:Y:S01]  /*15970*/  LDL.LU R27, [R1+0x78c] ;  /* 0x00078c00011b7983 */ /* 0x000f220000300800 */
[----:B--2---:R-:W-:Y:S01]  /*15980*/  HMMA.16816.F32 R12, R20, R6, R12 ;  /* 0x00000006140c723c */ /* 0x004fe2000000180c */
[----:B----4-:R-:W-:Y:S01]  /*15990*/  STL.64 [R1+0x1710], R26 ;  /* 0x0017101a01007387 */ /* 0x010fe20000100a00 */
[----:B---3--:R1:W-:Y:S03]  /*159a0*/  STL.64 [R1+0x1708], R24 ;  /* 0x0017081801007387 */ /* 0x0083e60000100a00 */
[----:B-1----:R-:W2:Y:S01]  /*159b0*/  LDL.LU R24, [R1+0x790] ;  /* 0x0007900001187983 */ /* 0x002ea20000300800 */
[----:B------:R-:W2:Y:S02]  /*159c0*/  LDL.LU R25, [R1+0x794] ;  /* 0x0007940001197983 */ /* 0x000ea40000300800 */
[----:B------:R-:W2:Y:S02]  /*159d0*/  LDL.LU R26, [R1+0x798] ;  /* 0x00079800011a7983 */ /* 0x000ea40000300800 */
[----:B------:R-:W2:Y:S01]  /*159e0*/  LDL.LU R27, [R1+0x79c] ;  /* 0x00079c00011b7983 */ /* 0x000ea20000300800 */
[----:B------:R-:W3:Y:S01]  /*159f0*/  LDL.LU R8, [R1+0x770] ;  /* 0x0007700001087983 */ /* 0x000ee20000300800 */
[----:B------:R-:W3:Y:S02]  /*15a00*/  LDL.LU R9, [R1+0x774] ;  /* 0x0007740001097983 */ /* 0x000ee40000300800 */
[----:B------:R-:W3:Y:S02]  /*15a10*/  LDL.LU R10, [R1+0x778] ;  /* 0x00077800010a7983 */ /* 0x000ee40000300800 */
[----:B------:R-:W3:Y:S01]  /*15a20*/  LDL.LU R11, [R1+0x77c] ;  /* 0x00077c00010b7983 */ /* 0x000ee20000300800 */
[----:B0-----:R0:W-:Y:S01]  /*15a30*/  STL.64 [R1+0x15b0], R18 ;  /* 0x0015b01201007387 */ /* 0x0011e20000100a00 */
[----:B------:R-:W-:Y:S05]  /*15a40*/  STL.64 [R1+0x15a8], R16 ;  /* 0x0015a81001007387 */ /* 0x000fea0000100a00 */
[----:B------:R-:W-:Y:S02]  /*15a50*/  STL.64 [R1+0x7c0], R12 ;  /* 0x0007c00c01007387 */ /* 0x000fe40000100a00 */
[----:B------:R1:W-:Y:S02]  /*15a60*/  STL.64 [R1+0x7c8], R14 ;  /* 0x0007c80e01007387 */ /* 0x0003e40000100a00 */
[----:B0-----:R-:W-:-:S02]  /*15a70*/  IMAD.MOV.U32 R18, RZ, RZ, R2 ;  /* 0x000000ffff127224 */ /* 0x001fc400078e0002 */
[----:B------:R-:W-:Y:S02]  /*15a80*/  IMAD.MOV.U32 R19, RZ, RZ, R0 ;  /* 0x000000ffff137224 */ /* 0x000fe400078e0000 */
[----:B------:R-:W-:Y:S01]  /*15a90*/  IMAD.MOV.U32 R2, RZ, RZ, R6 ;  /* 0x000000ffff027224 */ /* 0x000fe200078e0006 */
[----:B-1----:R-:W4:Y:S01]  /*15aa0*/  LDL.LU.64 R14, [R1+0x1750] ;  /* 0x00175000010e7983 */ /* 0x002f220000300a00 */
[----:B------:R-:W4:Y:S02]  /*15ab0*/  LDL.LU.64 R12, [R1+0x1748] ;  /* 0x00174800010c7983 */ /* 0x000f240000300a00 */
[----:B------:R-:W-:Y:S02]  /*15ac0*/  IMAD.MOV.U32 R0, RZ, RZ, R7 ;  /* 0x000000ffff007224 */ /* 0x000fe400078e0007 */
[----:B------:R-:W4:Y:S02]  /*15ad0*/  LDL.LU.64 R6, [R1+0x1740] ;  /* 0x0017400001067983 */ /* 0x000f240000300a00 */
[C---:B----4-:R-:W-:Y:S02]  /*15ae0*/  HMMA.16816.F32 R4, R20.reuse, R6, R12 ;  /* 0x000000061404723c */ /* 0x050fe4000000180c */
[----:B------:R-:W4:Y:S11]  /*15af0*/  LDL.LU.64 R14, [R1+0x1738] ;  /* 0x00173800010e7983 */ /* 0x000f360000300a00 */
[----:B------:R-:W-:Y:S10]  /*15b00*/  @!UPT UIADD3 URZ, URZ, URZ, URZ ;  /* 0x0000003f3f3ff290 */ /* 0x000ff4000fffe03f */
[----:B------:R-:W-:Y:S01]  /*15b10*/  STL.64 [R1+0x7b0], R4 ;  /* 0x0007b00401007387 */ /* 0x000fe20000100a00 */
[----:B------:R0:W-:Y:S03]  /*15b20*/  STL.64 [R1+0x7b8], R6 ;  /* 0x0007b80601007387 */ /* 0x0001e60000100a00 */
[----:B0-----:R-:W2:Y:S01]  /*15b30*/  LDL.LU.64 R6, [R1+0x1730] ;  /* 0x0017300001067983 */ /* 0x001ea20000300a00 */
[----:B------:R-:W2:Y:S02]  /*15b40*/  LDL.LU.64 R4, [R1+0x1728] ;  /* 0x0017280001047983 */ /* 0x000ea40000300a00 */
[----:B----4-:R-:W-:Y:S01]  /*15b50*/  IMAD.MOV.U32 R3, RZ, RZ, R15 ;  /* 0x000000ffff037224 */ /* 0x010fe200078e000f */
[C---:B--2---:R-:W-:Y:S11]  /*15b60*/  HMMA.16816.F32 R4, R20.reuse, R14, R4 ;  /* 0x0000000e1404723c */ /* 0x044ff60000001804 */
[----:B------:R-:W-:Y:S11]  /*15b70*/  @!UPT UIADD3 URZ, URZ, URZ, URZ ;  /* 0x0000003f3f3ff290 */ /* 0x000ff6000fffe03f */
[----:B------:R-:W-:Y:S01]  /*15b80*/  @!UPT UIADD3 URZ, URZ, URZ, URZ ;  /* 0x0000003f3f3ff290 */ /* 0x000fe2000fffe03f */
[----:B------:R-:W-:Y:S01]  /*15b90*/  STL.64 [R1+0x7a0], R4 ;  /* 0x0007a00401007387 */ /* 0x000fe20000100a00 */
[----:B------:R0:W-:Y:S03]  /*15ba0*/  STL.64 [R1+0x7a8], R6 ;  /* 0x0007a80601007387 */ /* 0x0001e60000100a00 */
[----:B0-----:R-:W2:Y:S01]  /*15bb0*/  LDL.LU.64 R6, [R1+0x1720] ;  /* 0x0017200001067983 */ /* 0x001ea20000300a00 */
[----:B------:R-:W-:Y:S02]  /*15bc0*/  IMAD.MOV.U32 R4, RZ, RZ, R14 ;  /* 0x000000ffff047224 */ /* 0x000fe400078e000e */
[----:B------:R-:W4:Y:S01]  /*15bd0*/  LDL.LU.64 R14, [R1+0x1718] ;  /* 0x00171800010e7983 */ /* 0x000f220000300a00 */
[----:B--2---:R-:W-:Y:S02]  /*15be0*/  STL.64 [R1+0x16b8], R6 ;  /* 0x0016b80601007387 */ /* 0x004fe40000100a00 */
[----:B------:R0:W-:Y:S01]  /*15bf0*/  STL [R1+0x16b0], R4 ;  /* 0x0016b00401007387 */ /* 0x0001e20000100800 */
[C---:B----4-:R-:W-:Y:S01]  /*15c00*/  HMMA.16816.F32 R12, R20.reuse, R14, R24 ;  /* 0x0000000e140c723c */ /* 0x050fe20000001818 */
[----:B0-----:R-:W2:Y:S01]  /*15c10*/  LDL.LU R4, [R1+0x740] ;  /* 0x0007400001047983 */ /* 0x001ea20000300800 */
[----:B------:R-:W2:Y:S02]  /*15c20*/  LDL.LU R5, [R1+0x744] ;  /* 0x0007440001057983 */ /* 0x000ea40000300800 */
[----:B------:R-:W2:Y:S02]  /*15c30*/  LDL.LU R6, [R1+0x748] ;  /* 0x0007480001067983 */ /* 0x000ea40000300800 */
[----:B------:R-:W2:Y:S01]  /*15c40*/  LDL.LU R7, [R1+0x74c] ;  /* 0x00074c0001077983 */ /* 0x000ea20000300800 */
[----:B------:R-:W4:Y:S01]  /*15c50*/  LDL.LU.64 R26, [R1+0x1710] ;  /* 0x00171000011a7983 */ /* 0x000f220000300a00 */
[----:B------:R-:W4:Y:S11]  /*15c60*/  LDL.LU.64 R24, [R1+0x1708] ;  /* 0x0017080001187983 */ /* 0x000f360000300a00 */
[----:B------:R-:W-:Y:S04]  /*15c70*/  @!UPT UIADD3 URZ, URZ, URZ, URZ ;  /* 0x0000003f3f3ff290 */ /* 0x000fe8000fffe03f */
[----:B------:R0:W-:Y:S01]  /*15c80*/  STL.64 [R1+0x790], R12 ;  /* 0x0007900c01007387 */ /* 0x0001e20000100a00 */
[----:B------:R1:W-:Y:S03]  /*15c90*/  STL.64 [R1+0x798], R14 ;  /* 0x0007980e01007387 */ /* 0x0003e60000100a00 */
[----:B0-----:R-:W2:Y:S01]  /*15ca0*/  LDL.LU R12, [R1+0x440] ;  /* 0x00044000010c7983 */ /* 0x001ea20000300800 */
[----:B------:R-:W2:Y:S02]  /*15cb0*/  LDL.LU R13, [R1+0x444] ;  /* 0x00044400010d7983 */ /* 0x000ea40000300800 */
[----:B-1----:R-:W2:Y:S02]  /*15cc0*/  LDL.LU R14, [R1+0x448] ;  /* 0x00044800010e7983 */ /* 0x002ea40000300800 */
[----:B------:R-:W2:Y:S01]  /*15cd0*/  LDL.LU R15, [R1+0x44c] ;  /* 0x00044c00010f7983 */ /* 0x000ea20000300800 */
[----:B----4-:R-:W-:Y:S01]  /*15ce0*/  HMMA.16816.F32 R16, R20, R18, R24 ;  /* 0x000000121410723c */ /* 0x010fe20000001818 */
[----:B------:R-:W3:Y:S01]  /*15cf0*/  LDL.LU.64 R26, [R1+0x1700] ;  /* 0x00170000011a7983 */ /* 0x000ee20000300a00 */
[----:B------:R-:W4:Y:S11]  /*15d00*/  LDL.LU.64 R24, [R1+0x16f8] ;  /* 0x0016f80001187983 */ /* 0x000f360000300a00 */
[----:B------:R-:W-:Y:S10]  /*15d10*/  @!UPT UIADD3 URZ, URZ, URZ, URZ ;  /* 0x0000003f3f3ff290 */ /* 0x000ff4000fffe03f */
[----:B------:R0:W-:Y:S01]  /*15d20*/  STL.64 [R1+0x780], R16 ;  /* 0x0007801001007387 */ /* 0x0001e20000100a00 */
[----:B------:R1:W-:Y:S03]  /*15d30*/  STL.64 [R1+0x788], R18 ;  /* 0x0007881201007387 */ /* 0x0003e60000100a00 */
[----:B0-----:R-:W2:Y:S01]  /*15d40*/  LDL.LU R16, [R1+0x410] ;  /* 0x0004100001107983 */ /* 0x001ea20000300800 */
[----:B------:R-:W2:Y:S02]  /*15d50*/  LDL.LU R17, [R1+0x414] ;  /* 0x0004140001117983 */ /* 0x000ea40000300800 */
[----:B-1----:R-:W2:Y:S02]  /*15d60*/  LDL.LU R18, [R1+0x418] ;  /* 0x0004180001127983 */ /* 0x002ea40000300800 */
[----:B------:R-:W2:Y:S02]  /*15d70*/  LDL.LU R19, [R1+0x41c] ;  /* 0x00041c0001137983 */ /* 0x000ea40000300800 */
[----:B--2---:R0:W-:Y:S01]  /*15d80*/  STL.64 [R1+0x1688], R18 ;  /* 0x0016881201007387 */ /* 0x0041e20000100a00 */
[----:B------:R-:W-:Y:S03]  /*15d90*/  STL.64 [R1+0x1680], R16 ;  /* 0x0016801001007387 */ /* 0x000fe60000100a00 */
[----:B0-----:R-:W2:Y:S04]  /*15da0*/  LDL.64 R18, [R1+0xb8] ;  /* 0x0000b80001127983 */ /* 0x001ea80000100a00 */
[----:B--2---:R4:W-:Y:S02]  /*15db0*/  STL.64 [R1+0x1690], R18 ;  /* 0x0016901201007387 */ /* 0x0049e40000100a00 */
[----:B----4-:R-:W-:-:S02]  /*15dc0*/  IMAD.MOV.U32 R18, RZ, RZ, R25 ;  /* 0x000000ffff127224 */ /* 0x010fc400078e0019 */
[----:B------:R-:W-:Y:S02]  /*15dd0*/  IMAD.MOV.U32 R19, RZ, RZ, R24 ;  /* 0x000000ffff137224 */ /* 0x000fe400078e0018 */
[C---:B---3--:R-:W-:Y:S01]  /*15de0*/  HMMA.16816.F32 R24, R20.reuse, R26, R8 ;  /* 0x0000001a1418723c */ /* 0x048fe20000001808 */
[----:B------:R-:W2:Y:S01]  /*15df0*/  LDL.LU.64 R10, [R1+0x16f0] ;  /* 0x0016f000010a7983 */ /* 0x000ea20000300a00 */
[----:B------:R-:W2:Y:S11]  /*15e00*/  LDL.LU.64 R8, [R1+0x16e8] ;  /* 0x0016e80001087983 */ /* 0x000eb60000300a00 */
[----:B------:R-:W-:Y:S10]  /*15e10*/  @!UPT UIADD3 URZ, URZ, URZ, URZ ;  /* 0x0000003f3f3ff290 */ /* 0x000ff4000fffe03f */
        /* <DEDUP_REMOVED lines=10> */
[C---:B--2---:R-:W-:Y:S11]  /*15ec0*/  HMMA.16816.F32 R8, R20.reuse, R26, R8 ;  /* 0x0000001a1408723c */ /* 0x044ff60000001808 */
[----:B------:R-:W-:Y:S11]  /*15ed0*/  @!UPT UIADD3 URZ, URZ, URZ, URZ ;  /* 0x0000003f3f3ff290 */ /* 0x000ff6000fffe03f */
[----:B------:R-:W-:Y:S01]  /*15ee0*/  @!UPT UIADD3 URZ, URZ, URZ, URZ ;  /* 0x0000003f3f3ff290 */ /* 0x000fe2000fffe03f */
[----:B------:R-:W-:Y:S01]  /*15ef0*/  STL.64 [R1+0x750], R8 ;  /* 0x0007500801007387 */ /* 0x000fe20000100a00 */
[----:B------:R0:W-:Y:S03]  /*15f00*/  STL.64 [R1+0x758], R10 ;  /* 0x0007580a01007387 */ /* 0x0001e60000100a00 */
[----:B0-----:R-:W2:Y:S01]  /*15f10*/  LDL.LU.64 R10, [R1+0x16c0] ;  /* 0x0016c000010a7983 */ /* 0x001ea20000300a00 */
[----:B------:R0:W-:Y:S03]  /*15f20*/  STL.64 [R1+0x1618], R26 ;  /* 0x0016181a01007387 */ /* 0x0001e60000100a00 */
[----:B0-----:R-:W3:Y:S04]  /*15f30*/  LDL.64 R26, [R1+0x88] ;  /* 0x00008800011a7983 */ /* 0x001ee80000100a00 */
[----:B---3--:R0:W-:Y:S04]  /*15f40*/  STL.64 [R1+0x1668], R26 ;  /* 0x0016681a01007387 */ /* 0x0081e80000100a00 */
[----:B0-----:R-:W3:Y:S01]  /*15f50*/  LDL.64 R26, [R1+0x98] ;  /* 0x00009800011a7983 */ /* 0x001ee20000100a00 */
[C---:B--2---:R-:W-:Y:S03]  /*15f60*/  HMMA.16816.F32 R4, R20.reuse, R10, R4 ;  /* 0x0000000a1404723c */ /* 0x044fe60000001804 */
[----:B---3--:R0:W-:Y:S01]  /*15f70*/  STL.64 [R1+0x1698], R26 ;  /* 0x0016981a01007387 */ /* 0x0081e20000100a00 */
[----:B------:R-:W2:Y:S02]  /*15f80*/  LDL.LU R24, [R1+0x430] ;  /* 0x0004300001187983 */ /* 0x000ea40000300800 */
[----:B------:R-:W2:Y:S01]  /*15f90*/  LDL.LU R25, [R1+0x434] ;  /* 0x0004340001197983 */ /* 0x000ea20000300800 */
[----:B0-----:R-:W2:Y:S01]  /*15fa0*/  LDL.LU R26, [R1+0x438] ;  /* 0x00043800011a7983 */ /* 0x001ea20000300800 */
[----:B------:R-:W2:Y:S11]  /*15fb0*/  LDL.LU R27, [R1+0x43c] ;  /* 0x00043c00011b7983 */ /* 0x000eb60000300800 */
[----:B------:R-:W-:Y:S04]  /*15fc0*/  @!UPT UIADD3 URZ, URZ, URZ, URZ ;  /* 0x0000003f3f3ff290 */ /* 0x000fe8000fffe03f */
[----:B------:R-:W-:Y:S02]  /*15fd0*/  STL.64 [R1+0x740], R4 ;  /* 0x0007400401007387 */ /* 0x000fe40000100a00 */
[----:B------:R0:W-:Y:S02]  /*15fe0*/  STL.64 [R1+0x748], R6 ;  /* 0x0007480601007387 */ /* 0x0001e40000100a00 */
[----:B0-----:R-:W3:Y:S01]  /*15ff0*/  LDL.LU.64 R6, [R1+0x16b8] ;  /* 0x0016b80001067983 */ /* 0x001ee20000300a00 */
[----:B------:R-:W4:Y:S02]  /*16000*/  LDL.LU R4, [R1+0x16b0] ;  /* 0x0016b00001047983 */ /* 0x000f240000300800 */
[----:B------:R0:W-:Y:S02]  /*16010*/  STL [R1+0x15cc], R10 ;  /* 0x0015cc0a01007387 */ /* 0x0001e40000100800 */
[----:B------:R1:W-:Y:S01]  /*16020*/  STL [R1+0x15c8], R11 ;  /* 0x0015c80b01007387 */ /* 0x0003e20000100800 */
[----:B------:R-:W2:Y:S01]  /*16030*/  LDL.LU R8, [R1+0x420] ;  /* 0x0004200001087983 */ /* 0x000ea20000300800 */
[----:B------:R-:W2:Y:S03]  /*16040*/  LDL.LU R9, [R1+0x424] ;  /* 0x0004240001097983 */ /* 0x000ea60000300800 */
[----:B0-----:R-:W2:Y:S01]  /*16050*/  LDL.LU R10, [R1+0x428] ;  /* 0x00042800010a7983 */ /* 0x001ea20000300800 */
[----:B-1----:R-:W2:Y:S01]  /*16060*/  LDL.LU R11, [R1+0x42c] ;  /* 0x00042c00010b7983 */ /* 0x002ea20000300800 */
[----:B---3--:R-:W-:Y:S02]  /*16070*/  HMMA.16816.F32 R20, R20, R6, R12 ;  /* 0x000000061414723c */ /* 0x008fe4000000180c */
[----:B------:R-:W2:Y:S01]  /*16080*/  LDL.LU.64 R14, [R1+0x16a8] ;  /* 0x0016a800010e7983 */ /* 0x000ea20000300a00 */
[----:B------:R-:W2:Y:S11]  /*16090*/  LDL.LU.64 R12, [R1+0x16a0] ;  /* 0x0016a000010c7983 */ /* 0x000eb60000300a00 */
[----:B------:R-:W-:Y:S09]  /*160a0*/  @!UPT UIADD3 URZ, URZ, URZ, URZ ;  /* 0x0000003f3f3ff290 */ /* 0x000ff2000fffe03f */
[----:B------:R-:W-:Y:S01]  /*160b0*/  STL.64 [R1+0x440], R20 ;  /* 0x0004401401007387 */ /* 0x000fe20000100a00 */
[----:B------:R0:W-:Y:S03]  /*160c0*/  STL.64 [R1+0x448], R22 ;  /* 0x0004481601007387 */ /* 0x0001e60000100a00 */
[----:B0-----:R-:W3:Y:S01]  /*160d0*/  LDL.64 R22, [R1+0xa8] ;  /* 0x0000a80001167983 */ /* 0x001ee20000100a00 */
[C---:B--2---:R-:W-:Y:S03]  /*160e0*/  HMMA.16816.F32 R16, R12.reuse, R18, R24 ;  /* 0x000000120c10723c */ /* 0x044fe60000001818 */
[----:B------:R-:W2:Y:S11]  /*160f0*/  LDL.LU.64 R26, [R1+0x1698] ;  /* 0x00169800011a7983 */ /* 0x000eb60000300a00 */
[----:B------:R-:W-:Y:S09]  /*16100*/  @!UPT UIADD3 URZ, URZ, URZ, URZ ;  /* 0x0000003f3f3ff290 */ /* 0x000ff2000fffe03f */
[----:B------:R-:W-:Y:S01]  /*16110*/  STL.64 [R1+0x430], R16 ;  /* 0x0004301001007387 */ /* 0x000fe20000100a00 */
[----:B------:R0:W-:Y:S03]  /*16120*/  STL.64 [R1+0x438], R18 ;  /* 0x0004381201007387 */ /* 0x0001e60000100a00 */
[----:B0-----:R-:W2:Y:S02]  /*16130*/  LDL.LU.64 R18, [R1+0x1690] ;  /* 0x0016900001127983 */ /* 0x001ea40000300a00 */
[C---:B--2---:R-:W-:Y:S01]  /*16140*/  HMMA.16816.F32 R8, R12.reuse, R18, R8 ;  /* 0x000000120c08723c */ /* 0x044fe20000001808 */
[----:B------:R-:W-:Y:S11]  /*16150*/  IMAD.MOV.U32 R5, RZ, RZ, R19 ;  /* 0x000000ffff057224 */ /* 0x000ff600078e0013 */
[----:B------:R-:W-:Y:S11]  /*16160*/  @!UPT UIADD3 URZ, URZ, URZ, URZ ;  /* 0x0000003f3f3ff290 */ /* 0x000ff6000fffe03f */
[----:B------:R0:W-:Y:S01]  /*16170*/  STL.64 [R1+0x420], R8 ;  /* 0x0004200801007387 */ /* 0x0001e20000100a00 */
[----:B------:R-:W-:Y:S02]  /*16180*/  STL.64 [R1+0x428], R10 ;  /* 0x0004280a01007387 */ /* 0x000fe40000100a00 */
[----:B0-----:R-:W-:Y:S02]  /*16190*/  IMAD.MOV.U32 R8, RZ, RZ, R18 ;  /* 0x000000ffff087224 */ /* 0x001fe400078e0012 */
[----:B------:R-:W3:Y:S01]  /*161a0*/  LDL.LU.64 R18, [R1+0x1688] ;  /* 0x0016880001127983 */ /* 0x000ee20000300a00 */
[----:B------:R-:W3:Y:S02]  /*161b0*/  LDL.LU.64 R16, [R1+0x1680] ;  /* 0x0016800001107983 */ /* 0x000ee40000300a00 */
[----:B------:R-:W-:Y:S02]  /*161c0*/  STL [R1+0x15d4], R5 ;  /* 0x0015d40501007387 */ /* 0x000fe40000100800 */
[----:B------:R-:W-:Y:S01]  /*161d0*/  STL.64 [R1+0x1640], R6 ;  /* 0x0016400601007387 */ /* 0x000fe20000100a00 */
[----:B----4-:R0:W-:Y:S04]  /*161e0*/  STL [R1+0x1660], R4 ;  /* 0x0016600401007387 */ /* 0x0101e80000100800 */
[----:B0-----:R-:W2:Y:S01]  /*161f0*/  LDL.LU R4, [R1+0x3f0] ;  /* 0x0003f00001047983 */ /* 0x001ea20000300800 */
[----:B------:R-:W2:Y:S02]  /*16200*/  LDL.LU R5, [R1+0x3f4] ;  /* 0x0003f40001057983 */ /* 0x000ea40000300800 */
[----:B------:R-:W4:Y:S02]  /*16210*/  LDL.LU R6, [R1+0x3f8] ;  /* 0x0003f80001067983 */ /* 0x000f240000300800 */
[----:B------:R-:W4:Y:S02]  /*16220*/  LDL.LU R7, [R1+0x3fc] ;  /* 0x0003fc0001077983 */ /* 0x000f240000300800 */
[----:B----4-:R-:W-:Y:S01]  /*16230*/  STL.64 [R1+0x1678], R6 ;  /* 0x0016780601007387 */ /* 0x010fe20000100a00 */
[----:B--2---:R0:W-:Y:S03]  /*16240*/  STL.64 [R1+0x1670], R4 ;  /* 0x0016700401007387 */ /* 0x0041e60000100a00 */
[----:B0-----:R-:W2:Y:S01]  /*16250*/  LDL.LU R4, [R1+0x400] ;  /* 0x0004000001047983 */ /* 0x001ea20000300800 */
[----:B------:R-:W2:Y:S02]  /*16260*/  LDL.LU R5, [R1+0x404] ;  /* 0x0004040001057983 */ /* 0x000ea40000300800 */
[----:B------:R-:W2:Y:S02]  /*16270*/  LDL.LU R6, [R1+0x408] ;  /* 0x0004080001067983 */ /* 0x000ea40000300800 */
[----:B------:R-:W2:Y:S01]  /*16280*/  LDL.LU R7, [R1+0x40c] ;  /* 0x00040c0001077983 */ /* 0x000ea20000300800 */
[----:B------:R3:W-:Y:S02]  /*16290*/  STL [R1+0x15d0], R8 ;  /* 0x0015d00801007387 */ /* 0x0007e40000100800 */
[----:B---3--:R-:W-:Y:S07]  /*162a0*/  HMMA.16816.F32 R8, R12, R22, R16 ;  /* 0x000000160c08723c */ /* 0x008fee0000001810 */
[----:B------:R-:W-:-:S02]  /*162b0*/  IMAD.MOV.U32 R16, RZ, RZ, R22 ;  /* 0x000000ffff107224 */ /* 0x000fc400078e0016 */
[----:B------:R-:W-:Y:S02]  /*162c0*/  IMAD.MOV.U32 R18, RZ, RZ, R26 ;  /* 0x000000ffff127224 */ /* 0x000fe400078e001a */
[----:B------:R-:W-:Y:S11]  /*162d0*/  IMAD.MOV.U32 R17, RZ, RZ, R27 ;  /* 0x000000ffff117224 */ /* 0x000ff600078e001b */
[----:B------:R-:W-:Y:S01]  /*162e0*/  @!UPT UIADD3 URZ, URZ, URZ, URZ ;  /* 0x0000003f3f3ff290 */ /* 0x000fe2000fffe03f */
[----:B------:R0:W-:Y:S01]  /*162f0*/  STL.64 [R1+0x410], R8 ;  /* 0x0004100801007387 */ /* 0x0001e20000100a00 */
[----:B------:R-:W-:Y:S02]  /*16300*/  STL.64 [R1+0x418], R10 ;  /* 0x0004180a01007387 */ /* 0x000fe40000100a00 */
[----:B0-----:R-:W-:Y:S02]  /*16310*/  IMAD.MOV.U32 R9, RZ, RZ, R23 ;  /* 0x000000ffff097224 */ /* 0x001fe400078e0017 */
[----:B------:R-:W3:Y:S01]  /*16320*/  LDL.64 R22, [R1+0x78] ;  /* 0x0000780001167983 */ /* 0x000ee20000100a00 */
[C---:B--2---:R-:W-:Y:S11]  /*16330*/  HMMA.16816.F32 R4, R12.reuse, R26, R4 ;  /* 0x0000001a0c04723c */ /* 0x044ff60000001804 */
[----:B------:R-:W-:Y:S11]  /*16340*/  @!UPT UIADD3 URZ, URZ, URZ, URZ ;  /* 0x0000003f3f3ff290 */ /* 0x000ff6000fffe03f */
[----:B------:R-:W-:Y:S01]  /*16350*/  @!UPT UIADD3 URZ, URZ, URZ, URZ ;  /* 0x0000003f3f3ff290 */ /* 0x000fe2000fffe03f */
[----:B------:R-:W-:Y:S01]  /*16360*/  STL.64 [R1+0x400], R4 ;  /* 0x0004000401007387 */ /* 0x000fe20000100a00 */
[----:B------:R0:W-:Y:S03]  /*16370*/  STL.64 [R1+0x408], R6 ;  /* 0x0004080601007387 */ /* 0x0001e60000100a00 */
[----:B0-----:R-:W2:Y:S01]  /*16380*/  LDL.LU.64 R6, [R1+0x1678] ;  /* 0x0016780001067983 */ /* 0x001ea20000300a00 */
[----:B------:R-:W2:Y:S02]  /*16390*/  LDL.LU.64 R4, [R1+0x1670] ;  /* 0x0016700001047983 */ /* 0x000ea40000300a00 */
[----:B------:R-:W2:Y:S02]  /*163a0*/  LDL.LU.64 R26, [R1+0x1668] ;  /* 0x00166800011a7983 */ /* 0x000ea40000300a00 */
[----:B--2---:R-:W-:Y:S01]  /*163b0*/  HMMA.16816.F32 R4, R12, R26, R4 ;  /* 0x0000001a0c04723c */ /* 0x004fe20000001804 */
[----:B------:R-:W-:-:S02]  /*163c0*/  IMAD.MOV.U32 R28, RZ, RZ, R26 ;  /* 0x000000ffff1c7224 */ /* 0x000fc400078e001a */
[----:B------:R-:W-:Y:S11]  /*163d0*/  IMAD.MOV.U32 R19, RZ, RZ, R27 ;  /* 0x000000ffff137224 */ /* 0x000ff600078e001b */
[----:B------:R-:W-:Y:S09]  /*163e0*/  @!UPT UIADD3 URZ, URZ, URZ, URZ ;  /* 0x0000003f3f3ff290 */ /* 0x000ff2000fffe03f */
[----:B------:R0:W-:Y:S01]  /*163f0*/  STL.64 [R1+0x3f0], R4 ;  /* 0x0003f00401007387 */ /* 0x0001e20000100a00 */
[----:B------:R-:W-:Y:S03]  /*16400*/  STL.64 [R1+0x3f8], R6 ;  /* 0x0003f80601007387 */ /* 0x000fe60000100a00 */
[----:B0-----:R-:W2:Y:S01]  /*16410*/  LDL.LU R4, [R1+0x1660] ;  /* 0x0016600001047983 */ /* 0x001ea20000300800 */
[----:B------:R-:W4:Y:S02]  /*16420*/  LDL.LU R24, [R1+0x700] ;  /* 0x0007000001187983 */ /* 0x000f240000300800 */
[----:B------:R-:W4:Y:S02]  /*16430*/  LDL.LU R25, [R1+0x704] ;  /* 0x0007040001197983 */ /* 0x000f240000300800 */
[----:B------:R-:W2:Y:S01]  /*16440*/  LDL.LU R26, [R1+0x708] ;  /* 0x00070800011a7983 */ /* 0x000ea20000300800 */
[----:B------:R-:W2:Y:S04]  /*16450*/  LDL.LU R27, [R1+0x70c] ;  /* 0x00070c00011b7983 */ /* 0x000ea80000300800 */
[----:B--2---:R0:W-:Y:S01]  /*16460*/  STL.64 [R1+0x1628], R26 ;  /* 0x0016281a01007387 */ /* 0x0041e20000100a00 */
[----:B----4-:R-:W-:Y:S02]  /*16470*/  STL.64 [R1+0x1620], R24 ;  /* 0x0016201801007387 */ /* 0x010fe40000100a00 */
[----:B0-----:R-:W-:-:S02]  /*16480*/  IMAD.MOV.U32 R26, RZ, RZ, R4 ;  /* 0x000000ffff1a7224 */ /* 0x001fc400078e0004 */
[----:B------:R-:W2:Y:S01]  /*16490*/  LDL.LU R4, [R1+0x720] ;  /* 0x0007200001047983 */ /* 0x000ea20000300800 */
[----:B------:R-:W2:Y:S02]  /*164a0*/  LDL.LU R5, [R1+0x724] ;  /* 0x0007240001057983 */ /* 0x000ea40000300800 */
[----:B------:R-:W4:Y:S02]  /*164b0*/  LDL.LU R6, [R1+0x728] ;  /* 0x0007280001067983 */ /* 0x000f240000300800 */
[----:B------:R-:W4:Y:S02]  /*164c0*/  LDL.LU R7, [R1+0x72c] ;  /* 0x00072c0001077983 */ /* 0x000f240000300800 */
[----:B------:R-:W-:Y:S01]  /*164d0*/  IMAD.MOV.U32 R27, RZ, RZ, R3 ;  /* 0x000000ffff1b7224 */ /* 0x000fe200078e0003 */
[----:B----4-:R-:W-:Y:S01]  /*164e0*/  STL.64 [R1+0x1650], R6 ;  /* 0x0016500601007387 */ /* 0x010fe20000100a00 */
[----:B--2---:R-:W-:Y:S03]  /*164f0*/  STL.64 [R1+0x1648], R4 ;  /* 0x0016480401007387 */ /* 0x004fe60000100a00 */
[----:B------:R0:W-:Y:S02]  /*16500*/  STL.64 [R1+0x1638], R26 ;  /* 0x0016381a01007387 */ /* 0x0001e40000100a00 */
[----:B0-----:R-:W2:Y:S04]  /*16510*/  LDL.64 R26, [R1+0x58] ;  /* 0x00005800011a7983 */ /* 0x001ea80000100a00 */
[----:B--2---:R0:W-:Y:S01]  /*16520*/  STL.64 [R1+0x1658], R26 ;  /* 0x0016581a01007387 */ /* 0x0041e20000100a00 */
[----:B------:R-:W2:Y:S02]  /*16530*/  LDL.LU R24, [R1+0x730] ;  /* 0x0007300001187983 */ /* 0x000ea40000300800 */
[----:B------:R-:W2:Y:S01]  /*16540*/  LDL.LU R25, [R1+0x734] ;  /* 0x0007340001197983 */ /* 0x000ea20000300800 */
[----:B0-----:R-:W2:Y:S01]  /*16550*/  LDL.LU R26, [R1+0x738] ;  /* 0x00073800011a7983 */ /* 0x001ea20000300800 */
[----:B------:R-:W2:Y:S02]  /*16560*/  LDL.LU R27, [R1+0x73c] ;  /* 0x00073c00011b7983 */ /* 0x000ea40000300800 */
[----:B------:R-:W-:Y:S02]  /*16570*/  STL.64 [R1+0x15e0], R18 ;  /* 0x0015e01201007387 */ /* 0x000fe40000100a00 */
[----:B------:R0:W-:Y:S02]  /*16580*/  STL.64 [R1+0x15d8], R16 ;  /* 0x0015d81001007387 */ /* 0x0001e40000100a00 */
[----:B0-----:R-:W3:Y:S01]  /*16590*/  LDL.LU R16, [R1+0x3e0] ;  /* 0x0003e00001107983 */ /* 0x001ee20000300800 */
[----:B------:R-:W3:Y:S02]  /*165a0*/  LDL.LU R17, [R1+0x3e4] ;  /* 0x0003e40001117983 */ /* 0x000ee40000300800 */
[----:B------:R-:W3:Y:S02]  /*165b0*/  LDL.LU R18, [R1+0x3e8] ;  /* 0x0003e80001127983 */ /* 0x000ee40000300800 */
[----:B------:R-:W3:Y:S02]  /*165c0*/  LDL.LU R19, [R1+0x3ec] ;  /* 0x0003ec0001137983 */ /* 0x000ee40000300800 */
[----:B---3--:R-:W-:Y:S11]  /*165d0*/  HMMA.16816.F32 R16, R12, R22, R16 ;  /* 0x000000160c10723c */ /* 0x008ff60000001810 */
[----:B------:R-:W-:Y:S11]  /*165e0*/  @!UPT UIADD3 URZ, URZ, URZ, URZ ;  /* 0x0000003f3f3ff290 */ /* 0x000ff6000fffe03f */
[----:B------:R-:W-:Y:S01]  /*165f0*/  @!UPT UIADD3 URZ, URZ, URZ, URZ ;  /* 0x0000003f3f3ff290 */ /* 0x000fe2000fffe03f */
[----:B------:R0:W-:Y:S01]  /*16600*/  STL.64 [R1+0x3e0], R16 ;  /* 0x0003e01001007387 */ /* 0x0001e20000100a00 */
[----:B------:R1:W-:Y:S03]  /*16610*/  STL.64 [R1+0x3e8], R18 ;  /* 0x0003e81201007387 */ /* 0x0003e60000100a00 */
[----:B0-----:R-:W3:Y:S01]  /*16620*/  LDL.LU R16, [R1+0x6d0] ;  /* 0x0006d00001107983 */ /* 0x001ee20000300800 */
[----:B------:R-:W3:Y:S02]  /*16630*/  LDL.LU R17, [R1+0x6d4] ;  /* 0x0006d40001117983 */ /* 0x000ee40000300800 */
[----:B-1----:R-:W4:Y:S02]  /*16640*/  LDL.LU R18, [R1+0x6d8] ;  /* 0x0006d80001127983 */ /* 0x002f240000300800 */
[----:B------:R-:W4:Y:S02]  /*16650*/  LDL.LU R19, [R1+0x6dc] ;  /* 0x0006dc0001137983 */ /* 0x000f240000300800 */
[----:B----4-:R-:W-:Y:S01]  /*16660*/  STL.64 [R1+0x15f0], R18 ;  /* 0x0015f01201007387 */ /* 0x010fe20000100a00 */
[----:B---3--:R0:W-:Y:S03]  /*16670*/  STL.64 [R1+0x15e8], R16 ;  /* 0x0015e81001007387 */ /* 0x0081e60000100a00 */
[----:B0-----:R-:W3:Y:S01]  /*16680*/  LDL.LU R16, [R1+0x6e0] ;  /* 0x0006e00001107983 */ /* 0x001ee20000300800 */
        /* <DEDUP_REMOVED lines=8> */
[----:B------:R-:W4:Y:S02]  /*16710*/  LDL.LU R19, [R1+0x6fc] ;  /* 0x0006fc0001137983 */ /* 0x000f240000300800 */
[----:B------:R-:W-:-:S02]  /*16720*/  IMAD.MOV.U32 R10, RZ, RZ, R22 ;  /* 0x000000ffff0a7224 */ /* 0x000fc400078e0016 */
[----:B------:R-:W-:Y:S02]  /*16730*/  IMAD.MOV.U32 R11, RZ, RZ, R23 ;  /* 0x000000ffff0b7224 */ /* 0x000fe400078e0017 */
[----:B------:R-:W0:Y:S01]  /*16740*/  LDSM.16.MT88.4 R20, [R29+0x4200] ;  /* 0x004200001d14783b */ /* 0x000e220000004200 */
[----:B------:R-:W-:Y:S02]  /*16750*/  IMAD.MOV.U32 R6, RZ, RZ, R2 ;  /* 0x000000ffff067224 */ /* 0x000fe400078e0002 */
[----:B------:R-:W-:Y:S01]  /*16760*/  IMAD.MOV.U32 R7, RZ, RZ, R0 ;  /* 0x000000ffff077224 */ /* 0x000fe200078e0000 */
[----:B----4-:R1:W-:Y:S01]  /*16770*/  STL.64 [R1+0x1610], R18 ;  /* 0x0016101201007387 */ /* 0x0103e20000100a00 */
[----:B---3--:R3:W-:Y:S03]  /*16780*/  STL.64 [R1+0x1608], R16 ;  /* 0x0016081001007387 */ /* 0x0087e60000100a00 */
[----:B-1----:R-:W4:Y:S02]  /*16790*/  LDL.64 R18, [R1+0x38] ;  /* 0x0000380001127983 */ /* 0x002f240000100a00 */
[C---:B--2---:R-:W-:Y:S02]  /*167a0*/  HMMA.16816.F32 R4, R12.reuse, R6, R24 ;  /* 0x000000060c04723c */ /* 0x044fe40000001818 */
[----:B----4-:R1:W-:Y:S01]  /*167b0*/  STL.64 [R1+0x1630], R18 ;  /* 0x0016301201007387 */ /* 0x0103e20000100a00 */
[----:B---3--:R-:W2:Y:S02]  /*167c0*/  LDL.LU R16, [R1+0x710] ;  /* 0x0007100001107983 */ /* 0x008ea40000300800 */
[----:B------:R-:W2:Y:S01]  /*167d0*/  LDL.LU R17, [R1+0x714] ;  /* 0x0007140001117983 */ /* 0x000ea20000300800 */
[----:B-1----:R-:W2:Y:S01]  /*167e0*/  LDL.LU R18, [R1+0x718] ;  /* 0x0007180001127983 */ /* 0x002ea20000300800 */
[----:B------:R-:W2:Y:S02]  /*167f0*/  LDL.LU R19, [R1+0x71c] ;  /* 0x00071c0001137983 */ /* 0x000ea40000300800 */
[----:B0-----:R0:W-:Y:S02]  /*16800*/  STL.64 [R1+0x1468], R22 ;  /* 0x0014681601007387 */ /* 0x0011e40000100a00 */
[----:B------:R-:W-:Y:S01]  /*16810*/  STL.64 [R1+0x1460], R20 ;  /* 0x0014601401007387 */ /* 0x000fe20000100a00 */
[----:B0-----:R-:W3:Y:S01]  /*16820*/  LDL.64 R22, [R1+0x28] ;  /* 0x0000280001167983 */ /* 0x001ee20000100a00 */
[----:B------:R-:W4:Y:S10]  /*16830*/  LDL.LU.64 R26, [R1+0x1658] ;  /* 0x00165800011a7983 */ /* 0x000f340000300a00 */
[----:B------:R-:W-:Y:S02]  /*16840*/  STL.64 [R1+0x730], R4 ;  /* 0x0007300401007387 */ /* 0x000fe40000100a00 */
[----:B------:R0:W-:Y:S02]  /*16850*/  STL.64 [R1+0x738], R6 ;  /* 0x0007380601007387 */ /* 0x0001e40000100a00 */
[----:B0-----:R-:W4:Y:S01]  /*16860*/  LDL.LU.64 R6, [R1+0x1650] ;  /* 0x0016500001067983 */ /* 0x001f220000300a00 */
[----:B------:R-:W4:Y:S02]  /*16870*/  LDL.LU.64 R4, [R1+0x1648] ;  /* 0x0016480001047983 */ /* 0x000f240000300a00 */
[C---:B----4-:R-:W-:Y:S01]  /*16880*/  HMMA.16816.F32 R4, R12.reuse, R26, R4 ;  /* 0x0000001a0c04723c */ /* 0x050fe20000001804 */
[----:B------:R-:W-:Y:S11]  /*16890*/  IMAD.MOV.U32 R8, RZ, RZ, R27 ;  /* 0x000000ffff087224 */ /* 0x000ff600078e001b */
[----:B------:R-:W-:Y:S11]  /*168a0*/  @!UPT UIADD3 URZ, URZ, URZ, URZ ;  /* 0x0000003f3f3ff290 */ /* 0x000ff6000fffe03f */
[----:B------:R0:W-:Y:S01]  /*168b0*/  STL.64 [R1+0x720], R4 ;  /* 0x0007200401007387 */ /* 0x0001e20000100a00 */
[----:B------:R1:W-:Y:S02]  /*168c0*/  STL.64 [R1+0x728], R6 ;  /* 0x0007280601007387 */ /* 0x0003e40000100a00 */
[----:B0-----:R-:W-:Y:S01]  /*168d0*/  IMAD.MOV.U32 R5, RZ, RZ, R26 ;  /* 0x000000ffff057224 */ /* 0x001fe200078e001a */
[----:B-1----:R-:W4:Y:S01]  /*168e0*/  LDL.LU.64 R6, [R1+0x1640] ;  /* 0x0016400001067983 */ /* 0x002f220000300a00 */
[----:B------:R-:W2:Y:S02]  /*168f0*/  LDL.LU.64 R26, [R1+0x1638] ;  /* 0x00163800011a7983 */ /* 0x000ea40000300a00 */
[C---:B--2---:R-:W-:Y:S01]  /*16900*/  HMMA.16816.F32 R24, R12.reuse, R26, R16 ;  /* 0x0000001a0c18723c */ /* 0x044fe20000001810 */
[----:B------:R-:W2:Y:S11]  /*16910*/  LDL.LU.64 R18, [R1+0x1630] ;  /* 0x0016300001127983 */ /* 0x000eb60000300a00 */
[----:B------:R-:W-:Y:S11]  /*16920*/  @!UPT UIADD3 URZ, URZ, URZ, URZ ;  /* 0x0000003f3f3ff290 */ /* 0x000ff6000fffe03f */
[----:B------:R-:W-:Y:S01]  /*16930*/  STL.64 [R1+0x710], R24 ;  /* 0x0007101801007387 */ /* 0x000fe20000100a00 */
[----:B------:R0:W-:Y:S03]  /*16940*/  STL.64 [R1+0x718], R26 ;  /* 0x0007181a01007387 */ /* 0x0001e60000100a00 */
[----:B0-----:R-:W2:Y:S01]  /*16950*/  LDL.LU.64 R26, [R1+0x1628] ;  /* 0x00162800011a7983 */ /* 0x001ea20000300a00 */
[----:B------:R-:W2:Y:S02]  /*16960*/  LDL.LU.64 R24, [R1+0x1620] ;  /* 0x0016200001187983 */ /* 0x000ea40000300a00 */
[----:B--2---:R-:W-:Y:S11]  /*16970*/  HMMA.16816.F32 R24, R12, R18, R24 ;  /* 0x000000120c18723c */ /* 0x004ff60000001818 */
[----:B------:R-:W-:Y:S11]  /*16980*/  @!UPT UIADD3 URZ, URZ, URZ, URZ ;  /* 0x0000003f3f3ff290 */ /* 0x000ff6000fffe03f */
[----:B------:R-:W-:Y:S01]  /*16990*/  @!UPT UIADD3 URZ, URZ, URZ, URZ ;  /* 0x0000003f3f3ff290 */ /* 0x000fe2000fffe03f */
[----:B------:R0:W-:Y:S01]  /*169a0*/  STL.64 [R1+0x700], R24 ;  /* 0x0007001801007387 */ /* 0x0001e20000100a00 */
[----:B------:R1:W-:Y:S02]  /*169b0*/  STL.64 [R1+0x708], R26 ;  /* 0x0007081a01007387 */ /* 0x0003e40000100a00 */
[----:B0-----:R-:W-:Y:S01]  /*169c0*/  IMAD.MOV.U32 R25, RZ, RZ, R18 ;  /* 0x000000ffff197224 */ /* 0x001fe200078e0012 */
[----:B-1----:R-:W2:Y:S01]  /*169d0*/  LDL.LU.64 R26, [R1+0x1618] ;  /* 0x00161800011a7983 */ /* 0x002ea20000300a00 */
[----:B------:R-:W-:Y:S02]  /*169e0*/  IMAD.MOV.U32 R24, RZ, RZ, R19 ;  /* 0x000000ffff187224 */ /* 0x000fe400078e0013 */
[----:B------:R-:W2:Y:S02]  /*169f0*/  LDL.LU.64 R18, [R1+0x1610] ;  /* 0x0016100001127983 */ /* 0x000ea40000300a00 */
[----:B------:R-:W2:Y:S02]  /*16a00*/  LDL.LU.64 R16, [R1+0x1608] ;  /* 0x0016080001107983 */ /* 0x000ea40000300a00 */
[----:B---3--:R-:W-:-:S02]  /*16a10*/  IMAD.MOV.U32 R2, RZ, RZ, R22 ;  /* 0x000000ffff027224 */ /* 0x008fc400078e0016 */
[----:B------:R-:W-:Y:S01]  /*16a20*/  IMAD.MOV.U32 R0, RZ, RZ, R23 ;  /* 0x000000ffff007224 */ /* 0x000fe200078e0017 */
[C---:B--2---:R-:W-:Y:S11]  /*16a30*/  HMMA.16816.F32 R16, R12.reuse, R22, R16 ;  /* 0x000000160c10723c */ /* 0x044ff60000001810 */
[----:B------:R-:W-:Y:S11]  /*16a40*/  @!UPT UIADD3 URZ, URZ, URZ, URZ ;  /* 0x0000003f3f3ff290 */ /* 0x000ff6000fffe03f */
[----:B------:R-:W-:Y:S01]  /*16a50*/  @!UPT UIADD3 URZ, URZ, URZ, URZ ;  /* 0x0000003f3f3ff290 */ /* 0x000fe2000fffe03f */
[----:B------:R-:W-:Y:S01]  /*16a60*/  STL.64 [R1+0x6f0], R16 ;  /* 0x0006f01001007387 */ /* 0x000fe20000100a00 */
[----:B------:R0:W-:Y:S03]  /*16a70*/  STL.64 [R1+0x6f8], R18 ;  /* 0x0006f81201007387 */ /* 0x0001e60000100a00 */
[----:B0-----:R-:W2:Y:S01]  /*16a80*/  LDL.LU.64 R18, [R1+0x1600] ;  /* 0x0016000001127983 */ /* 0x001ea20000300a00 */
[----:B------:R-:W2:Y:S02]  /*16a90*/  LDL.LU.64 R16, [R1+0x15f8] ;  /* 0x0015f80001107983 */ /* 0x000ea40000300a00 */
[----:B------:R-:W3:Y:S02]  /*16aa0*/  LDL.LU R20, [R1+0x2f0] ;  /* 0x0002f00001147983 */ /* 0x000ee40000300800 */
[----:B------:R-:W3:Y:S01]  /*16ab0*/  LDL.LU R21, [R1+0x2f4] ;  /* 0x0002f40001157983 */ /* 0x000ee20000300800 */
[----:B------:R-:W2:Y:S01]  /*16ac0*/  LDL.LU R22, [R1+0x2f8] ;  /* 0x0002f80001167983 */ /* 0x000ea20000300800 */
[----:B------:R-:W2:Y:S03]  /*16ad0*/  LDL.LU R23, [R1+0x2fc] ;  /* 0x0002fc0001177983 */ /* 0x000ea60000300800 */
[----:B--2---:R0:W-:Y:S01]  /*16ae0*/  STL.64 [R1+0x1488], R22 ;  /* 0x0014881601007387 */ /* 0x0041e20000100a00 */
[----:B---3--:R-:W-:Y:S03]  /*16af0*/  STL.64 [R1+0x1480], R20 ;  /* 0x0014801401007387 */ /* 0x008fe60000100a00 */
[----:B0-----:R-:W2:Y:S02]  /*16b00*/  LDL.64 R22, [R1+0x18] ;  /* 0x0000180001167983 */ /* 0x001ea40000100a00 */
[----:B--2---:R-:W-:Y:S01]  /*16b10*/  HMMA.16816.F32 R16, R12, R22, R16 ;  /* 0x000000160c10723c */ /* 0x004fe20000001810 */
[----:B------:R-:W-:-:S02]  /*16b20*/  IMAD.MOV.U32 R4, RZ, RZ, R22 ;  /* 0x000000ffff047224 */ /* 0x000fc400078e0016 */
[----:B------:R-:W-:Y:S11]  /*16b30*/  IMAD.MOV.U32 R3, RZ, RZ, R23 ;  /* 0x000000ffff037224 */ /* 0x000ff600078e0017 */
[----:B------:R-:W-:Y:S09]  /*16b40*/  @!UPT UIADD3 URZ, URZ, URZ, URZ ;  /* 0x0000003f3f3ff290 */ /* 0x000ff2000fffe03f */
        /* <DEDUP_REMOVED lines=9> */
[----:B---3--:R-:W-:Y:S02]  /*16be0*/  STL.64 [R1+0x1490], R20 ;  /* 0x0014901401007387 */ /* 0x008fe40000100a00 */
[----:B0-----:R-:W-:-:S02]  /*16bf0*/  IMAD.MOV.U32 R22, RZ, RZ, R4 ;  /* 0x000000ffff167224 */ /* 0x001fc400078e0004 */
[----:B------:R-:W-:-:S05]  /*16c00*/  IMAD.MOV.U32 R23, RZ, RZ, R3 ;  /* 0x000000ffff177224 */ /* 0x000fca00078e0003 */
[----:B------:R0:W-:Y:S04]  /*16c10*/  STL.64 [R1+0x14a8], R22 ;  /* 0x0014a81601007387 */ /* 0x0001e80000100a00 */
[----:B0-----:R-:W2:Y:S02]  /*16c20*/  LDL.64 R22, [R1+0x8] ;  /* 0x0000080001167983 */ /* 0x001ea40000100a00 */
[----:B--2---:R-:W-:Y:S01]  /*16c30*/  HMMA.16816.F32 R16, R12, R22, R16 ;  /* 0x000000160c10723c */ /* 0x004fe20000001810 */
[----:B------:R-:W-:Y:S02]  /*16c40*/  IMAD.MOV.U32 R4, RZ, RZ, R22 ;  /* 0x000000ffff047224 */ /* 0x000fe400078e0016 */
[----:B------:R-:W-:Y:S11]  /*16c50*/  IMAD.MOV.U32 R3, RZ, RZ, R23 ;  /* 0x000000ffff037224 */ /* 0x000ff600078e0017 */
[----:B------:R-:W-:Y:S09]  /*16c60*/  @!UPT UIADD3 URZ, URZ, URZ, URZ ;  /* 0x0000003f3f3ff290 */ /* 0x000ff2000fffe03f */
[----:B------:R-:W-:Y:S01]  /*16c70*/  STL.64 [R1+0x6d0], R16 ;  /* 0x0006d01001007387 */ /* 0x000fe20000100a00 */
[----:B------:R0:W-:Y:S03]  /*16c80*/  STL.64 [R1+0x6d8], R18 ;  /* 0x0006d81201007387 */ /* 0x0001e60000100a00 */
[----:B0-----:R-:W2:Y:S01]  /*16c90*/  LDL.LU.64 R18, [R1+0x15e0] ;  /* 0x0015e00001127983 */ /* 0x001ea20000300a00 */
[----:B------:R-:W3:Y:S02]  /*16ca0*/  LDL.LU.64 R16, [R1+0x15d8] ;  /* 0x0015d80001107983 */ /* 0x000ee40000300a00 */
[----:B----4-:R-:W-:Y:S02]  /*16cb0*/  STL.64 [R1+0x15c0], R6 ;  /* 0x0015c00601007387 */ /* 0x010fe40000100a00 */
[----:B------:R-:W-:Y:S01]  /*16cc0*/  STL [R1+0x15b8], R4 ;  /* 0x0015b80401007387 */ /* 0x000fe20000100800 */
[----:B------:R-:W4:Y:S01]  /*16cd0*/  LDL.LU R20, [R1+0x320] ;  /* 0x0003200001147983 */ /* 0x000f220000300800 */
[----:B------:R-:W4:Y:S02]  /*16ce0*/  LDL.LU R21, [R1+0x324] ;  /* 0x0003240001157983 */ /* 0x000f240000300800 */
[----:B------:R-:W2:Y:S02]  /*16cf0*/  LDL.LU R22, [R1+0x328] ;  /* 0x0003280001167983 */ /* 0x000ea40000300800 */
[----:B------:R-:W2:Y:S02]  /*16d00*/  LDL.LU R23, [R1+0x32c] ;  /* 0x00032c0001177983 */ /* 0x000ea40000300800 */
[----:B--2---:R0:W-:Y:S01]  /*16d10*/  STL.64 [R1+0x14b8], R22 ;  /* 0x0014b81601007387 */ /* 0x0041e20000100a00 */
[----:B----4-:R1:W-:Y:S02]  /*16d20*/  STL.64 [R1+0x14b0], R20 ;  /* 0x0014b01401007387 */ /* 0x0103e40000100a00 */
[----:B0-----:R-:W-:-:S02]  /*16d30*/  IMAD.MOV.U32 R22, RZ, RZ, R25 ;  /* 0x000000ffff167224 */ /* 0x001fc400078e0019 */
[----:B------:R-:W-:-:S05]  /*16d40*/  IMAD.MOV.U32 R23, RZ, RZ, R24 ;  /* 0x000000ffff177224 */ /* 0x000fca00078e0018 */
[----:B------:R0:W-:Y:S01]  /*16d50*/  STL.64 [R1+0x14d0], R22 ;  /* 0x0014d01601007387 */ /* 0x0001e20000100a00 */
[----:B-1----:R-:W2:Y:S02]  /*16d60*/  LDL.LU R20, [R1+0x6c0] ;  /* 0x0006c00001147983 */ /* 0x002ea40000300800 */
[----:B------:R-:W2:Y:S01]  /*16d70*/  LDL.LU R21, [R1+0x6c4] ;  /* 0x0006c40001157983 */ /* 0x000ea20000300800 */
[----:B0-----:R-:W2:Y:S01]  /*16d80*/  LDL.LU R22, [R1+0x6c8] ;  /* 0x0006c80001167983 */ /* 0x001ea20000300800 */
[----:B------:R-:W2:Y:S02]  /*16d90*/  LDL.LU R23, [R1+0x6cc] ;  /* 0x0006cc0001177983 */ /* 0x000ea40000300800 */
[----:B--2---:R-:W-:Y:S11]  /*16da0*/  HMMA.16816.F32 R20, R12, R26, R20 ;  /* 0x0000001a0c14723c */ /* 0x004ff60000001814 */
[----:B------:R-:W-:Y:S11]  /*16db0*/  @!UPT UIADD3 URZ, URZ, URZ, URZ ;  /* 0x0000003f3f3ff290 */ /* 0x000ff6000fffe03f */
[----:B------:R-:W-:Y:S01]  /*16dc0*/  @!UPT UIADD3 URZ, URZ, URZ, URZ ;  /* 0x0000003f3f3ff290 */ /* 0x000fe2000fffe03f */
[----:B------:R-:W-:Y:S01]  /*16dd0*/  STL.64 [R1+0x6c0], R20 ;  /* 0x0006c01401007387 */ /* 0x000fe20000100a00 */
[----:B------:R0:W-:Y:S03]  /*16de0*/  STL.64 [R1+0x6c8], R22 ;  /* 0x0006c81601007387 */ /* 0x0001e60000100a00 */
[----:B0-----:R-:W2:Y:S04]  /*16df0*/  LDL.64 R22, [R1+0x48] ;  /* 0x0000480001167983 */ /* 0x001ea80000100a00 */
[----:B--2---:R0:W-:Y:S01]  /*16e00*/  STL.64 [R1+0x14e8], R22 ;  /* 0x0014e81601007387 */ /* 0x0041e20000100a00 */
[----:B------:R1:W-:Y:S02]  /*16e10*/  STL.64 [R1+0x14a0], R26 ;  /* 0x0014a01a01007387 */ /* 0x0003e40000100a00 */
[----:B------:R-:W2:Y:S02]  /*16e20*/  LDL.LU R24, [R1+0x310] ;  /* 0x0003100001187983 */ /* 0x000ea40000300800 */
[----:B------:R-:W2:Y:S02]  /*16e30*/  LDL.LU R25, [R1+0x314] ;  /* 0x0003140001197983 */ /* 0x000ea40000300800 */
[----:B0-----:R-:W-:-:S02]  /*16e40*/  IMAD.MOV.U32 R22, RZ, RZ, R5 ;  /* 0x000000ffff167224 */ /* 0x001fc400078e0005 */
[----:B------:R-:W-:Y:S01]  /*16e50*/  IMAD.MOV.U32 R23, RZ, RZ, R8 ;  /* 0x000000ffff177224 */ /* 0x000fe200078e0008 */
[----:B-1----:R-:W4:Y:S01]  /*16e60*/  LDL.LU R26, [R1+0x318] ;  /* 0x00031800011a7983 */ /* 0x002f220000300800 */
[----:B------:R-:W4:Y:S02]  /*16e70*/  LDL.LU R27, [R1+0x31c] ;  /* 0x00031c00011b7983 */ /* 0x000f240000300800 */
[----:B------:R-:W2:Y:S02]  /*16e80*/  LDL.LU R5, [R1+0x15d4] ;  /* 0x0015d40001057983 */ /* 0x000ea40000300800 */
[----:B------:R-:W2:Y:S01]  /*16e90*/  LDL.LU R8, [R1+0x15d0] ;  /* 0x0015d00001087983 */ /* 0x000ea20000300800 */
[----:B------:R0:W-:Y:S04]  /*16ea0*/  STL.64 [R1+0x1500], R22 ;  /* 0x0015001601007387 */ /* 0x0001e80000100a00 */
[----:B0-----:R-:W2:Y:S04]  /*16eb0*/  LDL.64 R22, [R1+0x68] ;  /* 0x0000680001167983 */ /* 0x001ea80000100a00 */
[----:B--2---:R0:W-:Y:S02]  /*16ec0*/  STL.64 [R1+0x1518], R22 ;  /* 0x0015181601007387 */ /* 0x0041e40000100a00 */
[----:B0-----:R-:W-:-:S02]  /*16ed0*/  IMAD.MOV.U32 R22, RZ, RZ, R10 ;  /* 0x000000ffff167224 */ /* 0x001fc400078e000a */
[----:B------:R-:W-:Y:S01]  /*16ee0*/  IMAD.MOV.U32 R23, RZ, RZ, R11 ;  /* 0x000000ffff177224 */ /* 0x000fe200078e000b */
[----:B------:R-:W2:Y:S01]  /*16ef0*/  LDL.LU R10, [R1+0x15cc] ;  /* 0x0015cc00010a7983 */ /* 0x000ea20000300800 */
[----:B------:R-:W2:Y:S03]  /*16f00*/  LDL.LU R11, [R1+0x15c8] ;  /* 0x0015c800010b7983 */ /* 0x000ea60000300800 */
[----:B------:R-:W-:Y:S01]  /*16f10*/  STL.64 [R1+0x1530], R22 ;  /* 0x0015301601007387 */ /* 0x000fe20000100a00 */
[----:B----4-:R-:W-:Y:S02]  /*16f20*/  STL.64 [R1+0x14c8], R26 ;  /* 0x0014c81a01007387 */ /* 0x010fe40000100a00 */
[----:B------:R0:W-:Y:S02]  /*16f30*/  STL.64 [R1+0x14c0], R24 ;  /* 0x0014c01801007387 */ /* 0x0001e40000100a00 */
[----:B0-----:R-:W4:Y:S01]  /*16f40*/  LDL.LU R24, [R1+0x330] ;  /* 0x0003300001187983 */ /* 0x001f220000300800 */
[----:B------:R-:W4:Y:S02]  /*16f50*/  LDL.LU R25, [R1+0x334] ;  /* 0x0003340001197983 */ /* 0x000f240000300800 */
[----:B------:R-:W2:Y:S02]  /*16f60*/  LDL.LU R26, [R1+0x338] ;  /* 0x00033800011a7983 */ /* 0x000ea40000300800 */
[----:B------:R-:W2:Y:S02]  /*16f70*/  LDL.LU R27, [R1+0x33c] ;  /* 0x00033c00011b7983 */ /* 0x000ea40000300800 */
[----:B------:R-:W-:-:S02]  /*16f80*/  IMAD.MOV.U32 R22, RZ, RZ, R28 ;  /* 0x000000ffff167224 */ /* 0x000fc400078e001c */
[----:B------:R-:W-:-:S05]  /*16f90*/  IMAD.MOV.U32 R23, RZ, RZ, R19 ;  /* 0x000000ffff177224 */ /* 0x000fca00078e0013 */
[----:B------:R-:W-:Y:S04]  /*16fa0*/  STL.64 [R1+0x1548], R22 ;  /* 0x0015481601007387 */ /* 0x000fe80000100a00 */
[----:B--2---:R-:W-:Y:S01]  /*16fb0*/  STL.64 [R1+0x14e0], R26 ;  /* 0x0014e01a01007387 */ /* 0x004fe20000100a00 */
[----:B----4-:R0:W-:Y:S03]  /*16fc0*/  STL.64 [R1+0x14d8], R24 ;  /* 0x0014d81801007387 */ /* 0x0101e60000100a00 */
[----:B0-----:R-:W2:Y:S01]  /*16fd0*/  LDL.LU R24, [R1+0x340] ;  /* 0x0003400001187983 */ /* 0x001ea20000300800 */
[----:B------:R-:W2:Y:S02]  /*16fe0*/  LDL.LU R25, [R1+0x344] ;  /* 0x0003440001197983 */ /* 0x000ea40000300800 */
[----:B------:R-:W4:Y:S02]  /*16ff0*/  LDL.LU R26, [R1+0x348] ;  /* 0x00034800011a7983 */ /* 0x000f240000300800 */
[----:B------:R-:W4:Y:S02]  /*17000*/  LDL.LU R27, [R1+0x34c] ;  /* 0x00034c00011b7983 */ /* 0x000f240000300800 */
[----:B------:R-:W-:-:S02]  /*17010*/  IMAD.MOV.U32 R22, RZ, RZ, R18 ;  /* 0x000000ffff167224 */ /* 0x000fc400078e0012 */
[----:B---3--:R-:W-:-:S05]  /*17020*/  IMAD.MOV.U32 R23, RZ, RZ, R17 ;  /* 0x000000ffff177224 */ /* 0x008fca00078e0011 */
[----:B------:R-:W-:Y:S04]  /*17030*/  STL.64 [R1+0x1560], R22 ;  /* 0x0015601601007387 */ /* 0x000fe80000100a00 */
[----:B----4-:R-:W-:Y:S01]  /*17040*/  STL.64 [R1+0x14f8], R26 ;  /* 0x0014f81a01007387 */ /* 0x010fe20000100a00 */
[----:B--2---:R0:W-:Y:S03]  /*17050*/  STL.64 [R1+0x14f0], R24 ;  /* 0x0014f01801007387 */ /* 0x0041e60000100a00 */
[----:B0-----:R-:W2:Y:S01]  /*17060*/  LDL.LU R24, [R1+0x350] ;  /* 0x0003500001187983 */ /* 0x001ea20000300800 */
[----:B------:R-:W2:Y:S02]  /*17070*/  LDL.LU R25, [R1+0x354] ;  /* 0x0003540001197983 */ /* 0x000ea40000300800 */
[----:B------:R-:W3:Y:S02]  /*17080*/  LDL.LU R26, [R1+0x358] ;  /* 0x00035800011a7983 */ /* 0x000ee40000300800 */
[----:B------:R-:W3:Y:S02]  /*17090*/  LDL.LU R27, [R1+0x35c] ;  /* 0x00035c00011b7983 */ /* 0x000ee40000300800 */
[----:B------:R-:W-:-:S02]  /*170a0*/  IMAD.MOV.U32 R22, RZ, RZ, R16 ;  /* 0x000000ffff167224 */ /* 0x000fc400078e0010 */
[----:B------:R-:W-:-:S05]  /*170b0*/  IMAD.MOV.U32 R23, RZ, RZ, R9 ;  /* 0x000000ffff177224 */ /* 0x000fca00078e0009 */
[----:B------:R-:W-:Y:S04]  /*170c0*/  STL.64 [R1+0x1578], R22 ;  /* 0x0015781601007387 */ /* 0x000fe80000100a00 */
[----:B---3--:R-:W-:Y:S01]  /*170d0*/  STL.64 [R1+0x1510], R26 ;  /* 0x0015101a01007387 */ /* 0x008fe20000100a00 */
[----:B--2---:R0:W-:Y:S03]  /*170e0*/  STL.64 [R1+0x1508], R24 ;  /* 0x0015081801007387 */ /* 0x0041e60000100a00 */
[----:B0-----:R-:W2:Y:S01]  /*170f0*/  LDL.LU R24, [R1+0x360] ;  /* 0x0003600001187983 */ /* 0x001ea20000300800 */
[----:B------:R-:W2:Y:S02]  /*17100*/  LDL.LU R25, [R1+0x364] ;  /* 0x0003640001197983 */ /* 0x000ea40000300800 */
[----:B------:R-:W3:Y:S02]  /*17110*/  LDL.LU R26, [R1+0x368] ;  /* 0x00036800011a7983 */ /* 0x000ee40000300800 */
[----:B------:R-:W3:Y:S02]  /*17120*/  LDL.LU R27, [R1+0x36c] ;  /* 0x00036c00011b7983 */ /* 0x000ee40000300800 */
[----:B------:R-:W-:-:S02]  /*17130*/  IMAD.MOV.U32 R22, RZ, RZ, R8 ;  /* 0x000000ffff167224 */ /* 0x000fc400078e0008 */
[----:B------:R-:W-:-:S05]  /*17140*/  IMAD.MOV.U32 R23, RZ, RZ, R5 ;  /* 0x000000ffff177224 */ /* 0x000fca00078e0005 */
[----:B------:R0:W-:Y:S04]  /*17150*/  STL.64 [R1+0x1590], R22 ;  /* 0x0015901601007387 */ /* 0x0001e80000100a00 */
[----:B0-----:R-:W4:Y:S04]  /*17160*/  LDL.64 R22, [R1+0xc8] ;  /* 0x0000c80001167983 */ /* 0x001f280000100a00 */
[----:B---3--:R-:W-:Y:S01]  /*17170*/  STL.64 [R1+0x1528], R26 ;  /* 0x0015281a01007387 */ /* 0x008fe20000100a00 */
[----:B--2---:R0:W-:Y:S03]  /*17180*/  STL.64 [R1+0x1520], R24 ;  /* 0x0015201801007387 */ /* 0x0041e60000100a00 */
[----:B0-----:R-:W2:Y:S01]  /*17190*/  LDL.LU R24, [R1+0x370] ;  /* 0x0003700001187983 */ /* 0x001ea20000300800 */
[----:B------:R-:W2:Y:S02]  /*171a0*/  LDL.LU R25, [R1+0x374] ;  /* 0x0003740001197983 */ /* 0x000ea40000300800 */
[----:B------:R-:W3:Y:S02]  /*171b0*/  LDL.LU R26, [R1+0x378] ;  /* 0x00037800011a7983 */ /* 0x000ee40000300800 */
[----:B------:R-:W3:Y:S01]  /*171c0*/  LDL.LU R27, [R1+0x37c] ;  /* 0x00037c00011b7983 */ /* 0x000ee20000300800 */
[----:B------:R-:W2:Y:S01]  /*171d0*/  LDL.LU R16, [R1+0x3d0] ;  /* 0x0003d00001107983 */ /* 0x000ea20000300800 */
[----:B------:R-:W4:Y:S02]  /*171e0*/  LDL.LU R17, [R1+0x3d4] ;  /* 0x0003d40001117983 */ /* 0x000f240000300800 */
[----:B------:R-:W4:Y:S02]  /*171f0*/  LDL.LU R18, [R1+0x3d8] ;  /* 0x0003d80001127983 */ /* 0x000f240000300800 */
[----:B------:R-:W4:Y:S01]  /*17200*/  LDL.LU R19, [R1+0x3dc] ;  /* 0x0003dc0001137983 */ /* 0x000f220000300800 */
[----:B------:R-:W4:Y:S01]  /*17210*/  LDL.LU R4, [R1+0x6b0] ;  /* 0x0006b00001047983 */ /* 0x000f220000300800 */
[----:B------:R-:W4:Y:S02]  /*17220*/  LDL.LU R5, [R1+0x6b4] ;  /* 0x0006b40001057983 */ /* 0x000f240000300800 */
[----:B------:R-:W4:Y:S02]  /*17230*/  LDL.LU R6, [R1+0x6b8] ;  /* 0x0006b80001067983 */ /* 0x000f240000300800 */
[----:B------:R-:W4:Y:S01]  /*17240*/  LDL.LU R7, [R1+0x6bc] ;  /* 0x0006bc0001077983 */ /* 0x000f220000300800 */
[----:B---3--:R-:W-:Y:S01]  /*17250*/  STL.64 [R1+0x1540], R26 ;  /* 0x0015401a01007387 */ /* 0x008fe20000100a00 */
[----:B--2---:R0:W-:Y:S03]  /*17260*/  STL.64 [R1+0x1538], R24 ;  /* 0x0015381801007387 */ /* 0x0041e60000100a00 */
[----:B0-----:R-:W2:Y:S01]  /*17270*/  LDL.LU R24, [R1+0x380] ;  /* 0x0003800001187983 */ /* 0x001ea20000300800 */
[----:B------:R-:W2:Y:S02]  /*17280*/  LDL.LU R25, [R1+0x384] ;  /* 0x0003840001197983 */ /* 0x000ea40000300800 */
[----:B------:R-:W3:Y:S02]  /*17290*/  LDL.LU R26, [R1+0x388] ;  /* 0x00038800011a7983 */ /* 0x000ee40000300800 */
[----:B------:R-:W3:Y:S02]  /*172a0*/  LDL.LU R27, [R1+0x38c] ;  /* 0x00038c00011b7983 */ /* 0x000ee40000300800 */
        /* <DEDUP_REMOVED lines=11> */
[----:B------:R-:W3:Y:S01]  /*17360*/  LDL.LU R27, [R1+0x3ac] ;  /* 0x0003ac00011b7983 */ /* 0x000ee20000300800 */
[C---:B----4-:R-:W-:Y:S01]  /*17370*/  HMMA.16816.F32 R4, R12.reuse, R10, R4 ;  /* 0x0000000a0c04723c */ /* 0x050fe20000001804 */
        /* <DEDUP_REMOVED lines=10> */
[----:B------:R-:W2:Y:S02]  /*17420*/  LDL.LU R26, [R1+0x3c8] ;  /* 0x0003c800011a7983 */ /* 0x000ea40000300800 */
[----:B------:R-:W2:Y:S02]  /*17430*/  LDL.LU R27, [R1+0x3cc] ;  /* 0x0003cc00011b7983 */ /* 0x000ea40000300800 */
[----:B------:R-:W-:Y:S01]  /*17440*/  STL.64 [R1+0x6b0], R4 ;  /* 0x0006b00401007387 */ /* 0x000fe20000100a00 */
[----:B------:R0:W-:Y:S03]  /*17450*/  STL.64 [R1+0x6b8], R6 ;  /* 0x0006b80601007387 */ /* 0x0001e60000100a00 */
[----:B0-----:R-:W3:Y:S01]  /*17460*/  LDL.LU.64 R6, [R1+0x15c0] ;  /* 0x0015c00001067983 */ /* 0x001ee20000300a00 */
[----:B------:R-:W4:Y:S01]  /*17470*/  LDL.LU R4, [R1+0x15b8] ;  /* 0x0015b80001047983 */ /* 0x000f220000300800 */
[----:B---3--:R-:W-:Y:S02]  /*17480*/  HMMA.16816.F32 R12, R12, R6, R16 ;  /* 0x000000060c0c723c */ /* 0x008fe40000001810 */
[----:B------:R-:W2:Y:S01]  /*17490*/  LDL.LU.64 R18, [R1+0x15b0] ;  /* 0x0015b00001127983 */ /* 0x000ea20000300a00 */
[----:B------:R-:W2:Y:S02]  /*174a0*/  LDL.LU.64 R16, [R1+0x15a8] ;  /* 0x0015a80001107983 */ /* 0x000ea40000300a00 */
[----:B------:R-:W-:-:S02]  /*174b0*/  IMAD.MOV.U32 R9, RZ, RZ, R22 ;  /* 0x000000ffff097224 */ /* 0x000fc400078e0016 */
[----:B------:R-:W-:Y:S11]  /*174c0*/  IMAD.MOV.U32 R8, RZ, RZ, R23 ;  /* 0x000000ffff087224 */ /* 0x000ff600078e0017 */
[----:B------:R-:W-:Y:S05]  /*174d0*/  @!UPT UIADD3 URZ, URZ, URZ, URZ ;  /* 0x0000003f3f3ff290 */ /* 0x000fea000fffe03f */
[----:B------:R-:W-:Y:S01]  /*174e0*/  STL.64 [R1+0x3d0], R12 ;  /* 0x0003d00c01007387 */ /* 0x000fe20000100a00 */
[----:B------:R-:W-:Y:S01]  /*174f0*/  STL.64 [R1+0x3d8], R14 ;  /* 0x0003d80e01007387 */ /* 0x000fe20000100a00 */
        /* <DEDUP_REMOVED lines=8> */
[C---:B--2---:R-:W-:Y:S01]  /*17580*/  HMMA.16816.F32 R20, R16.reuse, R22, R24 ;  /* 0x000000161014723c */ /* 0x044fe20000001818 */
        /* <DEDUP_REMOVED lines=33> */
[----:B0-----:R-:W2:Y:S01]  /*177a0*/  LDL.LU.64 R22, [R1+0x1518] ;  /* 0x0015180001167983 */ /* 0x001ea20000300a00 */
[----:B----4-:R-:W-:Y:S02]  /*177b0*/  IMAD.MOV.U32 R14, RZ, RZ, R4 ;  /* 0x000000ffff0e7224 */ /* 0x010fe400078e0004 */
[----:B------:R-:W-:Y:S01]  /*177c0*/  IMAD.MOV.U32 R15, RZ, RZ, R3 ;  /* 0x000000ffff0f7224 */ /* 0x000fe200078e0003 */
        /* <DEDUP_REMOVED lines=8> */
[----:B------:R-:W2:Y:S02]  /*17850*/  LDL.LU.64 R22, [R1+0x1500] ;  /* 0x0015000001167983 */ /* 0x000ea40000300a00 */
[----:B------:R-:W-:Y:S01]  /*17860*/  STL.64 [R1+0x1478], R6 ;  /* 0x0014780601007387 */ /* 0x000fe20000100a00 */
[----:B------:R-:W-:Y:S01]  /*17870*/  STL [R1+0x1470], R4 ;  /* 0x0014700401007387 */ /* 0x000fe20000100800 */
[C---:B--2---:R-:W-:Y:S03]  /*17880*/  HMMA.16816.F32 R20, R16.reuse, R22, R24 ;  /* 0x000000161014723c */ /* 0x044fe60000001818 */
[----:B------:R-:W2:Y:S01]  /*17890*/  LDL.LU.64 R26, [R1+0x14f8] ;  /* 0x0014f800011a7983 */ /* 0x000ea20000300a00 */
[----:B------:R-:W2:Y:S11]  /*178a0*/  LDL.LU.64 R24, [R1+0x14f0] ;  /* 0x0014f00001187983 */ /* 0x000eb60000300a00 */
[----:B------:R-:W-:Y:S08]  /*178b0*/  @!UPT UIADD3 URZ, URZ, URZ, URZ ;  /* 0x0000003f3f3ff290 */ /* 0x000ff0000fffe03f */
[----:B------:R-:W-:Y:S01]  /*178c0*/  STL.64 [R1+0x350], R20 ;  /* 0x0003501401007387 */ /* 0x000fe20000100a00 */
[----:B------:R0:W-:Y:S03]  /*178d0*/  STL.64 [R1+0x358], R22 ;  /* 0x0003581601007387 */ /* 0x0001e60000100a00 */
[----:B0-----:R-:W2:Y:S01]  /*178e0*/  LDL.LU.64 R22, [R1+0x14e8] ;  /* 0x0014e80001167983 */ /* 0x001ea20000300a00 */
[----:B------:R-:W-:Y:S02]  /*178f0*/  IMAD.MOV.U32 R6, RZ, RZ, R2 ;  /* 0x000000ffff067224 */ /* 0x000fe400078e0002 */
        /* <DEDUP_REMOVED lines=16> */
[----:B0-----:R-:W3:Y:S01]  /*17a00*/  LDL.LU.64 R22, [R1+0x14b8] ;  /* 0x0014b80001167983 */ /* 0x001ee20000300a00 */
[----:B------:R-:W3:Y:S02]  /*17a10*/  LDL.LU.64 R20, [R1+0x14b0] ;  /* 0x0014b00001147983 */ /* 0x000ee40000300a00 */
[C---:B---3--:R-:W-:Y:S01]  /*17a20*/  HMMA.16816.F32 R4, R16.reuse, R6, R20 ;  /* 0x000000061004723c */ /* 0x048fe20000001814 */
[----:B------:R-:W2:Y:S11]  /*17a30*/  LDL.LU.64 R22, [R1+0x14a8] ;  /* 0x0014a80001167983 */ /* 0x000eb60000300a00 */
[----:B------:R-:W-:Y:S11]  /*17a40*/  @!UPT UIADD3 URZ, URZ, URZ, URZ ;  /* 0x0000003f3f3ff290 */ /* 0x000ff6000fffe03f */
[----:B------:R0:W-:Y:S01]  /*17a50*/  STL.64 [R1+0x320], R4 ;  /* 0x0003200401007387 */ /* 0x0001e20000100a00 */
[----:B------:R1:W-:Y:S03]  /*17a60*/  STL.64 [R1+0x328], R6 ;  /* 0x0003280601007387 */ /* 0x0003e60000100a00 */
[----:B0-----:R-:W3:Y:S01]  /*17a70*/  LDL.LU R4, [R1+0x6a0] ;  /* 0x0006a00001047983 */ /* 0x001ee20000300800 */
[----:B------:R-:W3:Y:S02]  /*17a80*/  LDL.LU R5, [R1+0x6a4] ;  /* 0x0006a40001057983 */ /* 0x000ee40000300800 */
[----:B-1----:R-:W3:Y:S02]  /*17a90*/  LDL.LU R6, [R1+0x6a8] ;  /* 0x0006a80001067983 */ /* 0x002ee40000300800 */
[----:B------:R-:W3:Y:S01]  /*17aa0*/  LDL.LU R7, [R1+0x6ac] ;  /* 0x0006ac0001077983 */ /* 0x000ee20000300800 */
[C---:B--2---:R-:W-:Y:S01]  /*17ab0*/  HMMA.16816.F32 R20, R16.reuse, R22, R24 ;  /* 0x000000161014723c */ /* 0x044fe20000001818 */
[----:B------:R-:W2:Y:S11]  /*17ac0*/  LDL.LU.64 R26, [R1+0x14a0] ;  /* 0x0014a000011a7983 */ /* 0x000eb60000300a00 */
[----:B------:R-:W-:Y:S11]  /*17ad0*/  @!UPT UIADD3 URZ, URZ, URZ, URZ ;  /* 0x0000003f3f3ff290 */ /* 0x000ff6000fffe03f */
[----:B------:R-:W-:Y:S01]  /*17ae0*/  STL.64 [R1+0x310], R20 ;  /* 0x0003101401007387 */ /* 0x000fe20000100a00 */
[----:B------:R0:W-:Y:S03]  /*17af0*/  STL.64 [R1+0x318], R22 ;  /* 0x0003181601007387 */ /* 0x0001e60000100a00 */
[----:B0-----:R-:W4:Y:S01]  /*17b00*/  LDL.LU.64 R22, [R1+0x1498] ;  /* 0x0014980001167983 */ /* 0x001f220000300a00 */
[----:B------:R-:W4:Y:S02]  /*17b10*/  LDL.LU.64 R20, [R1+0x1490] ;  /* 0x0014900001147983 */ /* 0x000f240000300a00 */
[C---:B----4-:R-:W-:Y:S01]  /*17b20*/  HMMA.16816.F32 R12, R16.reuse, R14, R20 ;  /* 0x0000000e100c723c */ /* 0x050fe20000001814 */
[----:B------:R-:W2:Y:S01]  /*17b30*/  LDL.LU.64 R22, [R1+0x1488] ;  /* 0x0014880001167983 */ /* 0x000ea20000300a00 */
[----:B------:R-:W2:Y:S11]  /*17b40*/  LDL.LU.64 R20, [R1+0x1480] ;  /* 0x0014800001147983 */ /* 0x000eb60000300a00 */
[----:B------:R-:W-:Y:S10]  /*17b50*/  @!UPT UIADD3 URZ, URZ, URZ, URZ ;  /* 0x0000003f3f3ff290 */ /* 0x000ff4000fffe03f */
[----:B------:R-:W-:Y:S01]  /*17b60*/  STL.64 [R1+0x300], R12 ;  /* 0x0003000c01007387 */ /* 0x000fe20000100a00 */
[----:B------:R2:W-:Y:S02]  /*17b70*/  STL.64 [R1+0x308], R14 ;  /* 0x0003080e01007387 */ /* 0x0005e40000100a00 */
[C---:B--2---:R-:W-:Y:S01]  /*17b80*/  HMMA.16816.F32 R12, R16.reuse, R26, R20 ;  /* 0x0000001a100c723c */ /* 0x044fe20000001814 */
[----:B------:R-:W2:Y:S11]  /*17b90*/  LDL.LU R20, [R1+0x2e0] ;  /* 0x0002e00001147983 */ /* 0x000eb60000300800 */
[----:B------:R-:W-:Y:S11]  /*17ba0*/  @!UPT UIADD3 URZ, URZ, URZ, URZ ;  /* 0x0000003f3f3ff290 */ /* 0x000ff6000fffe03f */
[----:B------:R-:W-:Y:S01]  /*17bb0*/  STL.64 [R1+0x2f0], R12 ;  /* 0x0002f00c01007387 */ /* 0x000fe20000100a00 */
[----:B------:R-:W-:Y:S02]  /*17bc0*/  STL.64 [R1+0x2f8], R14 ;  /* 0x0002f80e01007387 */ /* 0x000fe40000100a00 */
[----:B------:R-:W2:Y:S02]  /*17bd0*/  LDL.LU R21, [R1+0x2e4] ;  /* 0x0002e40001157983 */ /* 0x000ea40000300800 */
[----:B------:R-:W2:Y:S01]  /*17be0*/  LDL.LU R22, [R1+0x2e8] ;  /* 0x0002e80001167983 */ /* 0x000ea20000300800 */
[----:B------:R-:W2:Y:S01]  /*17bf0*/  LDL.LU R23, [R1+0x2ec] ;  /* 0x0002ec0001177983 */ /* 0x000ea20000300800 */
[----:B------:R0:W-:Y:S02]  /*17c00*/  STL [R1+0x13bc], R26 ;  /* 0x0013bc1a01007387 */ /* 0x0001e40000100800 */
[----:B------:R1:W-:Y:S02]  /*17c10*/  STL [R1+0x13b8], R27 ;  /* 0x0013b81b01007387 */ /* 0x0003e40000100800 */
[----:B------:R-:W4:Y:S01]  /*17c20*/  LDL.LU R24, [R1+0x2b0] ;  /* 0x0002b00001187983 */ /* 0x000f220000300800 */
[----:B------:R-:W4:Y:S04]  /*17c30*/  LDL.LU R25, [R1+0x2b4] ;  /* 0x0002b40001197983 */ /* 0x000f280000300800 */
[----:B------:R-:W2:Y:S04]  /*17c40*/  LDSM.16.MT88.4 R12, [R29+0x4280] ;  /* 0x004280001d0c783b */ /* 0x000ea80000004200 */
[----:B0-----:R-:W2:Y:S01]  /*17c50*/  LDL.LU R26, [R1+0x2b8] ;  /* 0x0002b800011a7983 */ /* 0x001ea20000300800 */
[----:B-1----:R-:W2:Y:S03]  /*17c60*/  LDL.LU R27, [R1+0x2bc] ;  /* 0x0002bc00011b7983 */ /* 0x002ea60000300800 */
[----:B--2---:R0:W-:Y:S01]  /*17c70*/  STL.64 [R1+0x1448], R26 ;  /* 0x0014481a01007387 */ /* 0x0041e20000100a00 */
[----:B----4-:R-:W-:Y:S03]  /*17c80*/  STL.64 [R1+0x1440], R24 ;  /* 0x0014401801007387 */ /* 0x010fe60000100a00 */
[----:B0-----:R-:W2:Y:S04]  /*17c90*/  LDL.64 R26, [R1+0xb8] ;  /* 0x0000b800011a7983 */ /* 0x001ea80000100a00 */
[----:B--2---:R-:W-:Y:S01]  /*17ca0*/  STL.64 [R1+0x1450], R26 ;  /* 0x0014501a01007387 */ /* 0x004fe20000100a00 */
[----:B------:R0:W-:Y:S02]  /*17cb0*/  STL.64 [R1+0x1378], R14 ;  /* 0x0013780e01007387 */ /* 0x0001e40000100a00 */
[----:B------:R-:W-:Y:S01]  /*17cc0*/  STL.64 [R1+0x1370], R12 ;  /* 0x0013700c01007387 */ /* 0x000fe20000100a00 */
[----:B0-----:R-:W2:Y:S01]  /*17cd0*/  LDL.64 R14, [R1+0x98] ;  /* 0x00009800010e7983 */ /* 0x001ea20000100a00 */
[----:B---3--:R-:W-:Y:S03]  /*17ce0*/  HMMA.16816.F32 R4, R16, R10, R4 ;  /* 0x0000000a1004723c */ /* 0x008fe60000001804 */
[----:B--2---:R0:W-:Y:S04]  /*17cf0*/  STL.64 [R1+0x1438], R14 ;  /* 0x0014380e01007387 */ /* 0x0041e80000100a00 */
[----:B0-----:R-:W2:Y:S04]  /*17d00*/  LDL.64 R14, [R1+0xa8] ;  /* 0x0000a800010e7983 */ /* 0x001ea80000100a00 */
[----:B--2---:R0:W-:Y:S01]  /*17d10*/  STL.64 [R1+0x1458], R14 ;  /* 0x0014580e01007387 */ /* 0x0041e20000100a00 */
[----:B------:R-:W2:Y:S02]  /*17d20*/  LDL.LU R12, [R1+0x2d0] ;  /* 0x0002d000010c7983 */ /* 0x000ea40000300800 */
[----:B------:R-:W2:Y:S01]  /*17d30*/  LDL.LU R13, [R1+0x2d4] ;  /* 0x0002d400010d7983 */ /* 0x000ea20000300800 */
[----:B0-----:R-:W2:Y:S01]  /*17d40*/  LDL.LU R14, [R1+0x2d8] ;  /* 0x0002d800010e7983 */ /* 0x001ea20000300800 */
[----:B------:R-:W2:Y:S07]  /*17d50*/  LDL.LU R15, [R1+0x2dc] ;  /* 0x0002dc00010f7983 */ /* 0x000eae0000300800 */
[----:B------:R-:W-:Y:S02]  /*17d60*/  STL.64 [R1+0x6a0], R4 ;  /* 0x0006a00401007387 */ /* 0x000fe40000100a00 */
[----:B------:R0:W-:Y:S02]  /*17d70*/  STL.64 [R1+0x6a8], R6 ;  /* 0x0006a80601007387 */ /* 0x0001e40000100a00 */
[----:B0-----:R-:W3:Y:S01]  /*17d80*/  LDL.LU.64 R6, [R1+0x1478] ;  /* 0x0014780001067983 */ /* 0x001ee20000300a00 */
[----:B------:R-:W4:Y:S02]  /*17d90*/  LDL.LU R4, [R1+0x1470] ;  /* 0x0014700001047983 */ /* 0x000f240000300800 */
[----:B------:R0:W-:Y:S02]  /*17da0*/  STL [R1+0x1394], R10 ;  /* 0x0013940a01007387 */ /* 0x0001e40000100800 */
[----:B------:R-:W-:Y:S01]  /*17db0*/  IMAD.MOV.U32 R27, RZ, RZ, R8 ;  /* 0x000000ffff1b7224 */ /* 0x000fe200078e0008 */
[----:B------:R1:W-:Y:S01]  /*17dc0*/  STL [R1+0x1390], R11 ;  /* 0x0013900b01007387 */ /* 0x0003e20000100800 */
[----:B------:R-:W-:-:S02]  /*17dd0*/  IMAD.MOV.U32 R26, RZ, RZ, R9 ;  /* 0x000000ffff1a7224 */ /* 0x000fc400078e0009 */
[----:B------:R-:W2:Y:S02]  /*17de0*/  LDL.LU R8, [R1+0x2c0] ;  /* 0x0002c00001087983 */ /* 0x000ea40000300800 */
[----:B------:R-:W2:Y:S01]  /*17df0*/  LDL.LU R9, [R1+0x2c4] ;  /* 0x0002c40001097983 */ /* 0x000ea20000300800 */
[----:B0-----:R-:W2:Y:S01]  /*17e00*/  LDL.LU R10, [R1+0x2c8] ;  /* 0x0002c800010a7983 */ /* 0x001ea20000300800 */
[----:B-1----:R-:W2:Y:S01]  /*17e10*/  LDL.LU R11, [R1+0x2cc] ;  /* 0x0002cc00010b7983 */ /* 0x002ea20000300800 */
[----:B---3--:R-:W-:Y:S02]  /*17e20*/  HMMA.16816.F32 R16, R16, R6, R20 ;  /* 0x000000061010723c */ /* 0x008fe40000001814 */
[----:B------:R-:W2:Y:S01]  /*17e30*/  LDL.LU.64 R22, [R1+0x1468] ;  /* 0x0014680001167983 */ /* 0x000ea20000300a00 */
[----:B------:R-:W2:Y:S11]  /*17e40*/  LDL.LU.64 R20, [R1+0x1460] ;  /* 0x0014600001147983 */ /* 0x000eb60000300a00 */
[----:B------:R-:W-:Y:S09]  /*17e50*/  @!UPT UIADD3 URZ, URZ, URZ, URZ ;  /* 0x0000003f3f3ff290 */ /* 0x000ff2000fffe03f */
[----:B------:R0:W-:Y:S01]  /*17e60*/  STL.64 [R1+0x2e0], R16 ;  /* 0x0002e01001007387 */ /* 0x0001e20000100a00 */
[----:B------:R1:W-:Y:S03]  /*17e70*/  STL.64 [R1+0x2e8], R18 ;  /* 0x0002e81201007387 */ /* 0x0003e60000100a00 */
[----:B0-----:R-:W3:Y:S01]  /*17e80*/  LDL.LU R16, [R1+0x2a0] ;  /* 0x0002a00001107983 */ /* 0x001ee20000300800 */
[----:B------:R-:W3:Y:S02]  /*17e90*/  LDL.LU R17, [R1+0x2a4] ;  /* 0x0002a40001117983 */ /* 0x000ee40000300800 */
[----:B-1----:R-:W3:Y:S02]  /*17ea0*/  LDL.LU R18, [R1+0x2a8] ;  /* 0x0002a80001127983 */ /* 0x002ee40000300800 */
[----:B------:R-:W3:Y:S01]  /*17eb0*/  LDL.LU R19, [R1+0x2ac] ;  /* 0x0002ac0001137983 */ /* 0x000ee20000300800 */
[----:B------:R-:W-:Y:S01]  /*17ec0*/  STL.64 [R1+0x13d8], R6 ;  /* 0x0013d80601007387 */ /* 0x000fe20000100a00 */
[C---:B--2---:R-:W-:Y:S03]  /*17ed0*/  HMMA.16816.F32 R24, R20.reuse, R26, R12 ;  /* 0x0000001a1418723c */ /* 0x044fe6000000180c */
        /* <DEDUP_REMOVED lines=9> */
[----:B------:R0:W-:Y:S02]  /*17f70*/  STL.64 [R1+0x2c8], R10 ;  /* 0x0002c80a01007387 */ /* 0x0001e40000100a00 */
[----:B0-----:R-:W-:Y:S02]  /*17f80*/  IMAD.MOV.U32 R10, RZ, RZ, R26 ;  /* 0x000000ffff0a7224 */ /* 0x001fe400078e001a */
[----:B------:R-:W-:Y:S02]  /*17f90*/  IMAD.MOV.U32 R11, RZ, RZ, R27 ;  /* 0x000000ffff0b7224 */ /* 0x000fe400078e001b */
[----:B------:R-:W2:Y:S01]  /*17fa0*/  LDL.LU.64 R26, [R1+0x1448] ;  /* 0x00144800011a7983 */ /* 0x000ea20000300a00 */
[----:B------:R-:W2:Y:S02]  /*17fb0*/  LDL.LU.64 R24, [R1+0x1440] ;  /* 0x0014400001187983 */ /* 0x000ea40000300a00 */
[C---:B--2---:R-:W-:Y:S11]  /*17fc0*/  HMMA.16816.F32 R24, R20.reuse, R14, R24 ;  /* 0x0000000e1418723c */ /* 0x044ff60000001818 */
[----:B------:R-:W-:Y:S11]  /*17fd0*/  @!UPT UIADD3 URZ, URZ, URZ, URZ ;  /* 0x0000003f3f3ff290 */ /* 0x000ff6000fffe03f */
[----:B------:R-:W-:Y:S01]  /*17fe0*/  @!UPT UIADD3 URZ, URZ, URZ, URZ ;  /* 0x0000003f3f3ff290 */ /* 0x000fe2000fffe03f */
[----:B------:R-:W-:Y:S01]  /*17ff0*/  STL.64 [R1+0x2b0], R24 ;  /* 0x0002b01801007387 */ /* 0x000fe20000100a00 */
[----:B------:R0:W-:Y:S02]  /*18000*/  STL.64 [R1+0x2b8], R26 ;  /* 0x0002b81a01007387 */ /* 0x0001e40000100a00 */
[----:B0-----:R-:W-:Y:S02]  /*18010*/  IMAD.MOV.U32 R26, RZ, RZ, R14 ;  /* 0x000000ffff1a7224 */ /* 0x001fe400078e000e */
[----:B------:R-:W-:Y:S02]  /*18020*/  IMAD.MOV.U32 R27, RZ, RZ, R15 ;  /* 0x000000ffff1b7224 */ /* 0x000fe400078e000f */
[----:B------:R-:W3:Y:S03]  /*18030*/  LDL.LU.64 R14, [R1+0x1438] ;  /* 0x00143800010e7983 */ /* 0x000ee60000300a00 */
[----:B------:R-:W-:Y:S01]  /*18040*/  STL.64 [R1+0x1400], R26 ;  /* 0x0014001a01007387 */ /* 0x000fe20000100a00 */
[----:B---3--:R-:W-:Y:S01]  /*18050*/  HMMA.16816.F32 R16, R20, R14, R16 ;  /* 0x0000000e1410723c */ /* 0x008fe20000001810 */
[----:B------:R-:W-:-:S02]  /*18060*/  IMAD.MOV.U32 R9, RZ, RZ, R14 ;  /* 0x000000ffff097224 */ /* 0x000fc400078e000e */
[----:B------:R-:W-:Y:S11]  /*18070*/  IMAD.MOV.U32 R8, RZ, RZ, R15 ;  /* 0x000000ffff087224 */ /* 0x000ff600078e000f */
[----:B------:R-:W-:Y:S09]  /*18080*/  @!UPT UIADD3 URZ, URZ, URZ, URZ ;  /* 0x0000003f3f3ff290 */ /* 0x000ff2000fffe03f */
[----:B------:R-:W-:Y:S01]  /*18090*/  STL.64 [R1+0x2a0], R16 ;  /* 0x0002a01001007387 */ /* 0x000fe20000100a00 */
[----:B------:R4:W-:Y:S02]  /*180a0*/  STL.64 [R1+0x2a8], R18 ;  /* 0x0002a81201007387 */ /* 0x0009e40000100a00 */
[----:B------:R-:W2:Y:S02]  /*180b0*/  LDL.64 R14, [R1+0x18] ;  /* 0x00001800010e7983 */ /* 0x000ea40000100a00 */
[----:B----4-:R-:W-:Y:S02]  /*180c0*/  IMAD.MOV.U32 R18, RZ, RZ, R4 ;  /* 0x000000ffff127224 */ /* 0x010fe400078e0004 */
[----:B------:R-:W-:Y:S01]  /*180d0*/  IMAD.MOV.U32 R19, RZ, RZ, R3 ;  /* 0x000000ffff137224 */ /* 0x000fe200078e0003 */
[----:B--2---:R0:W-:Y:S01]  /*180e0*/  STL.64 [R1+0x13c0], R14 ;  /* 0x0013c00e01007387 */ /* 0x0041e20000100a00 */
[----:B------:R-:W2:Y:S02]  /*180f0*/  LDL.LU R12, [R1+0x660] ;  /* 0x00066000010c7983 */ /* 0x000ea40000300800 */
[----:B------:R-:W2:Y:S01]  /*18100*/  LDL.LU R13, [R1+0x664] ;  /* 0x00066400010d7983 */ /* 0x000ea20000300800 */
[----:B0-----:R-:W3:Y:S01]  /*18110*/  LDL.LU R14, [R1+0x668] ;  /* 0x00066800010e7983 */ /* 0x001ee20000300800 */
[----:B------:R-:W3:Y:S02]  /*18120*/  LDL.LU R15, [R1+0x66c] ;  /* 0x00066c00010f7983 */ /* 0x000ee40000300800 */
[----:B------:R0:W-:Y:S02]  /*18130*/  STL.64 [R1+0x1408], R18 ;  /* 0x0014081201007387 */ /* 0x0001e40000100a00 */
[----:B0-----:R-:W4:Y:S04]  /*18140*/  LDL.64 R18, [R1+0x78] ;  /* 0x0000780001127983 */ /* 0x001f280000100a00 */
[----:B----4-:R0:W-:Y:S01]  /*18150*/  STL.64 [R1+0x1420], R18 ;  /* 0x0014201201007387 */ /* 0x0101e20000100a00 */
[----:B------:R-:W4:Y:S02]  /*18160*/  LDL.LU R4, [R1+0x670] ;  /* 0x0006700001047983 */ /* 0x000f240000300800 */
[----:B------:R-:W4:Y:S02]  /*18170*/  LDL.LU R5, [R1+0x674] ;  /* 0x0006740001057983 */ /* 0x000f240000300800 */
[----:B------:R-:W2:Y:S01]  /*18180*/  LDL.LU R6, [R1+0x678] ;  /* 0x0006780001067983 */ /* 0x000ea20000300800 */
[----:B------:R-:W2:Y:S04]  /*18190*/  LDL.LU R7, [R1+0x67c] ;  /* 0x00067c0001077983 */ /* 0x000ea80000300800 */
[----:B0-----:R-:W3:Y:S04]  /*181a0*/  LDL.64 R18, [R1+0x88] ;  /* 0x0000880001127983 */ /* 0x001ee80000100a00 */
[----:B--2---:R-:W-:Y:S01]  /*181b0*/  STL.64 [R1+0x13e8], R6 ;  /* 0x0013e80601007387 */ /* 0x004fe20000100a00 */
[----:B----4-:R-:W-:Y:S02]  /*181c0*/  STL.64 [R1+0x13e0], R4 ;  /* 0x0013e00401007387 */ /* 0x010fe40000100a00 */
[----:B------:R-:W2:Y:S02]  /*181d0*/  LDL.LU R24, [R1+0x690] ;  /* 0x0006900001187983 */ /* 0x000ea40000300800 */
[----:B------:R-:W2:Y:S01]  /*181e0*/  LDL.LU R25, [R1+0x694] ;  /* 0x0006940001197983 */ /* 0x000ea20000300800 */
[----:B------:R-:W4:Y:S01]  /*181f0*/  LDL.LU R26, [R1+0x698] ;  /* 0x00069800011a7983 */ /* 0x000f220000300800 */
[----:B------:R-:W4:Y:S03]  /*18200*/  LDL.LU R27, [R1+0x69c] ;  /* 0x00069c00011b7983 */ /* 0x000f260000300800 */
[----:B----4-:R-:W-:Y:S01]  /*18210*/  STL.64 [R1+0x1418], R26 ;  /* 0x0014181a01007387 */ /* 0x010fe20000100a00 */
[----:B--2---:R0:W-:Y:S03]  /*18220*/  STL.64 [R1+0x1410], R24 ;  /* 0x0014101801007387 */ /* 0x0041e60000100a00 */
[----:B0-----:R-:W2:Y:S01]  /*18230*/  LDL.LU R24, [R1+0x280] ;  /* 0x0002800001187983 */ /* 0x001ea20000300800 */
[----:B------:R-:W2:Y:S02]  /*18240*/  LDL.LU R25, [R1+0x284] ;  /* 0x0002840001197983 */ /* 0x000ea40000300800 */
[----:B------:R-:W4:Y:S02]  /*18250*/  LDL.LU R26, [R1+0x288] ;  /* 0x00028800011a7983 */ /* 0x000f240000300800 */
[----:B------:R-:W4:Y:S02]  /*18260*/  LDL.LU R27, [R1+0x28c] ;  /* 0x00028c00011b7983 */ /* 0x000f240000300800 */
[----:B------:R-:W-:-:S02]  /*18270*/  IMAD.MOV.U32 R6, RZ, RZ, R2 ;  /* 0x000000ffff067224 */ /* 0x000fc400078e0002 */
[----:B------:R-:W-:Y:S01]  /*18280*/  IMAD.MOV.U32 R7, RZ, RZ, R0 ;  /* 0x000000ffff077224 */ /* 0x000fe200078e0000 */
[----:B----4-:R-:W-:Y:S01]  /*18290*/  STL.64 [R1+0x1430], R26 ;  /* 0x0014301a01007387 */ /* 0x010fe20000100a00 */
[----:B--2---:R0:W-:Y:S03]  /*182a0*/  STL.64 [R1+0x1428], R24 ;  /* 0x0014281801007387 */ /* 0x0041e60000100a00 */
[----:B0-----:R-:W2:Y:S01]  /*182b0*/  LDL.LU R24, [R1+0x290] ;  /* 0x0002900001187983 */ /* 0x001ea20000300800 */
[----:B------:R-:W2:Y:S02]  /*182c0*/  LDL.LU R25, [R1+0x294] ;  /* 0x0002940001197983 */ /* 0x000ea40000300800 */
[----:B------:R-:W2:Y:S02]  /*182d0*/  LDL.LU R26, [R1+0x298] ;  /* 0x00029800011a7983 */ /* 0x000ea40000300800 */
[----:B------:R-:W2:Y:S01]  /*182e0*/  LDL.LU R27, [R1+0x29c] ;  /* 0x00029c00011b7983 */ /* 0x000ea20000300800 */
[----:B------:R0:W-:Y:S04]  /*182f0*/  STL.64 [R1+0x13f8], R6 ;  /* 0x0013f80601007387 */ /* 0x0001e80000100a00 */
[----:B0-----:R-:W4:Y:S01]  /*18300*/  LDL.64 R6, [R1+0x58] ;  /* 0x0000580001067983 */ /* 0x001f220000100a00 */
[----:B---3--:R0:W-:Y:S02]  /*18310*/  STL.64 [R1+0x13d0], R14 ;  /* 0x0013d00e01007387 */ /* 0x0081e40000100a00 */
[----:B------:R1:W-:Y:S01]  /*18320*/  STL.64 [R1+0x13c8], R12 ;  /* 0x0013c80c01007387 */ /* 0x0003e20000100a00 */
[----:B0-----:R-:W3:Y:S01]  /*18330*/  LDL.64 R14, [R1+0x38] ;  /* 0x00003800010e7983 */ /* 0x001ee20000100a00 */
[----:B------:R-:W-:-:S02]  /*18340*/  IMAD.MOV.U32 R28, RZ, RZ, R18 ;  /* 0x000000ffff1c7224 */ /* 0x000fc400078e0012 */
[----:B------:R-:W-:Y:S01]  /*18350*/  IMAD.MOV.U32 R3, RZ, RZ, R19 ;  /* 0x000000ffff037224 */ /* 0x000fe200078e0013 */
[C---:B--2---:R-:W-:Y:S01]  /*18360*/  HMMA.16816.F32 R24, R20.reuse, R18, R24 ;  /* 0x000000121418723c */ /* 0x044fe20000001818 */
[----:B---3--:R0:W-:Y:S01]  /*18370*/  STL.64 [R1+0x13f0], R14 ;  /* 0x0013f00e01007387 */ /* 0x0081e20000100a00 */
[----:B-1----:R-:W2:Y:S02]  /*18380*/  LDL.LU R12, [R1+0x680] ;  /* 0x00068000010c7983 */ /* 0x002ea40000300800 */
        /* <DEDUP_REMOVED lines=8> */
[----:B------:R-:W3:Y:S06]  /*18410*/  LDL.LU R11, [R1+0x27c] ;  /* 0x00027c00010b7983 */ /* 0x000eec0000300800 */
[----:B------:R-:W-:Y:S01]  /*18420*/  STL.64 [R1+0x290], R24 ;  /* 0x0002901801007387 */ /* 0x000fe20000100a00 */
[----:B------:R0:W-:Y:S03]  /*18430*/  STL.64 [R1+0x298], R26 ;  /* 0x0002981a01007387 */ /* 0x0001e60000100a00 */
[----:B0-----:R-:W2:Y:S01]  /*18440*/  LDL.LU.64 R26, [R1+0x1430] ;  /* 0x00143000011a7983 */ /* 0x001ea20000300a00 */
[----:B------:R-:W2:Y:S02]  /*18450*/  LDL.LU.64 R24, [R1+0x1428] ;  /* 0x0014280001187983 */ /* 0x000ea40000300a00 */
[----:B------:R-:W2:Y:S02]  /*18460*/  LDL.LU.64 R18, [R1+0x1420] ;  /* 0x0014200001127983 */ /* 0x000ea40000300a00 */
[----:B------:R-:W-:Y:S01]  /*18470*/  STL [R1+0x1330], R28 ;  /* 0x0013301c01007387 */ /* 0x000fe20000100800 */
[----:B--2---:R-:W-:Y:S01]  /*18480*/  HMMA.16816.F32 R24, R20, R18, R24 ;  /* 0x000000121418723c */ /* 0x004fe20000001818 */
[----:B------:R-:W-:-:S02]  /*18490*/  IMAD.MOV.U32 R2, RZ, RZ, R18 ;  /* 0x000000ffff027224 */ /* 0x000fc400078e0012 */
[----:B------:R-:W-:Y:S11]  /*184a0*/  IMAD.MOV.U32 R0, RZ, RZ, R19 ;  /* 0x000000ffff007224 */ /* 0x000ff600078e0013 */
[----:B------:R-:W-:Y:S09]  /*184b0*/  @!UPT UIADD3 URZ, URZ, URZ, URZ ;  /* 0x0000003f3f3ff290 */ /* 0x000ff2000fffe03f */
[----:B------:R-:W-:Y:S01]  /*184c0*/  STL.64 [R1+0x280], R24 ;  /* 0x0002801801007387 */ /* 0x000fe20000100a00 */
[----:B------:R0:W-:Y:S03]  /*184d0*/  STL.64 [R1+0x288], R26 ;  /* 0x0002881a01007387 */ /* 0x0001e60000100a00 */
[----:B0-----:R-:W4:Y:S01]  /*184e0*/  LDL.LU.64 R26, [R1+0x1418] ;  /* 0x00141800011a7983 */ /* 0x001f220000300a00 */
[----:B------:R-:W4:Y:S02]  /*184f0*/  LDL.LU.64 R24, [R1+0x1410] ;  /* 0x0014100001187983 */ /* 0x000f240000300a00 */
[----:B------:R-:W3:Y:S02]  /*18500*/  LDL.LU.64 R18, [R1+0x1408] ;  /* 0x0014080001127983 */ /* 0x000ee40000300a00 */
[C---:B---3--:R-:W-:Y:S01]  /*18510*/  HMMA.16816.F32 R8, R20.reuse, R18, R8 ;  /* 0x000000121408723c */ /* 0x048fe20000001808 */
[----:B------:R-:W0:Y:S11]  /*18520*/  LDSM.16.MT88.4 R16, [R29+0x4300] ;  /* 0x004300001d10783b */ /* 0x000e360000004200 */
[----:B------:R-:W-:Y:S11]  /*18530*/  @!UPT UIADD3 URZ, URZ, URZ, URZ ;  /* 0x0000003f3f3ff290 */ /* 0x000ff6000fffe03f */
[----:B------:R1:W-:Y:S01]  /*18540*/  STL.64 [R1+0x270], R8 ;  /* 0x0002700801007387 */ /* 0x0003e20000100a00 */
[----:B------:R2:W-:Y:S03]  /*18550*/  STL.64 [R1+0x278], R10 ;  /* 0x0002780a01007387 */ /* 0x0005e60000100a00 */
[----:B-1----:R-:W3:Y:S01]  /*18560*/  LDL.LU R8, [R1+0x630] ;  /* 0x0006300001087983 */ /* 0x002ee20000300800 */
[----:B------:R-:W3:Y:S02]  /*18570*/  LDL.LU R9, [R1+0x634] ;  /* 0x0006340001097983 */ /* 0x000ee40000300800 */
[----:B--2---:R-:W2:Y:S02]  /*18580*/  LDL.LU R10, [R1+0x638] ;  /* 0x00063800010a7983 */ /* 0x004ea40000300800 */
[----:B------:R-:W2:Y:S01]  /*18590*/  LDL.LU R11, [R1+0x63c] ;  /* 0x00063c00010b7983 */ /* 0x000ea20000300800 */
[----:B----4-:R-:W-:Y:S01]  /*185a0*/  HMMA.16816.F32 R24, R20, R6, R24 ;  /* 0x000000061418723c */ /* 0x010fe20000001818 */
[----:B--2---:R1:W-:Y:S01]  /*185b0*/  STL.64 [R1+0x13b0], R10 ;  /* 0x0013b00a01007387 */ /* 0x0043e20000100a00 */
[----:B---3--:R-:W-:Y:S03]  /*185c0*/  STL.64 [R1+0x13a8], R8 ;  /* 0x0013a80801007387 */ /* 0x008fe60000100a00 */
[----:B-1----:R-:W2:Y:S01]  /*185d0*/  LDL.64 R10, [R1+0x8] ;  /* 0x00000800010a7983 */ /* 0x002ea20000100a00 */
[----:B0-----:R-:W-:Y:S02]  /*185e0*/  STL.64 [R1+0x1248], R18 ;  /* 0x0012481201007387 */ /* 0x001fe40000100a00 */
[----:B------:R0:W-:Y:S02]  /*185f0*/  STL.64 [R1+0x1240], R16 ;  /* 0x0012401001007387 */ /* 0x0001e40000100a00 */
[----:B0-----:R-:W3:Y:S01]  /*18600*/  LDL.LU R16, [R1+0x650] ;  /* 0x0006500001107983 */ /* 0x001ee20000300800 */
[----:B------:R-:W3:Y:S02]  /*18610*/  LDL.LU R17, [R1+0x654] ;  /* 0x0006540001117983 */ /* 0x000ee40000300800 */
[----:B------:R-:W3:Y:S02]  /*18620*/  LDL.LU R18, [R1+0x658] ;  /* 0x0006580001127983 */ /* 0x000ee40000300800 */
[----:B------:R-:W3:Y:S08]  /*18630*/  LDL.LU R19, [R1+0x65c] ;  /* 0x00065c0001137983 */ /* 0x000ef00000300800 */
[----:B------:R0:W-:Y:S01]  /*18640*/  STL.64 [R1+0x690], R24 ;  /* 0x0006901801007387 */ /* 0x0001e20000100a00 */
[----:B------:R1:W-:Y:S02]  /*18650*/  STL.64 [R1+0x698], R26 ;  /* 0x0006981a01007387 */ /* 0x0003e40000100a00 */
[----:B0-----:R-:W-:Y:S01]  /*18660*/  IMAD.MOV.U32 R25, RZ, RZ, R6 ;  /* 0x000000ffff197224 */ /* 0x001fe200078e0006 */
[----:B-1----:R-:W4:Y:S01]  /*18670*/  LDL.LU.64 R26, [R1+0x1400] ;  /* 0x00140000011a7983 */ /* 0x002f220000300a00 */
[----:B------:R-:W-:-:S02]  /*18680*/  IMAD.MOV.U32 R24, RZ, RZ, R7 ;  /* 0x000000ffff187224 */ /* 0x000fc400078e0007 */
        /* <DEDUP_REMOVED lines=8> */
[C---:B--2---:R-:W-:Y:S11]  /*18710*/  HMMA.16816.F32 R4, R20.reuse, R14, R4 ;  /* 0x0000000e1404723c */ /* 0x044ff60000001804 */
[----:B------:R-:W-:Y:S11]  /*18720*/  @!UPT UIADD3 URZ, URZ, URZ, URZ ;  /* 0x0000003f3f3ff290 */ /* 0x000ff6000fffe03f */
[----:B------:R-:W-:Y:S01]  /*18730*/  @!UPT UIADD3 URZ, URZ, URZ, URZ ;  /* 0x0000003f3f3ff290 */ /* 0x000fe2000fffe03f */
[----:B------:R-:W-:Y:S01]  /*18740*/  STL.64 [R1+0x670], R4 ;  /* 0x0006700401007387 */ /* 0x000fe20000100a00 */
[----:B------:R0:W-:Y:S03]  /*18750*/  STL.64 [R1+0x678], R6 ;  /* 0x0006780601007387 */ /* 0x0001e60000100a00 */
[----:B0-----:R-:W2:Y:S01]  /*18760*/  LDL.LU.64 R6, [R1+0x13d8] ;  /* 0x0013d80001067983 */ /* 0x001ea20000300a00 */
[----:B------:R-:W-:Y:S02]  /*18770*/  IMAD.MOV.U32 R5, RZ, RZ, R14 ;  /* 0x000000ffff057224 */ /* 0x000fe400078e000e */
[----:B------:R-:W-:Y:S02]  /*18780*/  IMAD.MOV.U32 R4, RZ, RZ, R15 ;  /* 0x000000ffff047224 */ /* 0x000fe400078e000f */
[----:B------:R-:W3:Y:S01]  /*18790*/  LDL.LU.64 R14, [R1+0x13d0] ;  /* 0x0013d000010e7983 */ /* 0x000ee20000300a00 */
[----:B------:R-:W3:Y:S03]  /*187a0*/  LDL.LU.64 R12, [R1+0x13c8] ;  /* 0x0013c800010c7983 */ /* 0x000ee60000300a00 */
[----:B--2---:R0:W-:Y:S01]  /*187b0*/  STL.64 [R1+0x1388], R6 ;  /* 0x0013880601007387 */ /* 0x0041e20000100a00 */
[----:B------:R-:W-:Y:S03]  /*187c0*/  STL.64 [R1+0x1380], R4 ;  /* 0x0013800401007387 */ /* 0x000fe60000100a00 */
[----:B0-----:R-:W3:Y:S02]  /*187d0*/  LDL.64 R6, [R1+0x28] ;  /* 0x0000280001067983 */ /* 0x001ee40000100a00 */
[C---:B---3--:R-:W-:Y:S11]  /*187e0*/  HMMA.16816.F32 R12, R20.reuse, R6, R12 ;  /* 0x00000006140c723c */ /* 0x048ff6000000180c */
[----:B------:R-:W-:Y:S11]  /*187f0*/  @!UPT UIADD3 URZ, URZ, URZ, URZ ;  /* 0x0000003f3f3ff290 */ /* 0x000ff6000fffe03f */
[----:B------:R-:W-:Y:S01]  /*18800*/  @!UPT UIADD3 URZ, URZ, URZ, URZ ;  /* 0x0000003f3f3ff290 */ /* 0x000fe2000fffe03f */
[----:B------:R-:W-:Y:S01]  /*18810*/  STL.64 [R1+0x660], R12 ;  /* 0x0006600c01007387 */ /* 0x000fe20000100a00 */
[----:B------:R0:W-:Y:S03]  /*18820*/  STL.64 [R1+0x668], R14 ;  /* 0x0006680e01007387 */ /* 0x0001e60000100a00 */
[----:B0-----:R-:W2:Y:S01]  /*18830*/  LDL.LU.64 R14, [R1+0x13c0] ;  /* 0x0013c000010e7983 */ /* 0x001ea20000300a00 */
[----:B------:R-:W-:Y:S02]  /*18840*/  IMAD.MOV.U32 R28, RZ, RZ, R6 ;  /* 0x000000ffff1c7224 */ /* 0x000fe400078e0006 */
[----:B------:R-:W-:Y:S02]  /*18850*/  IMAD.MOV.U32 R29, RZ, RZ, R7 ;  /* 0x000000ffff1d7224 */ /* 0x000fe400078e0007 */
[----:B--2---:R-:W-:Y:S07]  /*18860*/  HMMA.16816.F32 R4, R20, R14, R16 ;  /* 0x0000000e1404723c */ /* 0x004fee0000001810 */
[----:B------:R-:W-:-:S02]  /*18870*/  IMAD.MOV.U32 R17, RZ, RZ, R14 ;  /* 0x000000ffff117224 */ /* 0x000fc400078e000e */
[----:B------:R-:W-:Y:S02]  /*18880*/  IMAD.MOV.U32 R16, RZ, RZ, R15 ;  /* 0x000000ffff107224 */ /* 0x000fe400078e000f */
[----:B----4-:R-:W-:Y:S02]  /*18890*/  IMAD.MOV.U32 R18, RZ, RZ, R26 ;  /* 0x000000ffff127224 */ /* 0x010fe400078e001a */
[----:B------:R-:W-:-:S10]  /*188a0*/  IMAD.MOV.U32 R19, RZ, RZ, R27 ;  /* 0x000000ffff137224 */ /* 0x000fd400078e001b */
[----:B------:R0:W-:Y:S01]  /*188b0*/  STL.64 [R1+0x650], R4 ;  /* 0x0006500401007387 */ /* 0x0001e20000100a00 */
[----:B------:R1:W-:Y:S03]  /*188c0*/  STL.64 [R1+0x658], R6 ;  /* 0x0006580601007387 */ /* 0x0003e60000100a00 */
[----:B0-----:R-:W2:Y:S01]  /*188d0*/  LDL.LU R4, [R1+0x620] ;  /* 0x0006200001047983 */ /* 0x001ea20000300800 */
[----:B------:R-:W2:Y:S02]  /*188e0*/  LDL.LU R5, [R1+0x624] ;  /* 0x0006240001057983 */ /* 0x000ea40000300800 */
[----:B-1----:R-:W2:Y:S02]  /*188f0*/  LDL.LU R6, [R1+0x628] ;  /* 0x0006280001067983 */ /* 0x002ea40000300800 */
[----:B------:R-:W2:Y:S01]  /*18900*/  LDL.LU R7, [R1+0x62c] ;  /* 0x00062c0001077983 */ /* 0x000ea20000300800 */
[----:B------:R-:W3:Y:S01]  /*18910*/  LDL.LU R12, [R1+0x260] ;  /* 0x00026000010c7983 */ /* 0x000ee20000300800 */
[----:B------:R-:W3:Y:S02]  /*18920*/  LDL.LU R13, [R1+0x264] ;  /* 0x00026400010d7983 */ /* 0x000ee40000300800 */
[----:B------:R-:W3:Y:S02]  /*18930*/  LDL.LU R14, [R1+0x268] ;  /* 0x00026800010e7983 */ /* 0x000ee40000300800 */
[----:B------:R-:W3:Y:S01]  /*18940*/  LDL.LU R15, [R1+0x26c] ;  /* 0x00026c00010f7983 */ /* 0x000ee20000300800 */
[----:B------:R0:W-:Y:S01]  /*18950*/  STL.64 [R1+0x1338], R16 ;  /* 0x0013381001007387 */ /* 0x0001e20000100a00 */
[----:B------:R-:W4:Y:S02]  /*18960*/  LDL.LU R26, [R1+0x13bc] ;  /* 0x0013bc00011a7983 */ /* 0x000f240000300800 */
[----:B------:R-:W4:Y:S02]  /*18970*/  LDL.LU R27, [R1+0x13b8] ;  /* 0x0013b800011b7983 */ /* 0x000f240000300800 */
[----:B------:R1:W-:Y:S01]  /*18980*/  STL.64 [R1+0x1348], R18 ;  /* 0x0013481201007387 */ /* 0x0003e20000100a00 */
[----:B0-----:R-:W2:Y:S01]  /*18990*/  LDL.LU R16, [R1+0x640] ;  /* 0x0006400001107983 */ /* 0x001ea20000300800 */
[----:B------:R-:W2:Y:S02]  /*189a0*/  LDL.LU R17, [R1+0x644] ;  /* 0x0006440001117983 */ /* 0x000ea40000300800 */
[----:B-1----:R-:W2:Y:S02]  /*189b0*/  LDL.LU R18, [R1+0x648] ;  /* 0x0006480001127983 */ /* 0x002ea40000300800 */
[----:B------:R-:W2:Y:S02]  /*189c0*/  LDL.LU R19, [R1+0x64c] ;  /* 0x00064c0001137983 */ /* 0x000ea40000300800 */
[C---:B--2---:R-:W-:Y:S11]  /*189d0*/  HMMA.16816.F32 R16, R20.reuse, R10, R16 ;  /* 0x0000000a1410723c */ /* 0x044ff60000001810 */
[----:B------:R-:W-:Y:S11]  /*189e0*/  @!UPT UIADD3 URZ, URZ, URZ, URZ ;  /* 0x0000003f3f3ff290 */ /* 0x000ff6000fffe03f */
[----:B------:R-:W-:Y:S01]  /*189f0*/  @!UPT UIADD3 URZ, URZ, URZ, URZ ;  /* 0x0000003f3f3ff290 */ /* 0x000fe2000fffe03f */
[----:B------:R0:W-:Y:S01]  /*18a00*/  STL.64 [R1+0x640], R16 ;  /* 0x0006401001007387 */ /* 0x0001e20000100a00 */
[----:B------:R-:W-:Y:S02]  /*18a10*/  STL.64 [R1+0x648], R18 ;  /* 0x0006481201007387 */ /* 0x000fe40000100a00 */
[----:B0-----:R-:W-:Y:S02]  /*18a20*/  IMAD.MOV.U32 R17, RZ, RZ, R10 ;  /* 0x000000ffff117224 */ /* 0x001fe400078e000a */
[----:B------:R-:W-:Y:S02]  /*18a30*/  IMAD.MOV.U32 R16, RZ, RZ, R11 ;  /* 0x000000ffff107224 */ /* 0x000fe400078e000b */
[----:B------:R-:W4:Y:S01]  /*18a40*/  LDL.LU.64 R10, [R1+0x13b0] ;  /* 0x0013b000010a7983 */ /* 0x000f220000300a00 */
[----:B------:R-:W4:Y:S02]  /*18a50*/  LDL.LU.64 R8, [R1+0x13a8] ;  /* 0x0013a80001087983 */ /* 0x000f240000300a00 */
[C---:B----4-:R-:W-:Y:S11]  /*18a60*/  HMMA.16816.F32 R8, R20.reuse, R26, R8 ;  /* 0x0000001a1408723c */ /* 0x050ff60000001808 */
[----:B------:R-:W-:Y:S11]  /*18a70*/  @!UPT UIADD3 URZ, URZ, URZ, URZ ;  /* 0x0000003f3f3ff290 */ /* 0x000ff6000fffe03f */
[----:B------:R-:W-:Y:S01]  /*18a80*/  @!UPT UIADD3 URZ, URZ, URZ, URZ ;  /* 0x0000003f3f3ff290 */ /* 0x000fe2000fffe03f */
[----:B------:R-:W-:Y:S01]  /*18a90*/  STL.64 [R1+0x630], R8 ;  /* 0x0006300801007387 */ /* 0x000fe20000100a00 */
[----:B------:R0:W-:Y:S03]  /*18aa0*/  STL.64 [R1+0x638], R10 ;  /* 0x0006380a01007387 */ /* 0x0001e60000100a00 */
[----:B0-----:R-:W2:Y:S01]  /*18ab0*/  LDL.LU.64 R10, [R1+0x13a0] ;  /* 0x0013a000010a7983 */ /* 0x001ea20000300a00 */
[----:B------:R-:W4:Y:S02]  /*18ac0*/  LDL.LU.64 R8, [R1+0x1398] ;  /* 0x0013980001087983 */ /* 0x000f240000300a00 */
[----:B--2---:R-:W-:Y:S02]  /*18ad0*/  IMAD.MOV.U32 R18, RZ, RZ, R10 ;  /* 0x000000ffff127224 */ /* 0x004fe400078e000a */
[----:B------:R-:W-:Y:S01]  /*18ae0*/  IMAD.MOV.U32 R19, RZ, RZ, R11 ;  /* 0x000000ffff137224 */ /* 0x000fe200078e000b */
[----:B------:R-:W2:Y:S01]  /*18af0*/  LDL.LU R10, [R1+0x1394] ;  /* 0x00139400010a7983 */ /* 0x000ea20000300800 */
[----:B------:R-:W2:Y:S03]  /*18b00*/  LDL.LU R11, [R1+0x1390] ;  /* 0x00139000010b7983 */ /* 0x000ea60000300800 */
[----:B------:R-:W-:Y:S01]  /*18b10*/  STL.64 [R1+0x1368], R18 ;  /* 0x0013681201007387 */ /* 0x000fe20000100a00 */
[----:B------:R0:W-:Y:S03]  /*18b20*/  STL.64 [R1+0x1360], R16 ;  /* 0x0013601001007387 */ /* 0x0001e60000100a00 */
[----:B0-----:R-:W3:Y:S01]  /*18b30*/  LDL.LU R16, [R1+0x610] ;  /* 0x0006100001107983 */ /* 0x001ee20000300800 */
[----:B------:R-:W3:Y:S02]  /*18b40*/  LDL.LU R17, [R1+0x614] ;  /* 0x0006140001117983 */ /* 0x000ee40000300800 */
[----:B------:R-:W3:Y:S02]  /*18b50*/  LDL.LU R18, [R1+0x618] ;  /* 0x0006180001127983 */ /* 0x000ee40000300800 */
[----:B------:R-:W3:Y:S01]  /*18b60*/  LDL.LU R19, [R1+0x61c] ;  /* 0x00061c0001137983 */ /* 0x000ee20000300800 */
[----:B------:R-:W-:Y:S01]  /*18b70*/  STL.64 [R1+0x1300], R26 ;  /* 0x0013001a01007387 */ /* 0x000fe20000100a00 */
[----:B------:R0:W-:Y:S03]  /*18b80*/  STL.64 [R1+0x1340], R24 ;  /* 0x0013401801007387 */ /* 0x0001e60000100a00 */
[----:B0-----:R-:W3:Y:S01]  /*18b90*/  LDL.LU R24, [R1+0x5f0] ;  /* 0x0005f00001187983 */ /* 0x001ee20000300800 */
[----:B------:R-:W3:Y:S02]  /*18ba0*/  LDL.LU R25, [R1+0x5f4] ;  /* 0x0005f40001197983 */ /* 0x000ee40000300800 */
[----:B------:R-:W3:Y:S02]  /*18bb0*/  LDL.LU R26, [R1+0x5f8] ;  /* 0x0005f800011a7983 */ /* 0x000ee40000300800 */
[----:B------:R-:W3:Y:S01]  /*18bc0*/  LDL.LU R27, [R1+0x5fc] ;  /* 0x0005fc00011b7983 */ /* 0x000ee20000300800 */
[C---:B--2---:R-:W-:Y:S01]  /*18bd0*/  HMMA.16816.F32 R4, R20.reuse, R10, R4 ;  /* 0x0000000a1404723c */ /* 0x044fe20000001804 */
[----:B---3--:R-:W-:Y:S01]  /*18be0*/  STL.64 [R1+0x1358], R26 ;  /* 0x0013581a01007387 */ /* 0x008fe20000100a00 */
[----:B------:R0:W-:Y:S03]  /*18bf0*/  STL.64 [R1+0x1350], R24 ;  /* 0x0013501801007387 */ /* 0x0001e60000100a00 */
[----:B0-----:R-:W2:Y:S01]  /*18c00*/  LDL.LU R24, [R1+0x600] ;  /* 0x0006000001187983 */ /* 0x001ea20000300800 */
[----:B------:R-:W2:Y:S02]  /*18c10*/  LDL.LU R25, [R1+0x604] ;  /* 0x0006040001197983 */ /* 0x000ea40000300800 */
[----:B------:R-:W2:Y:S02]  /*18c20*/  LDL.LU R26, [R1+0x608] ;  /* 0x00060800011a7983 */ /* 0x000ea40000300800 */
[----:B------:R-:W2:Y:S11]  /*18c30*/  LDL.LU R27, [R1+0x60c] ;  /* 0x00060c00011b7983 */ /* 0x000eb60000300800 */
[----:B------:R-:W-:Y:S02]  /*18c40*/  @!UPT UIADD3 URZ, URZ, URZ, URZ ;  /* 0x0000003f3f3ff290 */ /* 0x000fe4000fffe03f */
[----:B------:R-:W-:Y:S01]  /*18c50*/  STL.64 [R1+0x620], R4 ;  /* 0x0006200401007387 */ /* 0x000fe20000100a00 */
[----:B------:R0:W-:Y:S03]  /*18c60*/  STL.64 [R1+0x628], R6 ;  /* 0x0006280601007387 */ /* 0x0001e60000100a00 */
[----:B0-----:R-:W3:Y:S01]  /*18c70*/  LDL.LU.64 R6, [R1+0x1388] ;  /* 0x0013880001067983 */ /* 0x001ee20000300a00 */
[----:B------:R-:W2:Y:S02]  /*18c80*/  LDL.LU.64 R4, [R1+0x1380] ;  /* 0x0013800001047983 */ /* 0x000ea40000300a00 */
[----:B------:R0:W-:Y:S02]  /*18c90*/  STL.64 [R1+0x1260], R10 ;  /* 0x0012600a01007387 */ /* 0x0001e40000100a00 */
[----:B0-----:R-:W2:Y:S04]  /*18ca0*/  LDL R10, [R1+0xc8] ;  /* 0x0000c800010a7983 */ /* 0x001ea80000100800 */
[----:B------:R-:W2:Y:S01]  /*18cb0*/  LDL R11, [R1+0xcc] ;  /* 0x0000cc00010b7983 */ /* 0x000ea20000100800 */
[----:B---3--:R-:W-:Y:S03]  /*18cc0*/  HMMA.16816.F32 R20, R20, R6, R12 ;  /* 0x000000061414723c */ /* 0x008fe6000000180c */
[----:B------:R-:W2:Y:S01]  /*18cd0*/  LDL.LU.64 R14, [R1+0x1378] ;  /* 0x00137800010e7983 */ /* 0x000ea20000300a00 */
[----:B------:R-:W2:Y:S11]  /*18ce0*/  LDL.LU.64 R12, [R1+0x1370] ;  /* 0x00137000010c7983 */ /* 0x000eb60000300a00 */
[----:B------:R-:W-:Y:S08]  /*18cf0*/  @!UPT UIADD3 URZ, URZ, URZ, URZ ;  /* 0x0000003f3f3ff290 */ /* 0x000ff0000fffe03f */
[----:B------:R-:W-:Y:S01]  /*18d00*/  STL.64 [R1+0x260], R20 ;  /* 0x0002601401007387 */ /* 0x000fe20000100a00 */
[----:B------:R0:W-:Y:S03]  /*18d10*/  STL.64 [R1+0x268], R22 ;  /* 0x0002681601007387 */ /* 0x0001e60000100a00 */
[----:B0-----:R-:W0:Y:S04]  /*18d20*/  S2R R23, SR_TID.X ;  /* 0x0000000000177919 */ /* 0x001e280000002100 */
[----:B------:R-:W1:Y:S01]  /*18d30*/  S2R R20, SR_TID.X ;  /* 0x0000000000147919 */ /* 0x000e620000002100 */
[C---:B0-----:R-:W-:Y:S01]  /*18d40*/  LOP3.LUT R21, R23.reuse, 0x7, RZ, 0xc0, !PT ;  /* 0x0000000717157812 */ /* 0x041fe200078ec0ff */
[----:B------:R-:W-:-:S02]  /*18d50*/  IMAD.SHL.U32 R22, R23, 0x200, RZ ;  /* 0x0000020017167824 */ /* 0x000fc400078e00ff */
[----:B------:R-:W-:-:S05]  /*18d60*/  IMAD.SHL.U32 R23, R23, 0x2, RZ ;  /* 0x0000000217177824 */ /* 0x000fca00078e00ff */
[----:B------:R-:W-:Y:S01]  /*18d70*/  LOP3.LUT R23, R23, 0x10, RZ, 0xc0, !PT ;  /* 0x0000001017177812 */ /* 0x000fe200078ec0ff */
[----:B------:R-:W-:-:S03]  /*18d80*/  IMAD R21, R21, 0x410, RZ ;  /* 0x0000041015157824 */ /* 0x000fc600078e02ff */
[----:B-1----:R-:W-:Y:S02]  /*18d90*/  LOP3.LUT R23, R23, 0x60, R20, 0xf8, !PT ;  /* 0x0000006017177812 */ /* 0x002fe400078ef814 */
[----:B------:R-:W-:Y:S02]  /*18da0*/  LOP3.LUT R22, R22, 0x2000, RZ, 0xc0, !PT ;  /* 0x0000200016167812 */ /* 0x000fe400078ec0ff */
[----:B------:R-:W-:-:S05]  /*18db0*/  LOP3.LUT R23, R21, R23, RZ, 0x3c, !PT ;  /* 0x0000001715177212 */ /* 0x000fca00078e3cff */
[----:B------:R-:W-:-:S06]  /*18dc0*/  IMAD.IADD R23, R22, 0x1, R23 ;  /* 0x0000000116177824 */ /* 0x000fcc00078e0217 */
[----:B------:R-:W0:Y:S04]  /*18dd0*/  LDSM.16.MT88.4 R20, [R23+0x4380] ;  /* 0x004380001714783b */ /* 0x000e280000004200 */
[----:B------:R-:W-:Y:S04]  /*18de0*/  STL.64 [R1+0x12d8], R6 ;  /* 0x0012d80601007387 */ /* 0x000fe80000100a00 */
[----:B0-----:R4:W-:Y:S01]  /*18df0*/  STL [R1+0x1174], R22 ;  /* 0x0011741601007387 */ /* 0x0019e20000100800 */
[----:B------:R0:W-:Y:S02]  /*18e00*/  STL [R1+0x1170], R23 ;  /* 0x0011701701007387 */ /* 0x0001e40000100800 */
[----:B----4-:R-:W-:-:S02]  /*18e10*/  IMAD.MOV.U32 R22, RZ, RZ, R9 ;  /* 0x000000ffff167224 */ /* 0x010fc400078e0009 */
[----:B0-----:R-:W-:Y:S01]  /*18e20*/  IMAD.MOV.U32 R23, RZ, RZ, R8 ;  /* 0x000000ffff177224 */ /* 0x001fe200078e0008 */
[----:B------:R-:W-:Y:S01]  /*18e30*/  STL.64 [R1+0x1238], R20 ;  /* 0x0012381401007387 */ /* 0x000fe20000100a00 */
[----:B--2---:R-:W-:Y:S03]  /*18e40*/  HMMA.16816.F32 R8, R12, R10, R16 ;  /* 0x0000000a0c08723c */ /* 0x004fe60000001810 */
[----:B------:R-:W2:Y:S01]  /*18e50*/  LDL.LU.64 R18, [R1+0x1368] ;  /* 0x0013680001127983 */ /* 0x000ea20000300a00 */
[----:B------:R-:W3:Y:S11]  /*18e60*/  LDL.LU.64 R16, [R1+0x1360] ;  /* 0x0013600001107983 */ /* 0x000ef60000300a00 */
[----:B------:R-:W-:Y:S08]  /*18e70*/  @!UPT UIADD3 URZ, URZ, URZ, URZ ;  /* 0x0000003f3f3ff290 */ /* 0x000ff0000fffe03f */
[----:B------:R0:W-:Y:S01]  /*18e80*/  STL.64 [R1+0x610], R8 ;  /* 0x0006100801007387 */ /* 0x0001e20000100a00 */
[----:B------:R1:W-:Y:S03]  /*18e90*/  STL.64 [R1+0x618], R10 ;  /* 0x0006180a01007387 */ /* 0x0003e60000100a00 */
[----:B0-----:R-:W4:Y:S01]  /*18ea0*/  LDL.LU R8, [R1+0x540] ;  /* 0x0005400001087983 */ /* 0x001f220000300800 */
[----:B------:R-:W4:Y:S02]  /*18eb0*/  LDL.LU R9, [R1+0x544] ;  /* 0x0005440001097983 */ /* 0x000f240000300800 */
[----:B-1----:R-:W2:Y:S02]  /*18ec0*/  LDL.LU R10, [R1+0x548] ;  /* 0x00054800010a7983 */ /* 0x002ea40000300800 */
[----:B------:R-:W2:Y:S02]  /*18ed0*/  LDL.LU R11, [R1+0x54c] ;  /* 0x00054c00010b7983 */ /* 0x000ea40000300800 */
[----:B--2---:R3:W-:Y:S02]  /*18ee0*/  STL.64 [R1+0x1270], R10 ;  /* 0x0012700a01007387 */ /* 0x0047e40000100a00 */
[----:B---3--:R-:W-:-:S02]  /*18ef0*/  IMAD.MOV.U32 R10, RZ, RZ, R17 ;  /* 0x000000ffff0a7224 */ /* 0x008fc400078e0011 */
[----:B------:R-:W-:Y:S02]  /*18f00*/  IMAD.MOV.U32 R11, RZ, RZ, R16 ;  /* 0x000000ffff0b7224 */ /* 0x000fe400078e0010 */
[C---:B------:R-:W-:Y:S01]  /*18f10*/  HMMA.16816.F32 R16, R12.reuse, R18, R24 ;  /* 0x000000120c10723c */ /* 0x040fe20000001818 */
[----:B----4-:R0:W-:Y:S02]  /*18f20*/  STL.64 [R1+0x1268], R8 ;  /* 0x0012680801007387 */ /* 0x0101e40000100a00 */
[----:B------:R1:W-:Y:S02]  /*18f30*/  STL.64 [R1+0x1288], R10 ;  /* 0x0012880a01007387 */ /* 0x0003e40000100a00 */
[----:B0-----:R-:W2:Y:S01]  /*18f40*/  LDL.LU R8, [R1+0x5e0] ;  /* 0x0005e00001087983 */ /* 0x001ea20000300800 */
[----:B------:R-:W2:Y:S02]  /*18f50*/  LDL.LU R9, [R1+0x5e4] ;  /* 0x0005e40001097983 */ /* 0x000ea40000300800 */
[----:B-1----:R-:W2:Y:S02]  /*18f60*/  LDL.LU R10, [R1+0x5e8] ;  /* 0x0005e800010a7983 */ /* 0x002ea40000300800 */
[----:B------:R-:W2:Y:S01]  /*18f70*/  LDL.LU R11, [R1+0x5ec] ;  /* 0x0005ec00010b7983 */ /* 0x000ea20000300800 */
[----:B------:R-:W3:Y:S01]  /*18f80*/  LDL.LU.64 R26, [R1+0x1358] ;  /* 0x00135800011a7983 */ /* 0x000ee20000300a00 */
[----:B------:R-:W3:Y:S11]  /*18f90*/  LDL.LU.64 R24, [R1+0x1350] ;  /* 0x0013500001187983 */ /* 0x000ef60000300a00 */
[----:B------:R-:W-:Y:S01]  /*18fa0*/  STL.64 [R1+0x600], R16 ;  /* 0x0006001001007387 */ /* 0x000fe20000100a00 */
[----:B------:R0:W-:Y:S03]  /*18fb0*/  STL.64 [R1+0x608], R18 ;  /* 0x0006081201007387 */ /* 0x0001e60000100a00 */
[----:B0-----:R-:W3:Y:S02]  /*18fc0*/  LDL.LU.64 R18, [R1+0x1348] ;  /* 0x0013480001127983 */ /* 0x001ee40000300a00 */
[C---:B---3--:R-:W-:Y:S02]  /*18fd0*/  HMMA.16816.F32 R16, R12.reuse, R18, R24 ;  /* 0x000000120c10723c */ /* 0x048fe40000001818 */
[----:B------:R-:W3:Y:S11]  /*18fe0*/  LDL.LU.64 R24, [R1+0x1340] ;  /* 0x0013400001187983 */ /* 0x000ef60000300a00 */
[----:B------:R-:W-:Y:S10]  /*18ff0*/  @!UPT UIADD3 URZ, URZ, URZ, URZ ;  /* 0x0000003f3f3ff290 */ /* 0x000ff4000fffe03f */
[----:B------:R0:W-:Y:S01]  /*19000*/  STL.64 [R1+0x5f0], R16 ;  /* 0x0005f01001007387 */ /* 0x0001e20000100a00 */
[----:B------:R1:W-:Y:S03]  /*19010*/  STL.64 [R1+0x5f8], R18 ;  /* 0x0005f81201007387 */ /* 0x0003e60000100a00 */
[----:B0-----:R-:W4:Y:S01]  /*19020*/  LDL.LU.64 R16, [R1+0x1338] ;  /* 0x0013380001107983 */ /* 0x001f220000300a00 */
[----:B--2---:R-:W-:Y:S11]  /*19030*/  HMMA.16816.F32 R20, R12, R22, R8 ;  /* 0x000000160c14723c */ /* 0x004ff60000001808 */
[----:B------:R-:W-:Y:S11]  /*19040*/  @!UPT UIADD3 URZ, URZ, URZ, URZ ;  /* 0x0000003f3f3ff290 */ /* 0x000ff6000fffe03f */
[----:B------:R-:W-:Y:S01]  /*19050*/  @!UPT UIADD3 URZ, URZ, URZ, URZ ;  /* 0x0000003f3f3ff290 */ /* 0x000fe2000fffe03f */
[----:B------:R-:W-:Y:S01]  /*19060*/  STL.64 [R1+0x5e0], R20 ;  /* 0x0005e01401007387 */ /* 0x000fe20000100a00 */
[----:B------:R-:W-:Y:S02]  /*19070*/  STL.64 [R1+0x5e8], R22 ;  /* 0x0005e81601007387 */ /* 0x000fe40000100a00 */
[----:B----4-:R-:W-:Y:S02]  /*19080*/  IMAD.MOV.U32 R10, RZ, RZ, R17 ;  /* 0x000000ffff0a7224 */ /* 0x010fe400078e0011 */
[----:B------:R-:W-:-:S05]  /*19090*/  IMAD.MOV.U32 R11, RZ, RZ, R16 ;  /* 0x000000ffff0b7224 */ /* 0x000fca00078e0010 */
[----:B------:R0:W-:Y:S01]  /*190a0*/  STL.64 [R1+0x12a0], R10 ;  /* 0x0012a00a01007387 */ /* 0x0001e20000100a00 */
[----:B------:R-:W2:Y:S02]  /*190b0*/  LDL.LU R16, [R1+0x250] ;  /* 0x0002500001107983 */ /* 0x000ea40000300800 */
[----:B------:R-:W2:Y:S02]  /*190c0*/  LDL.LU R17, [R1+0x254] ;  /* 0x0002540001117983 */ /* 0x000ea40000300800 */
[----:B-1----:R-:W4:Y:S01]  /*190d0*/  LDL.LU R18, [R1+0x258] ;  /* 0x0002580001127983 */ /* 0x002f220000300800 */
[----:B------:R-:W4:Y:S01]  /*190e0*/  LDL.LU R19, [R1+0x25c] ;  /* 0x00025c0001137983 */ /* 0x000f220000300800 */
[----:B0-----:R-:W-:Y:S02]  /*190f0*/  IMAD.MOV.U32 R10, RZ, RZ, R28 ;  /* 0x000000ffff0a7224 */ /* 0x001fe400078e001c */
[----:B------:R-:W-:Y:S01]  /*19100*/  IMAD.MOV.U32 R11, RZ, RZ, R29 ;  /* 0x000000ffff0b7224 */ /* 0x000fe200078e001d */
[----:B------:R-:W3:Y:S04]  /*19110*/  LDL.LU R28, [R1+0x1330] ;  /* 0x00133000011c7983 */ /* 0x000ee80000300800 */
[----:B------:R0:W-:Y:S02]  /*19120*/  STL.64 [R1+0x12b8], R10 ;  /* 0x0012b80a01007387 */ /* 0x0001e40000100a00 */
[----:B0-----:R-:W-:-:S02]  /*19130*/  IMAD.MOV.U32 R11, RZ, RZ, R4 ;  /* 0x000000ffff0b7224 */ /* 0x001fc400078e0004 */
[----:B------:R-:W-:Y:S01]  /*19140*/  IMAD.MOV.U32 R10, RZ, RZ, R5 ;  /* 0x000000ffff0a7224 */ /* 0x000fe200078e0005 */
[----:B----4-:R-:W-:Y:S01]  /*19150*/  STL.64 [R1+0x1258], R18 ;  /* 0x0012581201007387 */ /* 0x010fe20000100a00 */
[----:B--2---:R0:W-:Y:S03]  /*19160*/  STL.64 [R1+0x1250], R16 ;  /* 0x0012501001007387 */ /* 0x0041e60000100a00 */
[----:B0-----:R-:W2:Y:S01]  /*19170*/  LDL.LU R16, [R1+0x530] ;  /* 0x0005300001107983 */ /* 0x001ea20000300800 */
[----:B------:R-:W2:Y:S02]  /*19180*/  LDL.LU R17, [R1+0x534] ;  /* 0x0005340001117983 */ /* 0x000ea40000300800 */
[----:B------:R-:W4:Y:S02]  /*19190*/  LDL.LU R18, [R1+0x538] ;  /* 0x0005380001127983 */ /* 0x000f240000300800 */
[----:B------:R-:W4:Y:S01]  /*191a0*/  LDL.LU R19, [R1+0x53c] ;  /* 0x00053c0001137983 */ /* 0x000f220000300800 */
[----:B------:R-:W2:Y:S01]  /*191b0*/  LDL.LU R4, [R1+0x590] ;  /* 0x0005900001047983 */ /* 0x000ea20000300800 */
[----:B------:R-:W2:Y:S02]  /*191c0*/  LDL.LU R5, [R1+0x594] ;  /* 0x0005940001057983 */ /* 0x000ea40000300800 */
[----:B------:R-:W2:Y:S02]  /*191d0*/  LDL.LU R6, [R1+0x598] ;  /* 0x0005980001067983 */ /* 0x000ea40000300800 */
[----:B------:R-:W2:Y:S02]  /*191e0*/  LDL.LU R7, [R1+0x59c] ;  /* 0x00059c0001077983 */ /* 0x000ea40000300800 */
[----:B--2---:R3:W-:Y:S01]  /*191f0*/  STL.64 [R1+0x12e8], R6 ;  /* 0x0012e80601007387 */ /* 0x0047e20000100a00 */
[----:B------:R-:W-:Y:S02]  /*19200*/  STL.64 [R1+0x12e0], R4 ;  /* 0x0012e00401007387 */ /* 0x000fe40000100a00 */
[----:B---3--:R-:W-:-:S02]  /*19210*/  IMAD.MOV.U32 R6, RZ, RZ, R25 ;  /* 0x000000ffff067224 */ /* 0x008fc400078e0019 */
[----:B------:R-:W-:-:S05]  /*19220*/  IMAD.MOV.U32 R7, RZ, RZ, R24 ;  /* 0x000000ffff077224 */ /* 0x000fca00078e0018 */
[----:B------:R-:W-:Y:S01]  /*19230*/  STL.64 [R1+0x12f8], R6 ;  /* 0x0012f80601007387 */ /* 0x000fe20000100a00 */
[----:B------:R0:W-:Y:S03]  /*19240*/  STL.64 [R1+0x12d0], R10 ;  /* 0x0012d00a01007387 */ /* 0x0001e60000100a00 */
[----:B0-----:R-:W2:Y:S04]  /*19250*/  LDL.64 R10, [R1+0x48] ;  /* 0x00004800010a7983 */ /* 0x001ea80000100a00 */
[----:B--2---:R0:W-:Y:S01]  /*19260*/  STL.64 [R1+0x12f0], R10 ;  /* 0x0012f00a01007387 */ /* 0x0041e20000100a00 */
[----:B------:R-:W2:Y:S02]  /*19270*/  LDL.LU R8, [R1+0x5a0] ;  /* 0x0005a00001087983 */ /* 0x000ea40000300800 */
[----:B------:R-:W2:Y:S01]  /*19280*/  LDL.LU R9, [R1+0x5a4] ;  /* 0x0005a40001097983 */ /* 0x000ea20000300800 */
[----:B0-----:R-:W3:Y:S01]  /*19290*/  LDL.LU R10, [R1+0x5a8] ;  /* 0x0005a800010a7983 */ /* 0x001ee20000300800 */
[----:B------:R-:W3:Y:S03]  /*192a0*/  LDL.LU R11, [R1+0x5ac] ;  /* 0x0005ac00010b7983 */ /* 0x000ee60000300800 */
[----:B---3--:R0:W-:Y:S01]  /*192b0*/  STL.64 [R1+0x1310], R10 ;  /* 0x0013100a01007387 */ /* 0x0081e20000100a00 */
[----:B--2---:R1:W-:Y:S02]  /*192c0*/  STL.64 [R1+0x1308], R8 ;  /* 0x0013080801007387 */ /* 0x0043e40000100a00 */
[----:B------:R-:W2:Y:S02]  /*192d0*/  LDL.LU R24, [R1+0x5b0] ;  /* 0x0005b00001187983 */ /* 0x000ea40000300800 */
[----:B------:R-:W2:Y:S01]  /*192e0*/  LDL.LU R25, [R1+0x5b4] ;  /* 0x0005b40001197983 */ /* 0x000ea20000300800 */
[----:B------:R-:W3:Y:S01]  /*192f0*/  LDL.LU R26, [R1+0x5b8] ;  /* 0x0005b800011a7983 */ /* 0x000ee20000300800 */
[----:B------:R-:W3:Y:S02]  /*19300*/  LDL.LU R27, [R1+0x5bc] ;  /* 0x0005bc00011b7983 */ /* 0x000ee40000300800 */
[----:B0-----:R-:W-:-:S02]  /*19310*/  IMAD.MOV.U32 R10, RZ, RZ, R2 ;  /* 0x000000ffff0a7224 */ /* 0x001fc400078e0002 */
[----:B------:R-:W-:Y:S01]  /*19320*/  IMAD.MOV.U32 R11, RZ, RZ, R0 ;  /* 0x000000ffff0b7224 */ /* 0x000fe200078e0000 */
[----:B---3--:R-:W-:Y:S01]  /*19330*/  STL.64 [R1+0x1320], R26 ;  /* 0x0013201a01007387 */ /* 0x008fe20000100a00 */
[----:B--2---:R-:W-:Y:S03]  /*19340*/  STL.64 [R1+0x1318], R24 ;  /* 0x0013181801007387 */ /* 0x004fe60000100a00 */
[----:B------:R0:W-:Y:S02]  /*19350*/  STL.64 [R1+0x1328], R10 ;  /* 0x0013280a01007387 */ /* 0x0001e40000100a00 */
[----:B-1----:R-:W2:Y:S01]  /*19360*/  LDL.LU R8, [R1+0x5d0] ;  /* 0x0005d00001087983 */ /* 0x002ea20000300800 */
[----:B------:R-:W2:Y:S04]  /*19370*/  LDL.LU R9, [R1+0x5d4] ;  /* 0x0005d40001097983 */ /* 0x000ea80000300800 */
[----:B0-----:R-:W2:Y:S01]  /*19380*/  LDL.LU R10, [R1+0x5d8] ;  /* 0x0005d800010a7983 */ /* 0x001ea20000300800 */
[----:B------:R-:W2:Y:S02]  /*19390*/  LDL.LU R11, [R1+0x5dc] ;  /* 0x0005dc00010b7983 */ /* 0x000ea40000300800 */
[----:B------:R-:W3:Y:S02]  /*193a0*/  LDL.LU R24, [R1+0x5c0] ;  /* 0x0005c00001187983 */ /* 0x000ee40000300800 */
[----:B------:R-:W3:Y:S01]  /*193b0*/  LDL.LU R25, [R1+0x5c4] ;  /* 0x0005c40001197983 */ /* 0x000ee20000300800 */
[----:B------:R-:W3:Y:S01]  /*193c0*/  LDL.LU R26, [R1+0x5c8] ;  /* 0x0005c800011a7983 */ /* 0x000ee20000300800 */
[----:B------:R-:W3:Y:S02]  /*193d0*/  LDL.LU R27, [R1+0x5cc] ;  /* 0x0005cc00011b7983 */ /* 0x000ee40000300800 */
[----:B------:R-:W2:Y:S02]  /*193e0*/  LDL.64 R6, [R1+0x68] ;  /* 0x0000680001067983 */ /* 0x000ea40000100a00 */
[----:B----4-:R-:W-:Y:S01]  /*193f0*/  STL.64 [R1+0x1280], R18 ;  /* 0x0012801201007387 */ /* 0x010fe20000100a00 */
[----:B------:R0:W-:Y:S04]  /*19400*/  STL.64 [R1+0x1278], R16 ;  /* 0x0012781001007387 */ /* 0x0001e80000100a00 */
        /* <DEDUP_REMOVED lines=14> */
[----:B------:R-:W4:Y:S02]  /*194f0*/  LDL.LU R18, [R1+0x578] ;  /* 0x0005780001127983 */ /* 0x000f240000300800 */
[----:B------:R-:W4:Y:S02]  /*19500*/  LDL.LU R19, [R1+0x57c] ;  /* 0x00057c0001137983 */ /* 0x000f240000300800 */
[----:B------:R-:W-:-:S02]  /*19510*/  IMAD.MOV.U32 R22, RZ, RZ, R28 ;  /* 0x000000ffff167224 */ /* 0x000fc400078e001c */
[----:B------:R-:W-:-:S07]  /*19520*/  IMAD.MOV.U32 R23, RZ, RZ, R3 ;  /* 0x000000ffff177224 */ /* 0x000fce00078e0003 */
[C---:B------:R-:W-:Y:S01]  /*19530*/  HMMA.16816.F32 R20, R12.reuse, R22, R8 ;  /* 0x000000160c14723c */ /* 0x040fe20000001808 */
[----:B----4-:R-:W-:Y:S01]  /*19540*/  STL.64 [R1+0x12c8], R18 ;  /* 0x0012c81201007387 */ /* 0x010fe20000100a00 */
[----:B--2---:R0:W-:Y:S03]  /*19550*/  STL.64 [R1+0x12c0], R16 ;  /* 0x0012c01001007387 */ /* 0x0041e60000100a00 */
[----:B0-----:R-:W2:Y:S01]  /*19560*/  LDL.LU R16, [R1+0x580] ;  /* 0x0005800001107983 */ /* 0x001ea20000300800 */
[----:B------:R-:W2:Y:S02]  /*19570*/  LDL.LU R17, [R1+0x584] ;  /* 0x0005840001117983 */ /* 0x000ea40000300800 */
[----:B------:R-:W2:Y:S02]  /*19580*/  LDL.LU R18, [R1+0x588] ;  /* 0x0005880001127983 */ /* 0x000ea40000300800 */
[----:B------:R-:W2:Y:S01]  /*19590*/  LDL.LU R19, [R1+0x58c] ;  /* 0x00058c0001137983 */ /* 0x000ea20000300800 */
[----:B------:R-:W3:Y:S11]  /*195a0*/  LDL.LU.64 R10, [R1+0x1328] ;  /* 0x00132800010a7983 */ /* 0x000ef60000300a00 */
[----:B------:R-:W-:Y:S01]  /*195b0*/  @!UPT UIADD3 URZ, URZ, URZ, URZ ;  /* 0x0000003f3f3ff290 */ /* 0x000fe2000fffe03f */
[----:B------:R0:W-:Y:S02]  /*195c0*/  STL.64 [R1+0x5d0], R20 ;  /* 0x0005d01401007387 */ /* 0x0001e40000100a00 */
[----:B------:R1:W-:Y:S01]  /*195d0*/  STL.64 [R1+0x5d8], R22 ;  /* 0x0005d81601007387 */ /* 0x0003e20000100a00 */
[----:B0-----:R-:W4:Y:S01]  /*195e0*/  LDL.LU R20, [R1+0x240] ;  /* 0x0002400001147983 */ /* 0x001f220000300800 */
[----:B------:R-:W4:Y:S02]  /*195f0*/  LDL.LU R21, [R1+0x244] ;  /* 0x0002440001157983 */ /* 0x000f240000300800 */
[----:B-1----:R-:W4:Y:S02]  /*19600*/  LDL.LU R22, [R1+0x248] ;  /* 0x0002480001167983 */ /* 0x002f240000300800 */
[----:B------:R-:W4:Y:S01]  /*19610*/  LDL.LU R23, [R1+0x24c] ;  /* 0x00024c0001177983 */ /* 0x000f220000300800 */
[C---:B---3--:R-:W-:Y:S01]  /*19620*/  HMMA.16816.F32 R8, R12.reuse, R10, R24 ;  /* 0x0000000a0c08723c */ /* 0x048fe20000001818 */
[----:B------:R-:W3:Y:S01]  /*19630*/  LDL.LU.64 R26, [R1+0x1320] ;  /* 0x00132000011a7983 */ /* 0x000ee20000300a00 */
[----:B------:R-:W3:Y:S02]  /*19640*/  LDL.LU.64 R24, [R1+0x1318] ;  /* 0x0013180001187983 */ /* 0x000ee40000300a00 */
[----:B------:R-:W-:Y:S11]  /*19650*/  IMAD.MOV.U32 R2, RZ, RZ, R7 ;  /* 0x000000ffff027224 */ /* 0x000ff600078e0007 */
[----:B------:R-:W-:Y:S08]  /*19660*/  @!UPT UIADD3 URZ, URZ, URZ, URZ ;  /* 0x0000003f3f3ff290 */ /* 0x000ff0000fffe03f */
[----:B------:R-:W-:Y:S01]  /*19670*/  STL.64 [R1+0x5c0], R8 ;  /* 0x0005c00801007387 */ /* 0x000fe20000100a00 */
[----:B------:R0:W-:Y:S03]  /*19680*/  STL.64 [R1+0x5c8], R10 ;  /* 0x0005c80a01007387 */ /* 0x0001e60000100a00 */
[----:B0-----:R-:W2:Y:S01]  /*19690*/  LDL.LU.64 R10, [R1+0x1310] ;  /* 0x00131000010a7983 */ /* 0x001ea20000300a00 */
[----:B------:R-:W2:Y:S01]  /*196a0*/  LDL.LU.64 R8, [R1+0x1308] ;  /* 0x0013080001087983 */ /* 0x000ea20000300a00 */
[C---:B---3--:R-:W-:Y:S11]  /*196b0*/  HMMA.16816.F32 R24, R12.reuse, R6, R24 ;  /* 0x000000060c18723c */ /* 0x048ff60000001818 */
[----:B------:R-:W-:Y:S11]  /*196c0*/  @!UPT UIADD3 URZ, URZ, URZ, URZ ;  /* 0x0000003f3f3ff290 */ /* 0x000ff6000fffe03f */
[----:B------:R-:W-:Y:S01]  /*196d0*/  @!UPT UIADD3 URZ, URZ, URZ, URZ ;  /* 0x0000003f3f3ff290 */ /* 0x000fe2000fffe03f */
[----:B------:R0:W-:Y:S01]  /*196e0*/  STL.64 [R1+0x5b0], R24 ;  /* 0x0005b01801007387 */ /* 0x0001e20000100a00 */
[----:B------:R1:W-:Y:S02]  /*196f0*/  STL.64 [R1+0x5b8], R26 ;  /* 0x0005b81a01007387 */ /* 0x0003e40000100a00 */
[----:B0-----:R-:W-:Y:S01]  /*19700*/  IMAD.MOV.U32 R25, RZ, RZ, R6 ;  /* 0x000000ffff197224 */ /* 0x001fe200078e0006 */
[----:B-1----:R-:W3:Y:S01]  /*19710*/  LDL.LU.64 R26, [R1+0x1300] ;  /* 0x00130000011a7983 */ /* 0x002ee20000300a00 */
        /* <DEDUP_REMOVED lines=44> */
[----:B0-----:R-:W3:Y:S01]  /*199e0*/  LDL.LU.64 R10, [R1+0x1270] ;  /* 0x00127000010a7983 */ /* 0x001ee20000300a00 */
[----:B------:R-:W3:Y:S02]  /*199f0*/  LDL.LU.64 R8, [R1+0x1268] ;  /* 0x0012680001087983 */ /* 0x000ee40000300a00 */
[C---:B---3--:R-:W-:Y:S11]  /*19a00*/  HMMA.16816.F32 R8, R12.reuse, R26, R8 ;  /* 0x0000001a0c08723c */ /* 0x048ff60000001808 */
[----:B------:R-:W-:Y:S11]  /*19a10*/  @!UPT UIADD3 URZ, URZ, URZ, URZ ;  /* 0x0000003f3f3ff290 */ /* 0x000ff6000fffe03f */
[----:B------:R-:W-:Y:S01]  /*19a20*/  @!UPT UIADD3 URZ, URZ, URZ, URZ ;  /* 0x0000003f3f3ff290 */ /* 0x000fe2000fffe03f */
[----:B------:R-:W-:Y:S01]  /*19a30*/  STL.64 [R1+0x540], R8 ;  /* 0x0005400801007387 */ /* 0x000fe20000100a00 */
[----:B------:R0:W-:Y:S03]  /*19a40*/  STL.64 [R1+0x548], R10 ;  /* 0x0005480a01007387 */ /* 0x0001e60000100a00 */
[----:B0-----:R-:W2:Y:S01]  /*19a50*/  LDL.LU.64 R10, [R1+0x1260] ;  /* 0x00126000010a7983 */ /* 0x001ea20000300a00 */
[----:B------:R-:W-:Y:S02]  /*19a60*/  STL [R1+0x11b8], R27 ;  /* 0x0011b81b01007387 */ /* 0x000fe40000100800 */
[----:B------:R0:W-:Y:S02]  /*19a70*/  STL [R1+0x1224], R26 ;  /* 0x0012241a01007387 */ /* 0x0001e40000100800 */
[----:B------:R-:W-:Y:S01]  /*19a80*/  STL [R1+0x1220], R25 ;  /* 0x0012201901007387 */ /* 0x000fe20000100800 */
[----:B0-----:R-:W3:Y:S01]  /*19a90*/  LDL.LU.64 R26, [R1+0xb8] ;  /* 0x0000b800011a7983 */ /* 0x001ee20000300a00 */
[C---:B--2---:R-:W-:Y:S03]  /*19aa0*/  HMMA.16816.F32 R16, R12.reuse, R10, R16 ;  /* 0x0000000a0c10723c */ /* 0x044fe60000001810 */
[----:B---3--:R0:W-:Y:S04]  /*19ab0*/  STL.64 [R1+0x1230], R26 ;  /* 0x0012301a01007387 */ /* 0x0081e80000100a00 */
[----:B0-----:R-:W4:Y:S11]  /*19ac0*/  LDL.LU.64 R26, [R1+0xc8] ;  /* 0x0000c800011a7983 */ /* 0x001f360000300a00 */
[----:B------:R-:W-:Y:S05]  /*19ad0*/  @!UPT UIADD3 URZ, URZ, URZ, URZ ;  /* 0x0000003f3f3ff290 */ /* 0x000fea000fffe03f */
[----:B------:R-:W-:Y:S02]  /*19ae0*/  STL.64 [R1+0x530], R16 ;  /* 0x0005301001007387 */ /* 0x000fe40000100a00 */
[----:B------:R0:W-:Y:S02]  /*19af0*/  STL.64 [R1+0x538], R18 ;  /* 0x0005381201007387 */ /* 0x0001e40000100a00 */
[----:B0-----:R-:W2:Y:S01]  /*19b00*/  LDL.LU.64 R18, [R1+0x1258] ;  /* 0x0012580001127983 */ /* 0x001ea20000300a00 */
[----:B------:R-:W2:Y:S02]  /*19b10*/  LDL.LU.64 R16, [R1+0x1250] ;  /* 0x0012500001107983 */ /* 0x000ea40000300a00 */
[----:B------:R0:W-:Y:S02]  /*19b20*/  STL.64 [R1+0x1218], R10 ;  /* 0x0012180a01007387 */ /* 0x0001e40000100a00 */
[----:B------:R-:W3:Y:S01]  /*19b30*/  LDL.LU R8, [R1+0x220] ;  /* 0x0002200001087983 */ /* 0x000ee20000300800 */
[----:B------:R-:W3:Y:S04]  /*19b40*/  LDL.LU R9, [R1+0x224] ;  /* 0x0002240001097983 */ /* 0x000ee80000300800 */
[----:B0-----:R-:W3:Y:S01]  /*19b50*/  LDL.LU R10, [R1+0x228] ;  /* 0x00022800010a7983 */ /* 0x001ee20000300800 */
[----:B------:R-:W3:Y:S01]  /*19b60*/  LDL.LU R11, [R1+0x22c] ;  /* 0x00022c00010b7983 */ /* 0x000ee20000300800 */
[----:B--2---:R-:W-:Y:S02]  /*19b70*/  HMMA.16816.F32 R12, R12, R6, R16 ;  /* 0x000000060c0c723c */ /* 0x004fe40000001810 */
[----:B------:R-:W4:Y:S01]  /*19b80*/  LDL.LU.64 R18, [R1+0x1248] ;  /* 0x0012480001127983 */ /* 0x000f220000300a00 */
[----:B------:R-:W4:Y:S11]  /*19b90*/  LDL.LU.64 R16, [R1+0x1240] ;  /* 0x0012400001107983 */ /* 0x000f360000300a00 */
[----:B------:R-:W-:Y:S09]  /*19ba0*/  @!UPT UIADD3 URZ, URZ, URZ, URZ ;  /* 0x0000003f3f3ff290 */ /* 0x000ff2000fffe03f */
[----:B------:R-:W-:Y:S01]  /*19bb0*/  STL.64 [R1+0x250], R12 ;  /* 0x0002500c01007387 */ /* 0x000fe20000100a00 */
[----:B------:R0:W-:Y:S03]  /*19bc0*/  STL.64 [R1+0x258], R14 ;  /* 0x0002580e01007387 */ /* 0x0001e60000100a00 */
[----:B0-----:R-:W3:Y:S01]  /*19bd0*/  LDL.LU.64 R14, [R1+0xa8] ;  /* 0x0000a800010e7983 */ /* 0x001ee20000300a00 */
[----:B------:R0:W-:Y:S02]  /*19be0*/  STL.64 [R1+0x11f0], R6 ;  /* 0x0011f00601007387 */ /* 0x0001e40000100a00 */
[----:B------:R-:W-:Y:S01]  /*19bf0*/  STL.64 [R1+0x1228], R4 ;  /* 0x0012280401007387 */ /* 0x000fe20000100a00 */
[----:B0-----:R-:W2:Y:S01]  /*19c00*/  LDL.LU.64 R6, [R1+0x98] ;  /* 0x0000980001067983 */ /* 0x001ea20000300a00 */
[C---:B----4-:R-:W-:Y:S11]  /*19c10*/  HMMA.16816.F32 R20, R16.reuse, R26, R20 ;  /* 0x0000001a1014723c */ /* 0x050ff60000001814 */
[----:B------:R-:W-:Y:S11]  /*19c20*/  @!UPT UIADD3 URZ, URZ, URZ, URZ ;  /* 0x0000003f3f3ff290 */ /* 0x000ff6000fffe03f */
[----:B------:R-:W-:Y:S01]  /*19c30*/  @!UPT UIADD3 URZ, URZ, URZ, URZ ;  /* 0x0000003f3f3ff290 */ /* 0x000fe2000fffe03f */
[----:B------:R0:W-:Y:S01]  /*19c40*/  STL.64 [R1+0x240], R20 ;  /* 0x0002401401007387 */ /* 0x0001e20000100a00 */
[----:B------:R1:W-:Y:S03]  /*19c50*/  STL.64 [R1+0x248], R22 ;  /* 0x0002481601007387 */ /* 0x0003e60000100a00 */
[----:B0-----:R-:W4:Y:S01]  /*19c60*/  LDL.LU.64 R20, [R1+0x1238] ;  /* 0x0012380001147983 */ /* 0x001f220000300a00 */
[----:B-1----:R-:W-:Y:S02]  /*19c70*/  IMAD.MOV.U32 R22, RZ, RZ, R26 ;  /* 0x000000ffff167224 */ /* 0x002fe400078e001a */
[----:B------:R-:W-:Y:S02]  /*19c80*/  IMAD.MOV.U32 R23, RZ, RZ, R27 ;  /* 0x000000ffff177224 */ /* 0x000fe400078e001b */
[----:B------:R-:W2:Y:S03]  /*19c90*/  LDL.LU.64 R26, [R1+0x1230] ;  /* 0x00123000011a7983 */ /* 0x000ea60000300a00 */
[----:B------:R-:W-:Y:S01]  /*19ca0*/  STL.64 [R1+0x1180], R22 ;  /* 0x0011801601007387 */ /* 0x000fe20000100a00 */
[----:B----4-:R0:W-:Y:S04]  /*19cb0*/  STL.64 [R1+0x1178], R20 ;  /* 0x0011781401007387 */ /* 0x0101e80000100a00 */
[----:B0-----:R-:W2:Y:S01]  /*19cc0*/  LDL.LU R20, [R1+0x230] ;  /* 0x0002300001147983 */ /* 0x001ea20000300800 */
[----:B------:R-:W2:Y:S02]  /*19cd0*/  LDL.LU R21, [R1+0x234] ;  /* 0x0002340001157983 */ /* 0x000ea40000300800 */
[----:B------:R-:W2:Y:S02]  /*19ce0*/  LDL.LU R22, [R1+0x238] ;  /* 0x0002380001167983 */ /* 0x000ea40000300800 */
[----:B------:R-:W2:Y:S01]  /*19cf0*/  LDL.LU R23, [R1+0x23c] ;  /* 0x00023c0001177983 */ /* 0x000ea20000300800 */
[C---:B---3--:R-:W-:Y:S08]  /*19d00*/  HMMA.16816.F32 R8, R16.reuse, R14, R8 ;  /* 0x0000000e1008723c */ /* 0x048ff00000001808 */
[----:B--2---:R-:W-:Y:S11]  /*19d10*/  HMMA.16816.F32 R20, R16, R26, R20 ;  /* 0x0000001a1014723c */ /* 0x004ff60000001814 */
[----:B------:R-:W-:Y:S11]  /*19d20*/  @!UPT UIADD3 URZ, URZ, URZ, URZ ;  /* 0x0000003f3f3ff290 */ /* 0x000ff6000fffe03f */
[----:B------:R-:W-:Y:S01]  /*19d30*/  @!UPT UIADD3 URZ, URZ, URZ, URZ ;  /* 0x0000003f3f3ff290 */ /* 0x000fe2000fffe03f */
[----:B------:R0:W-:Y:S01]  /*19d40*/  STL.64 [R1+0x230], R20 ;  /* 0x0002301401007387 */ /* 0x0001e20000100a00 */
[----:B------:R1:W-:Y:S02]  /*19d50*/  STL.64 [R1+0x238], R22 ;  /* 0x0002381601007387 */ /* 0x0003e40000100a00 */
[----:B------:R-:W2:Y:S02]  /*19d60*/  LDL.LU R24, [R1+0x200] ;  /* 0x0002000001187983 */ /* 0x000ea40000300800 */
[----:B------:R-:W2:Y:S02]  /*19d70*/  LDL.LU R25, [R1+0x204] ;  /* 0x0002040001197983 */ /* 0x000ea40000300800 */
[----:B0-----:R-:W-:Y:S02]  /*19d80*/  IMAD.MOV.U32 R21, RZ, RZ, R26 ;  /* 0x000000ffff157224 */ /* 0x001fe400078e001a */
[----:B------:R-:W-:Y:S01]  /*19d90*/  IMAD.MOV.U32 R20, RZ, RZ, R27 ;  /* 0x000000ffff147224 */ /* 0x000fe200078e001b */
[----:B------:R-:W2:Y:S01]  /*19da0*/  LDL.LU R26, [R1+0x208] ;  /* 0x00020800011a7983 */ /* 0x000ea20000300800 */
[----:B------:R-:W2:Y:S02]  /*19db0*/  LDL.LU R27, [R1+0x20c] ;  /* 0x00020c00011b7983 */ /* 0x000ea40000300800 */
[----:B------:R0:W-:Y:S02]  /*19dc0*/  STL.64 [R1+0x220], R8 ;  /* 0x0002200801007387 */ /* 0x0001e40000100a00 */
[----:B-1----:R-:W-:-:S02]  /*19dd0*/  IMAD.MOV.U32 R23, RZ, RZ, R14 ;  /* 0x000000ffff177224 */ /* 0x002fc400078e000e */
[----:B------:R-:W-:Y:S01]  /*19de0*/  IMAD.MOV.U32 R22, RZ, RZ, R15 ;  /* 0x000000ffff167224 */ /* 0x000fe200078e000f */
[----:B------:R1:W-:Y:S01]  /*19df0*/  STL.64 [R1+0x228], R10 ;  /* 0x0002280a01007387 */ /* 0x0003e20000100a00 */
[----:B------:R-:W-:-:S03]  /*19e00*/  IMAD.MOV.U32 R14, RZ, RZ, R10 ;  /* 0x000000ffff0e7224 */ /* 0x000fc600078e000a */
[----:B0-----:R-:W3:Y:S01]  /*19e10*/  LDL.LU R8, [R1+0x1f0] ;  /* 0x0001f00001087983 */ /* 0x001ee20000300800 */
[----:B------:R-:W3:Y:S02]  /*19e20*/  LDL.LU R9, [R1+0x1f4] ;  /* 0x0001f40001097983 */ /* 0x000ee40000300800 */
[----:B-1----:R-:W3:Y:S01]  /*19e30*/  LDL.LU R10, [R1+0x1f8] ;  /* 0x0001f800010a7983 */ /* 0x002ee20000300800 */
[----:B------:R-:W3:Y:S04]  /*19e40*/  LDL.LU R11, [R1+0x1fc] ;  /* 0x0001fc00010b7983 */ /* 0x000ee80000300800 */
[----:B------:R0:W-:Y:S01]  /*19e50*/  STL.64 [R1+0x1190], R22 ;  /* 0x0011901601007387 */ /* 0x0001e20000100a00 */
[----:B------:R-:W-:Y:S03]  /*19e60*/  STL.64 [R1+0x1188], R20 ;  /* 0x0011881401007387 */ /* 0x000fe60000100a00 */
[----:B0-----:R-:W2:Y:S01]  /*19e70*/  LDL.LU.64 R22, [R1+0x88] ;  /* 0x0000880001167983 */ /* 0x001ea20000300a00 */
[----:B------:R0:W-:Y:S02]  /*19e80*/  STL [R1+0x10c0], R14 ;  /* 0x0010c00e01007387 */ /* 0x0001e40000100800 */
[----:B------:R-:W4:Y:S02]  /*19e90*/  LDL.LU R12, [R1+0x210] ;  /* 0x00021000010c7983 */ /* 0x000f240000300800 */
[----:B------:R-:W4:Y:S01]  /*19ea0*/  LDL.LU R13, [R1+0x214] ;  /* 0x00021400010d7983 */ /* 0x000f220000300800 */
[----:B0-----:R-:W4:Y:S01]  /*19eb0*/  LDL.LU R14, [R1+0x218] ;  /* 0x00021800010e7983 */ /* 0x001f220000300800 */
[----:B------:R-:W4:Y:S02]  /*19ec0*/  LDL.LU R15, [R1+0x21c] ;  /* 0x00021c00010f7983 */ /* 0x000f240000300800 */
[----:B------:R-:W2:Y:S01]  /*19ed0*/  LDL.LU.64 R4, [R1+0x1228] ;  /* 0x0012280001047983 */ /* 0x000ea20000300a00 */
[----:B----4-:R-:W-:Y:S11]  /*19ee0*/  HMMA.16816.F32 R12, R16, R6, R12 ;  /* 0x00000006100c723c */ /* 0x010ff6000000180c */
[----:B------:R-:W-:Y:S11]  /*19ef0*/  @!UPT UIADD3 URZ, URZ, URZ, URZ ;  /* 0x0000003f3f3ff290 */ /* 0x000ff6000fffe03f */
[----:B------:R-:W-:Y:S01]  /*19f00*/  @!UPT UIADD3 URZ, URZ, URZ, URZ ;  /* 0x0000003f3f3ff290 */ /* 0x000fe2000fffe03f */
[----:B------:R-:W-:Y:S01]  /*19f10*/  STL.64 [R1+0x210], R12 ;  /* 0x0002100c01007387 */ /* 0x000fe20000100a00 */
[----:B------:R0:W-:Y:S02]  /*19f20*/  STL.64 [R1+0x218], R14 ;  /* 0x0002180e01007387 */ /* 0x0001e40000100a00 */
[----:B0-----:R-:W-:-:S05]  /*19f30*/  IMAD.MOV.U32 R15, RZ, RZ, R14 ;  /* 0x000000ffff0f7224 */ /* 0x001fca00078e000e */
[----:B------:R0:W-:Y:S01]  /*19f40*/  STL [R1+0x10c4], R15 ;  /* 0x0010c40f01007387 */ /* 0x0001e20000100800 */
[----:B------:R-:W4:Y:S02]  /*19f50*/  LDL.LU R12, [R1+0x1d0] ;  /* 0x0001d000010c7983 */ /* 0x000f240000300800 */
[----:B------:R-:W4:Y:S02]  /*19f60*/  LDL.LU R13, [R1+0x1d4] ;  /* 0x0001d400010d7983 */ /* 0x000f240000300800 */
[----:B------:R-:W2:Y:S01]  /*19f70*/  LDL.LU R14, [R1+0x1d8] ;  /* 0x0001d800010e7983 */ /* 0x000ea20000300800 */
[----:B0-----:R-:W2:Y:S04]  /*19f80*/  LDL.LU R15, [R1+0x1dc] ;  /* 0x0001dc00010f7983 */ /* 0x001ea80000300800 */
[----:B--2---:R-:W-:Y:S01]  /*19f90*/  STL.64 [R1+0x1200], R14 ;  /* 0x0012000e01007387 */ /* 0x004fe20000100a00 */
[----:B----4-:R0:W-:Y:S03]  /*19fa0*/  STL.64 [R1+0x11f8], R12 ;  /* 0x0011f80c01007387 */ /* 0x0101e60000100a00 */
[----:B0-----:R-:W2:Y:S01]  /*19fb0*/  LDL.LU R12, [R1+0x1e0] ;  /* 0x0001e000010c7983 */ /* 0x001ea20000300800 */
[----:B------:R-:W2:Y:S02]  /*19fc0*/  LDL.LU R13, [R1+0x1e4] ;  /* 0x0001e400010d7983 */ /* 0x000ea40000300800 */
[----:B------:R-:W4:Y:S02]  /*19fd0*/  LDL.LU R14, [R1+0x1e8] ;  /* 0x0001e800010e7983 */ /* 0x000f240000300800 */
[----:B------:R-:W4:Y:S01]  /*19fe0*/  LDL.LU R15, [R1+0x1ec] ;  /* 0x0001ec00010f7983 */ /* 0x000f220000300800 */
[----:B------:R-:W-:Y:S01]  /*19ff0*/  HMMA.16816.F32 R24, R16, R22, R24 ;  /* 0x000000161018723c */ /* 0x000fe20000001818 */
[----:B----4-:R0:W-:Y:S01]  /*1a000*/  STL.64 [R1+0x1210], R14 ;  /* 0x0012100e01007387 */ /* 0x0101e20000100a00 */
[----:B--2---:R-:W-:Y:S03]  /*1a010*/  STL.64 [R1+0x1208], R12 ;  /* 0x0012080c01007387 */ /* 0x004fe60000100a00 */
[----:B0-----:R-:W3:Y:S11]  /*1a020*/  LDL.LU.64 R14, [R1+0x78] ;  /* 0x00007800010e7983 */ /* 0x001ef60000300a00 */
[----:B------:R-:W-:Y:S07]  /*1a030*/  @!UPT UIADD3 URZ, URZ, URZ, URZ ;  /* 0x0000003f3f3ff290 */ /* 0x000fee000fffe03f */
[----:B------:R-:W-:Y:S02]  /*1a040*/  STL.64 [R1+0x200], R24 ;  /* 0x0002001801007387 */ /* 0x000fe40000100a00 */
[----:B------:R0:W-:Y:S02]  /*1a050*/  STL.64 [R1+0x208], R26 ;  /* 0x0002081a01007387 */ /* 0x0001e40000100a00 */
[----:B0-----:R-:W2:Y:S01]  /*1a060*/  LDL.LU R26, [R1+0x1224] ;  /* 0x00122400011a7983 */ /* 0x001ea20000300800 */
[----:B------:R-:W-:Y:S02]  /*1a070*/  IMAD.MOV.U32 R24, RZ, RZ, R23 ;  /* 0x000000ffff187224 */ /* 0x000fe400078e0017 */
[----:B------:R-:W4:Y:S02]  /*1a080*/  LDL.LU R25, [R1+0x1220] ;  /* 0x0012200001197983 */ /* 0x000f240000300800 */
[----:B------:R-:W-:Y:S02]  /*1a090*/  IMAD.MOV.U32 R27, RZ, RZ, R22 ;  /* 0x000000ffff1b7224 */ /* 0x000fe400078e0016 */
[----:B------:R-:W-:-:S02]  /*1a0a0*/  IMAD.MOV.U32 R23, RZ, RZ, R4 ;  /* 0x000000ffff177224 */ /* 0x000fc400078e0004 */
[----:B------:R-:W-:Y:S01]  /*1a0b0*/  IMAD.MOV.U32 R22, RZ, RZ, R5 ;  /* 0x000000ffff167224 */ /* 0x000fe200078e0005 */
[----:B------:R-:W4:Y:S01]  /*1a0c0*/  LDL.LU R4, [R1+0x1c0] ;  /* 0x0001c00001047983 */ /* 0x000f220000300800 */
[----:B------:R-:W-:Y:S02]  /*1a0d0*/  IMAD.MOV.U32 R3, RZ, RZ, R6 ;  /* 0x000000ffff037224 */ /* 0x000fe400078e0006 */
[----:B------:R-:W4:Y:S02]  /*1a0e0*/  LDL.LU R5, [R1+0x1c4] ;  /* 0x0001c40001057983 */ /* 0x000f240000300800 */
[----:B------:R-:W-:Y:S01]  /*1a0f0*/  IMAD.MOV.U32 R0, RZ, RZ, R7 ;  /* 0x000000ffff007224 */ /* 0x000fe200078e0007 */
[----:B------:R-:W4:Y:S01]  /*1a100*/  LDL.LU R6, [R1+0x1c8] ;  /* 0x0001c80001067983 */ /* 0x000f220000300800 */
[----:B------:R-:W4:Y:S01]  /*1a110*/  LDL.LU R7, [R1+0x1cc] ;  /* 0x0001cc0001077983 */ /* 0x000f220000300800 */
[----:B---3--:R-:W-:Y:S02]  /*1a120*/  HMMA.16816.F32 R8, R16, R14, R8 ;  /* 0x0000000e1008723c */ /* 0x008fe40000001808 */
[----:B--2---:R0:W-:Y:S01]  /*1a130*/  STL.64 [R1+0x11c0], R26 ;  /* 0x0011c01a01007387 */ /* 0x0041e20000100a00 */
[----:B------:R-:W-:Y:S03]  /*1a140*/  STL [R1+0x11bc], R24 ;  /* 0x0011bc1801007387 */ /* 0x000fe60000100800 */
[----:B0-----:R-:W2:Y:S11]  /*1a150*/  LDL.LU.64 R26, [R1+0x58] ;  /* 0x00005800011a7983 */ /* 0x001eb60000300a00 */
[----:B------:R-:W-:Y:S06]  /*1a160*/  @!UPT UIADD3 URZ, URZ, URZ, URZ ;  /* 0x0000003f3f3ff290 */ /* 0x000fec000fffe03f */
[----:B------:R-:W-:Y:S02]  /*1a170*/  STL.64 [R1+0x1f0], R8 ;  /* 0x0001f00801007387 */ /* 0x000fe40000100a00 */
[----:B------:R0:W-:Y:S02]  /*1a180*/  STL.64 [R1+0x1f8], R10 ;  /* 0x0001f80a01007387 */ /* 0x0001e40000100a00 */
[----:B0-----:R-:W3:Y:S01]  /*1a190*/  LDL.LU.64 R10, [R1+0x1218] ;  /* 0x00121800010a7983 */ /* 0x001ee20000300a00 */
[----:B------:R-:W-:Y:S02]  /*1a1a0*/  IMAD.MOV.U32 R9, RZ, RZ, R14 ;  /* 0x000000ffff097224 */ /* 0x000fe400078e000e */
[----:B------:R-:W-:Y:S02]  /*1a1b0*/  IMAD.MOV.U32 R8, RZ, RZ, R15 ;  /* 0x000000ffff087224 */ /* 0x000fe400078e000f */
[----:B------:R-:W2:Y:S01]  /*1a1c0*/  LDL.LU.64 R14, [R1+0x1210] ;  /* 0x00121000010e7983 */ /* 0x000ea20000300a00 */
[----:B------:R-:W2:Y:S03]  /*1a1d0*/  LDL.LU.64 R12, [R1+0x1208] ;  /* 0x00120800010c7983 */ /* 0x000ea60000300a00 */
[----:B---3--:R0:W-:Y:S01]  /*1a1e0*/  STL.64 [R1+0x11d0], R10 ;  /* 0x0011d00a01007387 */ /* 0x0081e20000100a00 */
[----:B------:R-:W-:Y:S03]  /*1a1f0*/  STL.64 [R1+0x11c8], R8 ;  /* 0x0011c80801007387 */ /* 0x000fe60000100a00 */
[----:B0-----:R-:W3:Y:S04]  /*1a200*/  LDL.LU.64 R10, [R1+0x28] ;  /* 0x00002800010a7983 */ /* 0x001ee80000300a00 */
[----:B---3--:R4:W-:Y:S02]  /*1a210*/  STL.64 [R1+0x11e8], R10 ;  /* 0x0011e80a01007387 */ /* 0x0089e40000100a00 */
[----:B----4-:R-:W-:-:S02]  /*1a220*/  IMAD.MOV.U32 R10, RZ, RZ, R25 ;  /* 0x000000ffff0a7224 */ /* 0x010fc400078e0019 */
[----:B------:R-:W-:-:S07]  /*1a230*/  IMAD.MOV.U32 R11, RZ, RZ, R2 ;  /* 0x000000ffff0b7224 */ /* 0x000fce00078e0002 */
[C---:B--2---:R-:W-:Y:S01]  /*1a240*/  HMMA.16816.F32 R8, R16.reuse, R10, R12 ;  /* 0x0000000a1008723c */ /* 0x044fe2000000180c */
[----:B------:R-:W2:Y:S01]  /*1a250*/  LDL.LU.64 R14, [R1+0x1200] ;  /* 0x00120000010e7983 */ /* 0x000ea20000300a00 */
[----:B------:R-:W2:Y:S11]  /*1a260*/  LDL.LU.64 R12, [R1+0x11f8] ;  /* 0x0011f800010c7983 */ /* 0x000eb60000300a00 */
[----:B------:R-:W-:Y:S10]  /*1a270*/  @!UPT UIADD3 URZ, URZ, URZ, URZ ;  /* 0x0000003f3f3ff290 */ /* 0x000ff4000fffe03f */
[----:B------:R-:W-:Y:S01]  /*1a280*/  STL.64 [R1+0x1e0], R8 ;  /* 0x0001e00801007387 */ /* 0x000fe20000100a00 */
[----:B------:R0:W-:Y:S03]  /*1a290*/  STL.64 [R1+0x1e8], R10 ;  /* 0x0001e80a01007387 */ /* 0x0001e60000100a00 */
[----:B0-----:R-:W3:Y:S01]  /*1a2a0*/  LDL.LU.64 R10, [R1+0x38] ;  /* 0x00003800010a7983 */ /* 0x001ee20000300a00 */
[C---:B--2---:R-:W-:Y:S11]  /*1a2b0*/  HMMA.16816.F32 R12, R16.reuse, R26, R12 ;  /* 0x0000001a100c723c */ /* 0x044ff6000000180c */
[----:B------:R-:W-:Y:S11]  /*1a2c0*/  @!UPT UIADD3 URZ, URZ, URZ, URZ ;  /* 0x0000003f3f3ff290 */ /* 0x000ff6000fffe03f */
[----:B------:R-:W-:Y:S01]  /*1a2d0*/  @!UPT UIADD3 URZ, URZ, URZ, URZ ;  /* 0x0000003f3f3ff290 */ /* 0x000fe2000fffe03f */
[----:B------:R-:W-:Y:S01]  /*1a2e0*/  STL.64 [R1+0x1d0], R12 ;  /* 0x0001d00c01007387 */ /* 0x000fe20000100a00 */
[----:B------:R0:W-:Y:S02]  /*1a2f0*/  STL.64 [R1+0x1d8], R14 ;  /* 0x0001d80e01007387 */ /* 0x0001e40000100a00 */
[----:B------:R-:W2:Y:S02]  /*1a300*/  LDL.LU R24, [R1+0x190] ;  /* 0x0001900001187983 */ /* 0x000ea40000300800 */
[----:B------:R-:W2:Y:S02]  /*1a310*/  LDL.LU R25, [R1+0x194] ;  /* 0x0001940001197983 */ /* 0x000ea40000300800 */
[----:B0-----:R-:W-:Y:S02]  /*1a320*/  IMAD.MOV.U32 R15, RZ, RZ, R26 ;  /* 0x000000ffff0f7224 */ /* 0x001fe400078e001a */
[----:B------:R-:W-:Y:S01]  /*1a330*/  IMAD.MOV.U32 R14, RZ, RZ, R27 ;  /* 0x000000ffff0e7224 */ /* 0x000fe200078e001b */
[----:B------:R-:W4:Y:S01]  /*1a340*/  LDL.LU R26, [R1+0x198] ;  /* 0x00019800011a7983 */ /* 0x000f220000300800 */
[----:B------:R-:W4:Y:S01]  /*1a350*/  LDL.LU R27, [R1+0x19c] ;  /* 0x00019c00011b7983 */ /* 0x000f220000300800 */
[C---:B------:R-:W-:Y:S02]  /*1a360*/  HMMA.16816.F32 R20, R16.reuse, R22, R4 ;  /* 0x000000161014723c */ /* 0x040fe40000001804 */
[----:B----4-:R-:W-:Y:S01]  /*1a370*/  STL.64 [R1+0x11e0], R26 ;  /* 0x0011e01a01007387 */ /* 0x010fe20000100a00 */
[----:B--2---:R0:W-:Y:S03]  /*1a380*/  STL.64 [R1+0x11d8], R24 ;  /* 0x0011d81801007387 */ /* 0x0041e60000100a00 */
[----:B0-----:R-:W2:Y:S01]  /*1a390*/  LDL.LU R24, [R1+0x1a0] ;  /* 0x0001a00001187983 */ /* 0x001ea20000300800 */
[----:B------:R-:W2:Y:S02]  /*1a3a0*/  LDL.LU R25, [R1+0x1a4] ;  /* 0x0001a40001197983 */ /* 0x000ea40000300800 */
[----:B------:R-:W2:Y:S02]  /*1a3b0*/  LDL.LU R26, [R1+0x1a8] ;  /* 0x0001a800011a7983 */ /* 0x000ea40000300800 */
[----:B------:R-:W2:Y:S01]  /*1a3c0*/  LDL.LU R27, [R1+0x1ac] ;  /* 0x0001ac00011b7983 */ /* 0x000ea20000300800 */
[----:B------:R0:W-:Y:S01]  /*1a3d0*/  STL [R1+0x10cc], R14 ;  /* 0x0010cc0e01007387 */ /* 0x0001e20000100800 */
[----:B------:R1:W-:Y:S02]  /*1a3e0*/  STL [R1+0x10c8], R15 ;  /* 0x0010c80f01007387 */ /* 0x0003e40000100800 */
[----:B------:R-:W3:Y:S02]  /*1a3f0*/  LDL.LU R12, [R1+0x1b0] ;  /* 0x0001b000010c7983 */ /* 0x000ee40000300800 */
[----:B------:R-:W3:Y:S01]  /*1a400*/  LDL.LU R13, [R1+0x1b4] ;  /* 0x0001b400010d7983 */ /* 0x000ee20000300800 */
[----:B0-----:R-:W3:Y:S01]  /*1a410*/  LDL.LU R14, [R1+0x1b8] ;  /* 0x0001b800010e7983 */ /* 0x001ee20000300800 */
[----:B-1----:R-:W3:Y:S02]  /*1a420*/  LDL.LU R15, [R1+0x1bc] ;  /* 0x0001bc00010f7983 */ /* 0x002ee40000300800 */
[----:B------:R-:W4:Y:S02]  /*1a430*/  LDL.LU.64 R6, [R1+0x11f0] ;  /* 0x0011f00001067983 */ /* 0x000f240000300a00 */
[----:B------:R0:W-:Y:S01]  /*1a440*/  STL.64 [R1+0x1c0], R20 ;  /* 0x0001c01401007387 */ /* 0x0001e20000100a00 */
[----:B------:R1:W-:Y:S04]  /*1a450*/  STL.64 [R1+0x1c8], R22 ;  /* 0x0001c81601007387 */ /* 0x0003e80000100a00 */
[----:B0-----:R-:W2:Y:S01]  /*1a460*/  LDL.LU R20, [R1+0x170] ;  /* 0x0001700001147983 */ /* 0x001ea20000300800 */
[----:B------:R-:W2:Y:S02]  /*1a470*/  LDL.LU R21, [R1+0x174] ;  /* 0x0001740001157983 */ /* 0x000ea40000300800 */
[----:B-1----:R-:W2:Y:S02]  /*1a480*/  LDL.LU R22, [R1+0x178] ;  /* 0x0001780001167983 */ /* 0x002ea40000300800 */
[----:B------:R-:W2:Y:S02]  /*1a490*/  LDL.LU R23, [R1+0x17c] ;  /* 0x00017c0001177983 */ /* 0x000ea40000300800 */
[----:B--2---:R0:W-:Y:S01]  /*1a4a0*/  STL.64 [R1+0x11a0], R22 ;  /* 0x0011a01601007387 */ /* 0x0041e20000100a00 */
[----:B------:R-:W-:Y:S03]  /*1a4b0*/  STL.64 [R1+0x1198], R20 ;  /* 0x0011981401007387 */ /* 0x000fe60000100a00 */
[----:B0-----:R-:W2:Y:S01]  /*1a4c0*/  LDL.LU.64 R22, [R1+0x8] ;  /* 0x0000080001167983 */ /* 0x001ea20000300a00 */
[----:B------:R-:W2:Y:S01]  /*1a4d0*/  LDL.LU.64 R4, [R1+0x918] ;  /* 0x0009180001047983 */ /* 0x000ea20000300a00 */
[C---:B---3--:R-:W-:Y:S01]  /*1a4e0*/  HMMA.16816.F32 R12, R16.reuse, R10, R12 ;  /* 0x0000000a100c723c */ /* 0x048fe2000000180c */
[----:B----4-:R-:W-:Y:S01]  /*1a4f0*/  STL.64 [R1+0x11b0], R6 ;  /* 0x0011b00601007387 */ /* 0x010fe20000100a00 */
[----:B--2---:R0:W-:Y:S04]  /*1a500*/  STL.64 [R1+0x11a8], R4 ;  /* 0x0011a80401007387 */ /* 0x0041e80000100a00 */
[----:B0-----:R-:W2:Y:S01]  /*1a510*/  LDL.LU R4, [R1+0x180] ;  /* 0x0001800001047983 */ /* 0x001ea20000300800 */
[----:B------:R-:W2:Y:S02]  /*1a520*/  LDL.LU R5, [R1+0x184] ;  /* 0x0001840001057983 */ /* 0x000ea40000300800 */
[----:B------:R-:W2:Y:S02]  /*1a530*/  LDL.LU R6, [R1+0x188] ;  /* 0x0001880001067983 */ /* 0x000ea40000300800 */
[----:B------:R-:W2:Y:S11]  /*1a540*/  LDL.LU R7, [R1+0x18c] ;  /* 0x00018c0001077983 */ /* 0x000eb60000300800 */
[----:B------:R-:W-:Y:S01]  /*1a550*/  @!UPT UIADD3 URZ, URZ, URZ, URZ ;  /* 0x0000003f3f3ff290 */ /* 0x000fe2000fffe03f */
[----:B------:R-:W-:Y:S01]  /*1a560*/  STL.64 [R1+0x1b0], R12 ;  /* 0x0001b00c01007387 */ /* 0x000fe20000100a00 */
[----:B------:R0:W-:Y:S02]  /*1a570*/  STL.64 [R1+0x1b8], R14 ;  /* 0x0001b80e01007387 */ /* 0x0001e40000100a00 */
[----:B0-----:R-:W-:Y:S02]  /*1a580*/  IMAD.MOV.U32 R14, RZ, RZ, R10 ;  /* 0x000000ffff0e7224 */ /* 0x001fe400078e000a */
[----:B------:R-:W-:Y:S02]  /*1a590*/  IMAD.MOV.U32 R15, RZ, RZ, R11 ;  /* 0x000000ffff0f7224 */ /* 0x000fe400078e000b */
[----:B------:R-:W3:Y:S02]  /*1a5a0*/  LDL.LU.64 R10, [R1+0x11e8] ;  /* 0x0011e800010a7983 */ /* 0x000ee40000300a00 */
[----:B---3--:R-:W-:Y:S01]  /*1a5b0*/  HMMA.16816.F32 R24, R16, R10, R24 ;  /* 0x0000000a1018723c */ /* 0x008fe20000001818 */
[----:B------:R-:W-:-:S02]  /*1a5c0*/  IMAD.MOV.U32 R2, RZ, RZ, R10 ;  /* 0x000000ffff027224 */ /* 0x000fc400078e000a */
[----:B------:R-:W-:Y:S11]  /*1a5d0*/  IMAD.MOV.U32 R28, RZ, RZ, R11 ;  /* 0x000000ffff1c7224 */ /* 0x000ff600078e000b */
[----:B------:R-:W-:Y:S09]  /*1a5e0*/  @!UPT UIADD3 URZ, URZ, URZ, URZ ;  /* 0x0000003f3f3ff290 */ /* 0x000ff2000fffe03f */
[----:B------:R-:W-:Y:S01]  /*1a5f0*/  STL.64 [R1+0x1a0], R24 ;  /* 0x0001a01801007387 */ /* 0x000fe20000100a00 */
[----:B------:R0:W-:Y:S03]  /*1a600*/  STL.64 [R1+0x1a8], R26 ;  /* 0x0001a81a01007387 */ /* 0x0001e60000100a00 */
[----:B0-----:R-:W3:Y:S01]  /*1a610*/  LDL.LU.64 R26, [R1+0x11e0] ;  /* 0x0011e000011a7983 */ /* 0x001ee20000300a00 */
[----:B------:R-:W3:Y:S02]  /*1a620*/  LDL.LU.64 R24, [R1+0x11d8] ;  /* 0x0011d80001187983 */ /* 0x000ee40000300a00 */
[----:B------:R-:W4:Y:S02]  /*1a630*/  LDL.LU.64 R10, [R1+0x11d0] ;  /* 0x0011d000010a7983 */ /* 0x000f240000300a00 */
[----:B------:R-:W2:Y:S01]  /*1a640*/  LDL.LU.64 R8, [R1+0x11c8] ;  /* 0x0011c80001087983 */ /* 0x000ea20000300a00 */
[----:B------:R-:W3:Y:S01]  /*1a650*/  LDL.LU.64 R12, [R1+0x908] ;  /* 0x00090800010c7983 */ /* 0x000ee20000300a00 */
[----:B------:R2:W-:Y:S02]  /*1a660*/  STL.64 [R1+0x10e8], R14 ;  /* 0x0010e80e01007387 */ /* 0x0005e40000100a00 */
[----:B--2---:R-:W-:-:S02]  /*1a670*/  IMAD.MOV.U32 R14, RZ, RZ, R9 ;  /* 0x000000ffff0e7224 */ /* 0x004fc400078e0009 */
[----:B------:R-:W-:Y:S01]  /*1a680*/  IMAD.MOV.U32 R15, RZ, RZ, R8 ;  /* 0x000000ffff0f7224 */ /* 0x000fe200078e0008 */
[----:B---3--:R-:W-:Y:S04]  /*1a690*/  STL.64 [R1+0x10e0], R12 ;  /* 0x0010e00c01007387 */ /* 0x008fe80000100a00 */
[----:B------:R0:W-:Y:S04]  /*1a6a0*/  STL.64 [R1+0x1100], R14 ;  /* 0x0011000e01007387 */ /* 0x0001e80000100a00 */
[----:B0-----:R-:W2:Y:S01]  /*1a6b0*/  LDL.LU.64 R14, [R1+0x18] ;  /* 0x00001800010e7983 */ /* 0x001ea20000300a00 */
[----:B------:R-:W3:Y:S01]  /*1a6c0*/  LDL.LU.64 R8, [R1+0x910] ;  /* 0x0009100001087983 */ /* 0x000ee20000300a00 */
[C---:B--2---:R-:W-:Y:S11]  /*1a6d0*/  HMMA.16816.F32 R24, R16.reuse, R14, R24 ;  /* 0x0000000e1018723c */ /* 0x044ff60000001818 */
[----:B------:R-:W-:Y:S11]  /*1a6e0*/  @!UPT UIADD3 URZ, URZ, URZ, URZ ;  /* 0x0000003f3f3ff290 */ /* 0x000ff6000fffe03f */
[----:B------:R-:W-:Y:S01]  /*1a6f0*/  @!UPT UIADD3 URZ, URZ, URZ, URZ ;  /* 0x0000003f3f3ff290 */ /* 0x000fe2000fffe03f */
[----:B------:R-:W-:Y:S01]  /*1a700*/  STL.64 [R1+0x190], R24 ;  /* 0x0001901801007387 */ /* 0x000fe20000100a00 */
[----:B------:R0:W-:Y:S03]  /*1a710*/  STL.64 [R1+0x198], R26 ;  /* 0x0001981a01007387 */ /* 0x0001e60000100a00 */
[----:B0-----:R-:W2:Y:S01]  /*1a720*/  LDL.LU.64 R26, [R1+0x11c0] ;  /* 0x0011c000011a7983 */ /* 0x001ea20000300a00 */
[----:B------:R-:W3:Y:S01]  /*1a730*/  LDL.LU R24, [R1+0x11bc] ;  /* 0x0011bc0001187983 */ /* 0x000ee20000300800 */
[----:B------:R-:W-:Y:S01]  /*1a740*/  HMMA.16816.F32 R4, R16, R22, R4 ;  /* 0x000000161004723c */ /* 0x000fe20000001804 */
[----:B------:R-:W-:Y:S02]  /*1a750*/  IMAD.MOV.U32 R29, RZ, RZ, R14 ;  /* 0x000000ffff1d7224 */ /* 0x000fe400078e000e */
[----:B------:R-:W-:Y:S02]  /*1a760*/  IMAD.MOV.U32 R25, RZ, RZ, R15 ;  /* 0x000000ffff197224 */ /* 0x000fe400078e000f */
[----:B--2---:R-:W-:-:S02]  /*1a770*/  IMAD.MOV.U32 R14, RZ, RZ, R27 ;  /* 0x000000ffff0e7224 */ /* 0x004fc400078e001b */
[----:B---3--:R-:W-:Y:S01]  /*1a780*/  IMAD.MOV.U32 R15, RZ, RZ, R24 ;  /* 0x000000ffff0f7224 */ /* 0x008fe200078e0018 */
[----:B------:R-:W2:Y:S04]  /*1a790*/  LDL.LU R27, [R1+0x11b8] ;  /* 0x0011b800011b7983 */ /* 0x000ea80000300800 */
[----:B------:R0:W-:Y:S02]  /*1a7a0*/  STL.64 [R1+0x1118], R14 ;  /* 0x0011180e01007387 */ /* 0x0001e40000100a00 */
[----:B0-----:R-:W-:Y:S02]  /*1a7b0*/  IMAD.MOV.U32 R14, RZ, RZ, R3 ;  /* 0x000000ffff0e7224 */ /* 0x001fe400078e0003 */
[----:B------:R-:W-:-:S05]  /*1a7c0*/  IMAD.MOV.U32 R15, RZ, RZ, R0 ;  /* 0x000000ffff0f7224 */ /* 0x000fca00078e0000 */
[----:B------:R0:W-:Y:S01]  /*1a7d0*/  STL.64 [R1+0x1130], R14 ;  /* 0x0011300e01007387 */ /* 0x0001e20000100a00 */
[----:B------:R-:W4:Y:S02]  /*1a7e0*/  LDL.LU R12, [R1+0x160] ;  /* 0x00016000010c7983 */ /* 0x000f240000300800 */
[----:B------:R-:W4:Y:S02]  /*1a7f0*/  LDL.LU R13, [R1+0x164] ;  /* 0x00016400010d7983 */ /* 0x000f240000300800 */
[----:B------:R-:W-:Y:S02]  /*1a800*/  IMAD.MOV.U32 R3, RZ, RZ, R22 ;  /* 0x000000ffff037224 */ /* 0x000fe400078e0016 */
[----:B------:R-:W-:Y:S01]  /*1a810*/  IMAD.MOV.U32 R0, RZ, RZ, R23 ;  /* 0x000000ffff007224 */ /* 0x000fe200078e0017 */
[----:B0-----:R-:W4:Y:S01]  /*1a820*/  LDL.LU R14, [R1+0x168] ;  /* 0x00016800010e7983 */ /* 0x001f220000300800 */
[----:B------:R-:W4:Y:S02]  /*1a830*/  LDL.LU R15, [R1+0x16c] ;  /* 0x00016c00010f7983 */ /* 0x000f240000300800 */
[----:B------:R-:W-:Y:S02]  /*1a840*/  STL.64 [R1+0x180], R4 ;  /* 0x0001800401007387 */ /* 0x000fe40000100a00 */
[----:B------:R0:W-:Y:S02]  /*1a850*/  STL.64 [R1+0x188], R6 ;  /* 0x0001880601007387 */ /* 0x0001e40000100a00 */
[----:B0-----:R-:W3:Y:S01]  /*1a860*/  LDL.LU.64 R6, [R1+0x11b0] ;  /* 0x0011b00001067983 */ /* 0x001ee20000300a00 */
[----:B------:R-:W2:Y:S02]  /*1a870*/  LDL.LU.64 R4, [R1+0x11a8] ;  /* 0x0011a80001047983 */ /* 0x000ea40000300a00 */
[----:B------:R-:W2:Y:S02]  /*1a880*/  LDL.LU.64 R22, [R1+0x11a0] ;  /* 0x0011a00001167983 */ /* 0x000ea40000300a00 */
[----:B------:R-:W2:Y:S02]  /*1a890*/  LDL.LU.64 R20, [R1+0x1198] ;  /* 0x0011980001147983 */ /* 0x000ea40000300a00 */
[C---:B--2---:R-:W-:Y:S11]  /*1a8a0*/  HMMA.16816.F32 R20, R16.reuse, R26, R20 ;  /* 0x0000001a1014723c */ /* 0x044ff60000001814 */
[----:B------:R-:W-:Y:S11]  /*1a8b0*/  @!UPT UIADD3 URZ, URZ, URZ, URZ ;  /* 0x0000003f3f3ff290 */ /* 0x000ff6000fffe03f */
[----:B------:R-:W-:Y:S01]  /*1a8c0*/  @!UPT UIADD3 URZ, URZ, URZ, URZ ;  /* 0x0000003f3f3ff290 */ /* 0x000fe2000fffe03f */
[----:B------:R-:W-:Y:S01]  /*1a8d0*/  STL.64 [R1+0x170], R20 ;  /* 0x0001701401007387 */ /* 0x000fe20000100a00 */
[----:B------:R0:W-:Y:S03]  /*1a8e0*/  STL.64 [R1+0x178], R22 ;  /* 0x0001781601007387 */ /* 0x0001e60000100a00 */
[----:B0-----:R-:W2:Y:S01]  /*1a8f0*/  LDL.LU.64 R22, [R1+0x1190] ;  /* 0x0011900001167983 */ /* 0x001ea20000300a00 */
[----:B------:R-:W3:Y:S02]  /*1a900*/  LDL.LU.64 R20, [R1+0x1188] ;  /* 0x0011880001147983 */ /* 0x000ee40000300a00 */
[----:B------:R-:W-:Y:S02]  /*1a910*/  STL.64 [R1+0x1168], R26 ;  /* 0x0011681a01007387 */ /* 0x000fe40000100a00 */
[----:B------:R4:W-:Y:S02]  /*1a920*/  STL [R1+0x1160], R25 ;  /* 0x0011601901007387 */ /* 0x0009e40000100800 */
[----:B----4-:R-:W-:Y:S11]  /*1a930*/  HMMA.16816.F32 R24, R16, R10, R12 ;  /* 0x0000000a1018723c */ /* 0x010ff6000000180c */
[----:B------:R-:W-:Y:S11]  /*1a940*/  @!UPT UIADD3 URZ, URZ, URZ, URZ ;  /* 0x0000003f3f3ff290 */ /* 0x000ff6000fffe03f */
[----:B------:R-:W-:Y:S01]  /*1a950*/  @!UPT UIADD3 URZ, URZ, URZ, URZ ;  /* 0x0000003f3f3ff290 */ /* 0x000fe2000fffe03f */
[----:B------:R-:W-:Y:S01]  /*1a960*/  STL.64 [R1+0x160], R24 ;  /* 0x0001601801007387 */ /* 0x000fe20000100a00 */
[----:B------:R-:W-:Y:S02]  /*1a970*/  STL.64 [R1+0x168], R26 ;  /* 0x0001681a01007387 */ /* 0x000fe40000100a00 */
[----:B--2---:R-:W-:Y:S02]  /*1a980*/  IMAD.MOV.U32 R14, RZ, RZ, R23 ;  /* 0x000000ffff0e7224 */ /* 0x004fe400078e0017 */
[----:B------:R-:W-:-:S05]  /*1a990*/  IMAD.MOV.U32 R15, RZ, RZ, R22 ;  /* 0x000000ffff0f7224 */ /* 0x000fca00078e0016 */
[----:B------:R3:W-:Y:S02]  /*1a9a0*/  STL.64 [R1+0x1148], R14 ;  /* 0x0011480e01007387 */ /* 0x0007e40000100a00 */
[----:B---3--:R-:W-:Y:S02]  /*1a9b0*/  IMAD.MOV.U32 R15, RZ, RZ, R20 ;  /* 0x000000ffff0f7224 */ /* 0x008fe400078e0014 */
[----:B------:R-:W-:Y:S01]  /*1a9c0*/  IMAD.MOV.U32 R14, RZ, RZ, R21 ;  /* 0x000000ffff0e7224 */ /* 0x000fe200078e0015 */
[----:B------:R-:W2:Y:S01]  /*1a9d0*/  LDL.LU R20, [R1+0x150] ;  /* 0x0001500001147983 */ /* 0x000ea20000300800 */
[----:B------:R-:W2:Y:S02]  /*1a9e0*/  LDL.LU R21, [R1+0x154] ;  /* 0x0001540001157983 */ /* 0x000ea40000300800 */
[----:B------:R-:W2:Y:S02]  /*1a9f0*/  LDL.LU R22, [R1+0x158] ;  /* 0x0001580001167983 */ /* 0x000ea40000300800 */
[----:B------:R-:W2:Y:S01]  /*1aa00*/  LDL.LU R23, [R1+0x15c] ;  /* 0x00015c0001177983 */ /* 0x000ea20000300800 */
[----:B------:R-:W-:Y:S01]  /*1aa10*/  STL.64 [R1+0x10f8], R10 ;  /* 0x0010f80a01007387 */ /* 0x000fe20000100a00 */
[----:B------:R0:W-:Y:S03]  /*1aa20*/  STL.64 [R1+0x10f0], R8 ;  /* 0x0010f00801007387 */ /* 0x0001e60000100a00 */
[----:B0-----:R-:W3:Y:S01]  /*1aa30*/  LDL.LU R8, [R1+0xe0] ;  /* 0x0000e00001087983 */ /* 0x001ee20000300800 */
[----:B------:R-:W3:Y:S02]  /*1aa40*/  LDL.LU R9, [R1+0xe4] ;  /* 0x0000e40001097983 */ /* 0x000ee40000300800 */
[----:B------:R-:W4:Y:S02]  /*1aa50*/  LDL.LU R10, [R1+0xe8] ;  /* 0x0000e800010a7983 */ /* 0x000f240000300800 */
[----:B------:R-:W4:Y:S01]  /*1aa60*/  LDL.LU R11, [R1+0xec] ;  /* 0x0000ec00010b7983 */ /* 0x000f220000300800 */
[----:B------:R-:W2:Y:S01]  /*1aa70*/  LDL.LU R24, [R1+0x140] ;  /* 0x0001400001187983 */ /* 0x000ea20000300800 */
[----:B------:R-:W2:Y:S02]  /*1aa80*/  LDL.LU R25, [R1+0x144] ;  /* 0x0001440001197983 */ /* 0x000ea40000300800 */
[----:B------:R-:W2:Y:S02]  /*1aa90*/  LDL.LU R26, [R1+0x148] ;  /* 0x00014800011a7983 */ /* 0x000ea40000300800 */
[----:B------:R-:W2:Y:S01]  /*1aaa0*/  LDL.LU R27, [R1+0x14c] ;  /* 0x00014c00011b7983 */ /* 0x000ea20000300800 */
        /* <DEDUP_REMOVED lines=25> */
[----:B------:R-:W3:Y:S01]  /*1ac40*/  LDL.LU.64 R22, [R1+0x1180] ;  /* 0x0011800001167983 */ /* 0x000ee20000300a00 */
[----:B------:R-:W4:Y:S11]  /*1ac50*/  LDL.LU.64 R20, [R1+0x1178] ;  /* 0x0011780001147983 */ /* 0x000f360000300a00 */
[----:B------:R-:W-:Y:S02]  /*1ac60*/  STL.64 [R1+0x150], R16 ;  /* 0x0001501001007387 */ /* 0x000fe40000100a00 */
[----:B------:R3:W-:Y:S02]  /*1ac70*/  STL.64 [R1+0x158], R18 ;  /* 0x0001581201007387 */ /* 0x0007e40000100a00 */
[----:B---3--:R-:W-:-:S02]  /*1ac80*/  IMAD.MOV.U32 R18, RZ, RZ, R22 ;  /* 0x000000ffff127224 */ /* 0x008fc400078e0016 */
[----:B------:R-:W-:Y:S01]  /*1ac90*/  IMAD.MOV.U32 R19, RZ, RZ, R23 ;  /* 0x000000ffff137224 */ /* 0x000fe200078e0017 */
[----:B------:R-:W4:Y:S01]  /*1aca0*/  LDL.LU R22, [R1+0x1174] ;  /* 0x0011740001167983 */ /* 0x000f220000300800 */
[----:B------:R-:W4:Y:S02]  /*1acb0*/  LDL.LU R23, [R1+0x1170] ;  /* 0x0011700001177983 */ /* 0x000f240000300800 */
[----:B------:R-:W-:Y:S02]  /*1acc0*/  STL.64 [R1+0x10d8], R6 ;  /* 0x0010d80601007387 */ /* 0x000fe40000100a00 */
[----:B------:R0:W-:Y:S02]  /*1acd0*/  STL.64 [R1+0x10d0], R4 ;  /* 0x0010d00401007387 */ /* 0x0001e40000100a00 */
[----:B0-----:R-:W3:Y:S01]  /*1ace0*/  LDL.LU R4, [R1+0x520] ;  /* 0x0005200001047983 */ /* 0x001ee20000300800 */
[----:B------:R-:W3:Y:S02]  /*1acf0*/  LDL.LU R5, [R1+0x524] ;  /* 0x0005240001057983 */ /* 0x000ee40000300800 */
[----:B------:R-:W3:Y:S02]  /*1ad00*/  LDL.LU R6, [R1+0x528] ;  /* 0x0005280001067983 */ /* 0x000ee40000300800 */
[----:B------:R-:W3:Y:S01]  /*1ad10*/  LDL.LU R7, [R1+0x52c] ;  /* 0x00052c0001077983 */ /* 0x000ee20000300800 */
[C---:B----4-:R-:W-:Y:S08]  /*1ad20*/  HMMA.16816.F32 R16, R20.reuse, R18, R24 ;  /* 0x000000121410723c */ /* 0x050ff00000001818 */
[----:B--2---:R-:W-:Y:S01]  /*1ad30*/  HMMA.16816.F32 R12, R20, R14, R8 ;  /* 0x0000000e140c723c */ /* 0x004fe20000001808 */
[----:B------:R-:W2:Y:S01]  /*1ad40*/  LDL.LU.64 R26, [R1+0x1168] ;  /* 0x00116800011a7983 */ /* 0x000ea20000300a00 */
[----:B------:R-:W4:Y:S11]  /*1ad50*/  LDL.LU R25, [R1+0x1160] ;  /* 0x0011600001197983 */ /* 0x000f360000300800 */
[----:B------:R-:W-:Y:S02]  /*1ad60*/  @!UPT UIADD3 URZ, URZ, URZ, URZ ;  /* 0x0000003f3f3ff290 */ /* 0x000fe4000fffe03f */
[----:B------:R-:W-:Y:S01]  /*1ad70*/  STL.64 [R1+0x140], R16 ;  /* 0x0001401001007387 */ /* 0x000fe20000100a00 */
[----:B------:R-:W-:Y:S02]  /*1ad80*/  STL.64 [R1+0x148], R18 ;  /* 0x0001481201007387 */ /* 0x000fe40000100a00 */
[----:B------:R-:W2:Y:S02]  /*1ad90*/  LDL.LU.64 R10, [R1+0x1158] ;  /* 0x00115800010a7983 */ /* 0x000ea40000300a00 */
[----:B------:R-:W2:Y:S03]  /*1ada0*/  LDL.LU.64 R8, [R1+0x1150] ;  /* 0x0011500001087983 */ /* 0x000ea60000300a00 */
[----:B------:R-:W-:Y:S01]  /*1adb0*/  STL.64 [R1+0x130], R12 ;  /* 0x0001300c01007387 */ /* 0x000fe20000100a00 */
[----:B------:R0:W-:Y:S03]  /*1adc0*/  STL.64 [R1+0x138], R14 ;  /* 0x0001380e01007387 */ /* 0x0001e60000100a00 */
[----:B0-----:R-:W2:Y:S01]  /*1add0*/  LDL.LU.64 R14, [R1+0x1148] ;  /* 0x00114800010e7983 */ /* 0x001ea20000300a00 */
[----:B------:R-:W-:-:S02]  /*1ade0*/  IMAD.MOV.U32 R17, RZ, RZ, R12 ;  /* 0x000000ffff117224 */ /* 0x000fc400078e000c */
[C---:B--2---:R-:W-:Y:S01]  /*1adf0*/  HMMA.16816.F32 R12, R20.reuse, R14, R8 ;  /* 0x0000000e140c723c */ /* 0x044fe20000001808 */
[----:B------:R-:W2:Y:S01]  /*1ae00*/  LDL.LU.64 R10, [R1+0x1140] ;  /* 0x00114000010a7983 */ /* 0x000ea20000300a00 */
[----:B------:R-:W2:Y:S11]  /*1ae10*/  LDL.LU.64 R8, [R1+0x1138] ;  /* 0x0011380001087983 */ /* 0x000eb60000300a00 */
[----:B------:R-:W-:Y:S10]  /*1ae20*/  @!UPT UIADD3 URZ, URZ, URZ, URZ ;  /* 0x0000003f3f3ff290 */ /* 0x000ff4000fffe03f */
[----:B------:R-:W-:Y:S01]  /*1ae30*/  STL.64 [R1+0x120], R12 ;  /* 0x0001200c01007387 */ /* 0x000fe20000100a00 */
[----:B------:R0:W-:Y:S03]  /*1ae40*/  STL.64 [R1+0x128], R14 ;  /* 0x0001280e01007387 */ /* 0x0001e60000100a00 */
[----:B0-----:R-:W2:Y:S01]  /*1ae50*/  LDL.LU.64 R14, [R1+0x1130] ;  /* 0x00113000010e7983 */ /* 0x001ea20000300a00 */
[----:B------:R-:W-:Y:S02]  /*1ae60*/  IMAD.MOV.U32 R18, RZ, RZ, R12 ;  /* 0x000000ffff127224 */ /* 0x000fe400078e000c */
[----:B--2---:R-:W-:Y:S01]  /*1ae70*/  HMMA.16816.F32 R12, R20, R14, R8 ;  /* 0x0000000e140c723c */ /* 0x004fe20000001808 */
[----:B------:R-:W2:Y:S01]  /*1ae80*/  LDL.LU.64 R10, [R1+0x1128] ;  /* 0x00112800010a7983 */ /* 0x000ea20000300a00 */
[----:B------:R-:W2:Y:S11]  /*1ae90*/  LDL.LU.64 R8, [R1+0x1120] ;  /* 0x0011200001087983 */ /* 0x000eb60000300a00 */
[----:B------:R-:W-:Y:S10]  /*1aea0*/  @!UPT UIADD3 URZ, URZ, URZ, URZ ;  /* 0x0000003f3f3ff290 */ /* 0x000ff4000fffe03f */
[----:B------:R-:W-:Y:S01]  /*1aeb0*/  STL.64 [R1+0x100], R12 ;  /* 0x0001000c01007387 */ /* 0x000fe20000100a00 */
[----:B------:R0:W-:Y:S03]  /*1aec0*/  STL.64 [R1+0x108], R14 ;  /* 0x0001080e01007387 */ /* 0x0001e60000100a00 */
[----:B0-----:R-:W2:Y:S01]  /*1aed0*/  LDL.LU.64 R14, [R1+0x1118] ;  /* 0x00111800010e7983 */ /* 0x001ea20000300a00 */
[----:B------:R-:W-:-:S05]  /*1aee0*/  IMAD.MOV.U32 R19, RZ, RZ, R12 ;  /* 0x000000ffff137224 */ /* 0x000fca00078e000c */
[----:B------:R0:W-:Y:S01]  /*1aef0*/  STL.64 [R1+0xf90], R18 ;  /* 0x000f901201007387 */ /* 0x0001e20000100a00 */
[----:B------:R-:W-:Y:S03]  /*1af00*/  STL.64 [R1+0xf88], R16 ;  /* 0x000f881001007387 */ /* 0x000fe60000100a00 */
[----:B0-----:R-:W3:Y:S01]  /*1af10*/  LDL.LU R18, [R1+0x68] ;  /* 0x0000680001127983 */ /* 0x001ee20000300800 */
[----:B------:R-:W3:Y:S01]  /*1af20*/  LDL.LU R19, [R1+0x6c] ;  /* 0x00006c0001137983 */ /* 0x000ee20000300800 */
        /* <DEDUP_REMOVED lines=13> */
[----:B0-----:R-:W4:Y:S01]  /*1b000*/  LDL.LU.64 R14, [R1+0x10e8] ;  /* 0x0010e800010e7983 */ /* 0x001f220000300a00 */
[----:B------:R-:W4:Y:S01]  /*1b010*/  LDL.LU.64 R12, [R1+0x10e0] ;  /* 0x0010e000010c7983 */ /* 0x000f220000300a00 */
[----:B---3--:R-:W-:Y:S01]  /*1b020*/  HMMA.16816.F32 R16, R20, R18, R4 ;  /* 0x000000121410723c */ /* 0x008fe20000001804 */
[----:B------:R-:W-:Y:S01]  /*1b030*/  IMAD.MOV.U32 R24, RZ, RZ, c[0x0][0x18c] ;  /* 0x00006300ff187624 */ /* 0x000fe200078e00ff */
[----:B------:R-:W3:Y:S01]  /*1b040*/  LDL.LU.64 R6, [R1+0x10d8] ;  /* 0x0010d80001067983 */ /* 0x000ee20000300a00 */
[----:B------:R-:W3:Y:S02]  /*1b050*/  LDL.LU.64 R4, [R1+0x10d0] ;  /* 0x0010d00001047983 */ /* 0x000ee40000300a00 */
[----:B------:R-:W-:Y:S11]  /*1b060*/  IMAD.SHL.U32 R24, R24, 0x20, RZ ;  /* 0x0000002018187824 */ /* 0x000ff600078e00ff */
[----:B------:R-:W-:Y:S07]  /*1b070*/  @!UPT UIADD3 URZ, URZ, URZ, URZ ;  /* 0x0000003f3f3ff290 */ /* 0x000fee000fffe03f */
[----:B------:R-:W-:Y:S01]  /*1b080*/  STL.64 [R1+0x520], R16 ;  /* 0x0005201001007387 */ /* 0x000fe20000100a00 */
[----:B------:R-:W-:Y:S02]  /*1b090*/  STL.64 [R1+0x528], R18 ;  /* 0x0005281201007387 */ /* 0x000fe40000100a00 */
[----:B--2---:R-:W-:-:S04]  /*1b0a0*/  IMAD.WIDE R8, R24, 0x2, R8 ;  /* 0x0000000218087825 */ /* 0x004fc800078e0208 */
[----:B----4-:R-:W-:-:S05]  /*1b0b0*/  IMAD.WIDE R12, R24, 0x2, R12 ;  /* 0x00000002180c7825 */ /* 0x010fca00078e020c */
[----:B------:R-:W-:Y:S01]  /*1b0c0*/  STL [R1+0xf58], R12 ;  /* 0x000f580c01007387 */ /* 0x000fe20000100800 */
[----:B------:R0:W-:Y:S03]  /*1b0d0*/  STL [R1+0xf54], R13 ;  /* 0x000f540d01007387 */ /* 0x0001e60000100800 */
[----:B0-----:R-:W2:Y:S01]  /*1b0e0*/  LDL.LU.64 R12, [R1+0x920] ;  /* 0x00092000010c7983 */ /* 0x001ea20000300a00 */
[----:B------:R-:W-:Y:S02]  /*1b0f0*/  STL [R1+0xf50], R8 ;  /* 0x000f500801007387 */ /* 0x000fe40000100800 */
[----:B------:R-:W4:Y:S02]  /*1b100*/  LDL.LU.64 R16, [R1+0x960] ;  /* 0x0009600001107983 */ /* 0x000f240000300a00 */
[----:B------:R-:W-:Y:S02]  /*1b110*/  IMAD.MOV.U32 R18, RZ, RZ, R14 ;  /* 0x000000ffff127224 */ /* 0x000fe400078e000e */
[----:B------:R-:W-:Y:S01]  /*1b120*/  IMAD.MOV.U32 R19, RZ, RZ, R15 ;  /* 0x000000ffff137224 */ /* 0x000fe200078e000f */
[----:B----4-:R0:W-:Y:S01]  /*1b130*/  STL.64 [R1+0x1068], R16 ;  /* 0x0010681001007387 */ /* 0x0101e20000100a00 */
[----:B------:R-:W4:Y:S02]  /*1b140*/  LDL.LU R14, [R1+0x10cc] ;  /* 0x0010cc00010e7983 */ /* 0x000f240000300800 */
[----:B------:R-:W2:Y:S01]  /*1b150*/  LDL.LU R15, [R1+0x10c8] ;  /* 0x0010c800010f7983 */ /* 0x000ea20000300800 */
[----:B0-----:R-:W2:Y:S01]  /*1b160*/  LDL.LU.64 R16, [R1+0x958] ;  /* 0x0009580001107983 */ /* 0x001ea20000300a00 */
[----:B------:R-:W-:Y:S03]  /*1b170*/  STL.64 [R1+0x1088], R18 ;  /* 0x0010881201007387 */ /* 0x000fe60000100a00 */
[----:B--2---:R0:W-:Y:S04]  /*1b180*/  STL.64 [R1+0x1080], R16 ;  /* 0x0010801001007387 */ /* 0x0041e80000100a00 */
[----:B0-----:R-:W2:Y:S01]  /*1b190*/  LDL.LU.64 R16, [R1+0x940] ;  /* 0x0009400001107983 */ /* 0x001ea20000300a00 */
[----:B------:R-:W2:Y:S02]  /*1b1a0*/  LDL.LU R18, [R1+0x48] ;  /* 0x0000480001127983 */ /* 0x000ea40000300800 */
[----:B------:R-:W2:Y:S02]  /*1b1b0*/  LDL.LU R19, [R1+0x4c] ;  /* 0x00004c0001137983 */ /* 0x000ea40000300800 */
[----:B--2---:R0:W-:Y:S01]  /*1b1c0*/  STL.64 [R1+0x10a8], R18 ;  /* 0x0010a81201007387 */ /* 0x0041e20000100a00 */
[----:B------:R1:W-:Y:S02]  /*1b1d0*/  STL.64 [R1+0x10a0], R16 ;  /* 0x0010a01001007387 */ /* 0x0003e40000100a00 */
[----:B0-----:R-:W-:Y:S01]  /*1b1e0*/  IMAD.MOV.U32 R18, RZ, RZ, R15 ;  /* 0x000000ffff127224 */ /* 0x001fe200078e000f */
[----:B-1----:R-:W2:Y:S01]  /*1b1f0*/  LDL.LU.64 R16, [R1+0x928] ;  /* 0x0009280001107983 */ /* 0x002ea20000300a00 */
[----:B------:R-:W2:Y:S02]  /*1b200*/  LDL.LU R15, [R1+0x10c4] ;  /* 0x0010c400010f7983 */ /* 0x000ea40000300800 */
[----:B----4-:R-:W-:-:S02]  /*1b210*/  IMAD.MOV.U32 R19, RZ, RZ, R14 ;  /* 0x000000ffff137224 */ /* 0x010fc400078e000e */
[----:B------:R-:W4:Y:S01]  /*1b220*/  LDL.LU R14, [R1+0x10c0] ;  /* 0x0010c000010e7983 */ /* 0x000f220000300800 */
[----:B------:R0:W-:Y:S03]  /*1b230*/  STL [R1+0xf4c], R9 ;  /* 0x000f4c0901007387 */ /* 0x0001e60000100800 */
[----:B0-----:R-:W2:Y:S01]  /*1b240*/  LDL.LU.64 R8, [R1+0x930] ;  /* 0x0009300001087983 */ /* 0x001ea20000300a00 */
[----:B------:R-:W-:Y:S02]  /*1b250*/  STL.64 [R1+0x10b8], R10 ;  /* 0x0010b80a01007387 */ /* 0x000fe40000100a00 */
[C---:B---3--:R-:W-:Y:S01]  /*1b260*/  IMAD.WIDE R4, R24.reuse, 0x2, R4 ;  /* 0x0000000218047825 */ /* 0x048fe200078e0204 */
[----:B--2---:R0:W-:Y:S04]  /*1b270*/  STL.64 [R1+0x10b0], R8 ;  /* 0x0010b00801007387 */ /* 0x0041e80000100a00 */
[----:B0-----:R-:W2:Y:S01]  /*1b280*/  LDL.LU R8, [R1+0x860] ;  /* 0x0008600001087983 */ /* 0x001ea20000300800 */
[----:B------:R-:W2:Y:S02]  /*1b290*/  LDL.LU R9, [R1+0x864] ;  /* 0x0008640001097983 */ /* 0x000ea40000300800 */
[----:B------:R-:W2:Y:S02]  /*1b2a0*/  LDL.LU R10, [R1+0x868] ;  /* 0x00086800010a7983 */ /* 0x000ea40000300800 */
[----:B------:R-:W2:Y:S01]  /*1b2b0*/  LDL.LU R11, [R1+0x86c] ;  /* 0x00086c00010b7983 */ /* 0x000ea20000300800 */
[----:B------:R-:W-:Y:S01]  /*1b2c0*/  STL [R1+0xf48], R4 ;  /* 0x000f480401007387 */ /* 0x000fe20000100800 */
[----:B------:R0:W-:Y:S02]  /*1b2d0*/  STL [R1+0xf44], R5 ;  /* 0x000f440501007387 */ /* 0x0001e40000100800 */
[----:B0-----:R-:W-:-:S04]  /*1b2e0*/  IMAD.WIDE R4, R24, 0x2, R16 ;  /* 0x0000000218047825 */ /* 0x001fc800078e0210 */
[C---:B------:R-:W-:Y:S01]  /*1b2f0*/  IMAD.WIDE R12, R24.reuse, 0x2, R12 ;  /* 0x00000002180c7825 */ /* 0x040fe200078e020c */
[----:B--2---:R-:W-:Y:S01]  /*1b300*/  HMMA.16816.F32 R16, R20, R18, R8 ;  /* 0x000000121410723c */ /* 0x004fe20000001808 */
[----:B------:R-:W2:Y:S02]  /*1b310*/  LDL.LU.64 R10, [R1+0x10b8] ;  /* 0x0010b800010a7983 */ /* 0x000ea40000300a00 */
[----:B------:R-:W3:Y:S11]  /*1b320*/  LDL.LU.64 R8, [R1+0x10b0] ;  /* 0x0010b00001087983 */ /* 0x000ef60000300a00 */
[----:B------:R-:W-:Y:S09]  /*1b330*/  @!UPT UIADD3 URZ, URZ, URZ, URZ ;  /* 0x0000003f3f3ff290 */ /* 0x000ff2000fffe03f */
[----:B------:R-:W-:Y:S01]  /*1b340*/  STL.64 [R1+0x860], R16 ;  /* 0x0008601001007387 */ /* 0x000fe20000100a00 */
[----:B------:R0:W-:Y:S03]  /*1b350*/  STL.64 [R1+0x868], R18 ;  /* 0x0008681201007387 */ /* 0x0001e60000100a00 */
[----:B0-----:R-:W2:Y:S01]  /*1b360*/  LDL.LU.64 R18, [R1+0x10a8] ;  /* 0x0010a80001127983 */ /* 0x001ea20000300a00 */
[----:B------:R-:W2:Y:S02]  /*1b370*/  LDL.LU.64 R16, [R1+0x10a0] ;  /* 0x0010a00001107983 */ /* 0x000ea40000300a00 */
[----:B------:R-:W-:Y:S02]  /*1b380*/  STL [R1+0xf40], R12 ;  /* 0x000f400c01007387 */ /* 0x000fe40000100800 */
[----:B------:R0:W-:Y:S02]  /*1b390*/  STL [R1+0xf3c], R13 ;  /* 0x000f3c0d01007387 */ /* 0x0001e40000100800 */
[----:B0-----:R-:W2:Y:S01]  /*1b3a0*/  LDL.LU.64 R12, [R1+0x948] ;  /* 0x00094800010c7983 */ /* 0x001ea20000300a00 */
[----:B----4-:R-:W-:Y:S03]  /*1b3b0*/  STL.64 [R1+0x1098], R14 ;  /* 0x0010980e01007387 */ /* 0x010fe60000100a00 */
[----:B--2---:R0:W-:Y:S04]  /*1b3c0*/  STL.64 [R1+0x1090], R12 ;  /* 0x0010900c01007387 */ /* 0x0041e80000100a00 */
[----:B0-----:R-:W2:Y:S01]  /*1b3d0*/  LDL.LU R12, [R1+0x870] ;  /* 0x00087000010c7983 */ /* 0x001ea20000300800 */
[----:B------:R-:W2:Y:S02]  /*1b3e0*/  LDL.LU R13, [R1+0x874] ;  /* 0x00087400010d7983 */ /* 0x000ea40000300800 */
[----:B------:R-:W2:Y:S02]  /*1b3f0*/  LDL.LU R14, [R1+0x878] ;  /* 0x00087800010e7983 */ /* 0x000ea40000300800 */
[----:B------:R-:W2:Y:S01]  /*1b400*/  LDL.LU R15, [R1+0x87c] ;  /* 0x00087c00010f7983 */ /* 0x000ea20000300800 */
[----:B------:R-:W-:Y:S01]  /*1b410*/  STL [R1+0xf38], R4 ;  /* 0x000f380401007387 */ /* 0x000fe20000100800 */
[----:B------:R0:W-:Y:S03]  /*1b420*/  STL [R1+0xf34], R5 ;  /* 0x000f340501007387 */ /* 0x0001e60000100800 */
[----:B0-----:R-:W4:Y:S01]  /*1b430*/  LDL.LU.64 R4, [R1+0x938] ;  /* 0x0009380001047983 */ /* 0x001f220000300a00 */
[----:B---3--:R-:W-:-:S05]  /*1b440*/  IMAD.WIDE R8, R24, 0x2, R8 ;  /* 0x0000000218087825 */ /* 0x008fca00078e0208 */
[----:B------:R-:W-:Y:S01]  /*1b450*/  STL [R1+0xf30], R8 ;  /* 0x000f300801007387 */ /* 0x000fe20000100800 */
[----:B------:R0:W-:Y:S02]  /*1b460*/  STL [R1+0xf2c], R9 ;  /* 0x000f2c0901007387 */ /* 0x0001e40000100800 */
[C---:B0-----:R-:W-:Y:S02]  /*1b470*/  IMAD.WIDE R8, R24.reuse, 0x2, R16 ;  /* 0x0000000218087825 */ /* 0x041fe400078e0210 */
[----:B--2---:R-:W-:Y:S01]  /*1b480*/  HMMA.16816.F32 R16, R20, R18, R12 ;  /* 0x000000121410723c */ /* 0x004fe2000000180c */
[----:B------:R0:W5:Y:S01]  /*1b490*/  LDL.LU.64 R14, [R1+0x1098] ;  /* 0x00109800010e7983 */ /* 0x0001620000300a00 */
[----:B------:R-:W2:Y:S02]  /*1b4a0*/  LDL.LU.64 R12, [R1+0x1090] ;  /* 0x00109000010c7983 */ /* 0x000ea40000300a00 */
[C---:B----4-:R-:W-:Y:S11]  /*1b4b0*/  IMAD.WIDE R4, R24.reuse, 0x2, R4 ;  /* 0x0000000218047825 */ /* 0x050ff600078e0204 */
[----:B------:R-:W-:Y:S08]  /*1b4c0*/  @!UPT UIADD3 URZ, URZ, URZ, URZ ;  /* 0x0000003f3f3ff290 */ /* 0x000ff0000fffe03f */
[----:B------:R-:W-:Y:S01]  /*1b4d0*/  STL.64 [R1+0x870], R16 ;  /* 0x0008701001007387 */ /* 0x000fe20000100a00 */
[----:B------:R1:W-:Y:S03]  /*1b4e0*/  STL.64 [R1+0x878], R18 ;  /* 0x0008781201007387 */ /* 0x0003e60000100a00 */
[----:B-1----:R-:W3:Y:S01]  /*1b4f0*/  LDL.LU.64 R18, [R1+0x1088] ;  /* 0x0010880001127983 */ /* 0x002ee20000300a00 */
[----:B------:R-:W4:Y:S02]  /*1b500*/  LDL.LU.64 R16, [R1+0x1080] ;  /* 0x0010800001107983 */ /* 0x000f240000300a00 */
[----:B------:R-:W-:Y:S02]  /*1b510*/  STL [R1+0xf28], R4 ;  /* 0x000f280401007387 */ /* 0x000fe40000100800 */
[----:B------:R1:W-:Y:S02]  /*1b520*/  STL [R1+0xf24], R5 ;  /* 0x000f240501007387 */ /* 0x0003e40000100800 */
[----:B-1----:R-:W2:Y:S01]  /*1b530*/  LDL.LU.64 R4, [R1+0x950] ;  /* 0x0009500001047983 */ /* 0x002ea20000300a00 */
[----:B------:R-:W-:Y:S02]  /*1b540*/  STL [R1+0xf20], R8 ;  /* 0x000f200801007387 */ /* 0x000fe40000100800 */
[----:B------:R-:W-:Y:S02]  /*1b550*/  STL [R1+0xf1c], R9 ;  /* 0x000f1c0901007387 */ /* 0x000fe40000100800 */
[----:B------:R-:W-:Y:S02]  /*1b560*/  STL.64 [R1+0x1078], R6 ;  /* 0x0010780601007387 */ /* 0x000fe40000100a00 */
[----:B--2---:R-:W-:-:S05]  /*1b570*/  IMAD.WIDE R4, R24, 0x2, R4 ;  /* 0x0000000218047825 */ /* 0x004fca00078e0204 */
[----:B------:R1:W-:Y:S04]  /*1b580*/  STL.64 [R1+0x1070], R4 ;  /* 0x0010700401007387 */ /* 0x0003e80000100a00 */
[----:B-1----:R-:W3:Y:S01]  /*1b590*/  LDL.LU R4, [R1+0x880] ;  /* 0x0008800001047983 */ /* 0x002ee20000300800 */
[----:B------:R-:W3:Y:S02]  /*1b5a0*/  LDL.LU R5, [R1+0x884] ;  /* 0x0008840001057983 */ /* 0x000ee40000300800 */
[----:B------:R-:W3:Y:S02]  /*1b5b0*/  LDL.LU R6, [R1+0x888] ;  /* 0x0008880001067983 */ /* 0x000ee40000300800 */
[----:B------:R-:W3:Y:S02]  /*1b5c0*/  LDL.LU R7, [R1+0x88c] ;  /* 0x00088c0001077983 */ /* 0x000ee40000300800 */
[----:B----4-:R-:W-:-:S04]  /*1b5d0*/  IMAD.WIDE R8, R24, 0x2, R16 ;  /* 0x0000000218087825 */ /* 0x010fc800078e0210 */
[----:B------:R-:W-:-:S05]  /*1b5e0*/  IMAD.WIDE R12, R24, 0x2, R12 ;  /* 0x00000002180c7825 */ /* 0x000fca00078e020c */
[----:B------:R-:W-:Y:S01]  /*1b5f0*/  STL [R1+0xf18], R12 ;  /* 0x000f180c01007387 */ /* 0x000fe20000100800 */
[----:B------:R-:W-:Y:S01]  /*1b600*/  STL [R1+0xf14], R13 ;  /* 0x000f140d01007387 */ /* 0x000fe20000100800 */
[----:B---3--:R-:W-:Y:S02]  /*1b610*/  HMMA.16816.F32 R16, R20, R18, R4 ;  /* 0x000000121410723c */ /* 0x008fe40000001804 */
[----:B------:R-:W2:Y:S01]  /*1b620*/  LDL.LU.64 R6, [R1+0x1078] ;  /* 0x0010780001067983 */ /* 0x000ea20000300a00 */
[----:B------:R-:W3:Y:S11]  /*1b630*/  LDL.LU.64 R4, [R1+0x1070] ;  /* 0x0010700001047983 */ /* 0x000ef60000300a00 */
[----:B------:R-:W-:Y:S09]  /*1b640*/  @!UPT UIADD3 URZ, URZ, URZ, URZ ;  /* 0x0000003f3f3ff290 */ /* 0x000ff2000fffe03f */
[----:B------:R1:W-:Y:S01]  /*1b650*/  STL.64 [R1+0x880], R16 ;  /* 0x0008801001007387 */ /* 0x0003e20000100a00 */
[----:B------:R4:W-:Y:S03]  /*1b660*/  STL.64 [R1+0x888], R18 ;  /* 0x0008881201007387 */ /* 0x0009e60000100a00 */
[----:B-1----:R-:W2:Y:S01]  /*1b670*/  LDL.LU.64 R16, [R1+0x1068] ;  /* 0x0010680001107983 */ /* 0x002ea20000300a00 */
[----:B----4-:R-:W4:Y:S03]  /*1b680*/  LDL.LU.64 R18, [R1+0x9a8] ;  /* 0x0009a80001127983 */ /* 0x010f260000300a00 */
[----:B----4-:R1:W-:Y:S01]  /*1b690*/  STL.64 [R1+0xff8], R18 ;  /* 0x000ff81201007387 */ /* 0x0103e20000100a00 */
[----:B--2---:R-:W-:-:S04]  /*1b6a0*/  IMAD.WIDE R12, R24, 0x2, R16 ;  /* 0x00000002180c7825 */ /* 0x004fc800078e0210 */
[----:B-1----:R-:W-:Y:S02]  /*1b6b0*/  IMAD.MOV.U32 R18, RZ, RZ, R3 ;  /* 0x000000ffff127224 */ /* 0x002fe400078e0003 */
[----:B------:R-:W-:Y:S01]  /*1b6c0*/  IMAD.MOV.U32 R19, RZ, RZ, R0 ;  /* 0x000000ffff137224 */ /* 0x000fe200078e0000 */
[----:B------:R-:W2:Y:S01]  /*1b6d0*/  LDL.LU R3, [R1+0x1064] ;  /* 0x0010640001037983 */ /* 0x000ea20000300800 */
[----:B------:R-:W4:Y:S02]  /*1b6e0*/  LDL.LU R0, [R1+0x1060] ;  /* 0x0010600001007983 */ /* 0x000f240000300800 */
[----:B---3--:R-:W-:Y:S02]  /*1b6f0*/  STL [R1+0xf10], R4 ;  /* 0x000f100401007387 */ /* 0x008fe40000100800 */
[----:B------:R1:W-:Y:S02]  /*1b700*/  STL [R1+0xf0c], R5 ;  /* 0x000f0c0501007387 */ /* 0x0003e40000100800 */
[----:B-1----:R-:W3:Y:S01]  /*1b710*/  LDL.LU.64 R4, [R1+0x968] ;  /* 0x0009680001047983 */ /* 0x002ee20000300a00 */
[----:B------:R-:W-:Y:S02]  /*1b720*/  STL [R1+0xf08], R8 ;  /* 0x000f080801007387 */ /* 0x000fe40000100800 */
[----:B------:R-:W2:Y:S02]  /*1b730*/  LDL.LU.64 R16, [R1+0x9a0] ;  /* 0x0009a00001107983 */ /* 0x000ea40000300a00 */
[----:B------:R-:W-:Y:S01]  /*1b740*/  STL.64 [R1+0x1018], R18 ;  /* 0x0010181201007387 */ /* 0x000fe20000100a00 */
[----:B--2---:R1:W-:Y:S04]  /*1b750*/  STL.64 [R1+0x1010], R16 ;  /* 0x0010101001007387 */ /* 0x0043e80000100a00 */
[----:B-1----:R-:W2:Y:S01]  /*1b760*/  LDL.LU.64 R16, [R1+0x988] ;  /* 0x0009880001107983 */ /* 0x002ea20000300a00 */
[----:B------:R-:W-:-:S02]  /*1b770*/  IMAD.MOV.U32 R18, RZ, RZ, R29 ;  /* 0x000000ffff127224 */ /* 0x000fc400078e001d */
[----:B------:R-:W-:Y:S02]  /*1b780*/  IMAD.MOV.U32 R19, RZ, RZ, R25 ;  /* 0x000000ffff137224 */ /* 0x000fe400078e0019 */
[----:B------:R-:W4:Y:S01]  /*1b790*/  LDL.LU R29, [R1+0x105c] ;  /* 0x00105c00011d7983 */ /* 0x000f220000300800 */
[----:B------:R-:W4:Y:S02]  /*1b7a0*/  LDL.LU R25, [R1+0x1058] ;  /* 0x0010580001197983 */ /* 0x000f240000300800 */
[----:B------:R1:W-:Y:S02]  /*1b7b0*/  STL.64 [R1+0x1038], R18 ;  /* 0x0010381201007387 */ /* 0x0003e40000100a00 */
[----:B---3--:R-:W-:-:S04]  /*1b7c0*/  IMAD.WIDE R4, R24, 0x2, R4 ;  /* 0x0000000218047825 */ /* 0x008fc800078e0204 */
[----:B-1----:R-:W-:Y:S02]  /*1b7d0*/  IMAD.MOV.U32 R18, RZ, RZ, R2 ;  /* 0x000000ffff127224 */ /* 0x002fe400078e0002 */
[----:B------:R-:W-:Y:S01]  /*1b7e0*/  IMAD.MOV.U32 R19, RZ, RZ, R28 ;  /* 0x000000ffff137224 */ /* 0x000fe200078e001c */
[----:B--2---:R1:W-:Y:S04]  /*1b7f0*/  STL.64 [R1+0x1030], R16 ;  /* 0x0010301001007387 */ /* 0x0043e80000100a00 */
[----:B-1----:R-:W2:Y:S01]  /*1b800*/  LDL.LU.64 R16, [R1+0x970] ;  /* 0x0009700001107983 */ /* 0x002ea20000300a00 */
[----:B------:R-:W3:Y:S02]  /*1b810*/  LDL.LU R2, [R1+0x1054] ;  /* 0x0010540001027983 */ /* 0x000ee40000300800 */
[----:B------:R-:W3:Y:S02]  /*1b820*/  LDL.LU R28, [R1+0x1050] ;  /* 0x00105000011c7983 */ /* 0x000ee40000300800 */
[----:B------:R-:W-:Y:S01]  /*1b830*/  STL [R1+0xf04], R9 ;  /* 0x000f040901007387 */ /* 0x000fe20000100800 */
[----:B------:R-:W-:Y:S01]  /*1b840*/  STL.64 [R1+0x1048], R6 ;  /* 0x0010480601007387 */ /* 0x000fe20000100a00 */
[----:B------:R1:W-:Y:S03]  /*1b850*/  STL.64 [R1+0x1040], R4 ;  /* 0x0010400401007387 */ /* 0x0003e60000100a00 */
[----:B-1----:R-:W3:Y:S01]  /*1b860*/  LDL.LU R4, [R1+0x8a0] ;  /* 0x0008a00001047983 */ /* 0x002ee20000300800 */
[----:B------:R-:W3:Y:S02]  /*1b870*/  LDL.LU R5, [R1+0x8a4] ;  /* 0x0008a40001057983 */ /* 0x000ee40000300800 */
[----:B------:R-:W3:Y:S02]  /*1b880*/  LDL.LU R6, [R1+0x8a8] ;  /* 0x0008a80001067983 */ /* 0x000ee40000300800 */
[----:B------:R-:W3:Y:S01]  /*1b890*/  LDL.LU R7, [R1+0x8ac] ;  /* 0x0008ac0001077983 */ /* 0x000ee20000300800 */
[----:B------:R-:W-:Y:S01]  /*1b8a0*/  STL [R1+0xf00], R12 ;  /* 0x000f000c01007387 */ /* 0x000fe20000100800 */
[----:B------:R1:W-:Y:S03]  /*1b8b0*/  STL [R1+0xefc], R13 ;  /* 0x000efc0d01007387 */ /* 0x0003e60000100800 */
[----:B-1----:R-:W4:Y:S01]  /*1b8c0*/  LDL.LU.64 R12, [R1+0x978] ;  /* 0x00097800010c7983 */ /* 0x002f220000300a00 */
[----:B--2---:R-:W-:-:S02]  /*1b8d0*/  IMAD.WIDE R8, R24, 0x2, R16 ;  /* 0x0000000218087825 */ /* 0x004fc400078e0210 */
[----:B---3--:R-:W-:Y:S01]  /*1b8e0*/  HMMA.16816.F32 R16, R20, R18, R4 ;  /* 0x000000121410723c */ /* 0x008fe20000001804 */
[----:B------:R-:W2:Y:S01]  /*1b8f0*/  LDL.LU.64 R6, [R1+0x1048] ;  /* 0x0010480001067983 */ /* 0x000ea20000300a00 */
[----:B------:R-:W3:Y:S11]  /*1b900*/  LDL.LU.64 R4, [R1+0x1040] ;  /* 0x0010400001047983 */ /* 0x000ef60000300a00 */
[----:B------:R-:W-:Y:S10]  /*1b910*/  @!UPT UIADD3 URZ, URZ, URZ, URZ ;  /* 0x0000003f3f3ff290 */ /* 0x000ff4000fffe03f */
[----:B------:R-:W-:Y:S01]  /*1b920*/  STL.64 [R1+0x8a0], R16 ;  /* 0x0008a01001007387 */ /* 0x000fe20000100a00 */
[----:B------:R1:W-:Y:S03]  /*1b930*/  STL.64 [R1+0x8a8], R18 ;  /* 0x0008a81201007387 */ /* 0x0003e60000100a00 */
[----:B-1----:R-:W4:Y:S01]  /*1b940*/  LDL.LU.64 R18, [R1+0x1038] ;  /* 0x0010380001127983 */ /* 0x002f220000300a00 */
[----:B------:R-:W4:Y:S03]  /*1b950*/  LDL.LU.64 R16, [R1+0x1030] ;  /* 0x0010300001107983 */ /* 0x000f260000300a00 */
[----:B---3--:R-:W-:Y:S01]  /*1b960*/  STL [R1+0xef8], R4 ;  /* 0x000ef80401007387 */ /* 0x008fe20000100800 */
[----:B------:R1:W-:Y:S03]  /*1b970*/  STL [R1+0xef4], R5 ;  /* 0x000ef40501007387 */ /* 0x0003e60000100800 */
[----:B-1----:R-:W3:Y:S01]  /*1b980*/  LDL.LU.64 R4, [R1+0x980] ;  /* 0x0009800001047983 */ /* 0x002ee20000300a00 */
[----:B------:R-:W-:Y:S02]  /*1b990*/  STL [R1+0xef0], R8 ;  /* 0x000ef00801007387 */ /* 0x000fe40000100800 */
[----:B------:R-:W-:Y:S02]  /*1b9a0*/  STL [R1+0xeec], R9 ;  /* 0x000eec0901007387 */ /* 0x000fe40000100800 */
[----:B--2---:R-:W-:Y:S02]  /*1b9b0*/  STL.64 [R1+0x1028], R6 ;  /* 0x0010280601007387 */ /* 0x004fe40000100a00 */
[----:B---3--:R-:W-:-:S05]  /*1b9c0*/  IMAD.WIDE R4, R24, 0x2, R4 ;  /* 0x0000000218047825 */ /* 0x008fca00078e0204 */
[----:B------:R1:W-:Y:S04]  /*1b9d0*/  STL.64 [R1+0x1020], R4 ;  /* 0x0010200401007387 */ /* 0x0003e80000100a00 */
[----:B-1----:R-:W2:Y:S01]  /*1b9e0*/  LDL.LU R4, [R1+0x8b0] ;  /* 0x0008b00001047983 */ /* 0x002ea20000300800 */
[----:B------:R-:W2:Y:S02]  /*1b9f0*/  LDL.LU R5, [R1+0x8b4] ;  /* 0x0008b40001057983 */ /* 0x000ea40000300800 */
[----:B------:R-:W2:Y:S02]  /*1ba00*/  LDL.LU R6, [R1+0x8b8] ;  /* 0x0008b80001067983 */ /* 0x000ea40000300800 */
[----:B------:R-:W2:Y:S02]  /*1ba10*/  LDL.LU R7, [R1+0x8bc] ;  /* 0x0008bc0001077983 */ /* 0x000ea40000300800 */
[----:B----4-:R-:W-:-:S04]  /*1ba20*/  IMAD.WIDE R12, R24, 0x2, R12 ;  /* 0x00000002180c7825 */ /* 0x010fc800078e020c */
[C---:B------:R-:W-:Y:S01]  /*1ba30*/  IMAD.WIDE R8, R24.reuse, 0x2, R16 ;  /* 0x0000000218087825 */ /* 0x040fe200078e0210 */
[----:B------:R-:W-:Y:S03]  /*1ba40*/  STL [R1+0xee4], R12 ;  /* 0x000ee40c01007387 */ /* 0x000fe60000100800 */
[----:B------:R1:W-:Y:S02]  /*1ba50*/  STL [R1+0xa34], R13 ;  /* 0x000a340d01007387 */ /* 0x0003e40000100800 */
[----:B-1----:R-:W3:Y:S01]  /*1ba60*/  LDL.LU.64 R12, [R1+0x990] ;  /* 0x00099000010c7983 */ /* 0x002ee20000300a00 */
[----:B--2---:R-:W-:Y:S03]  /*1ba70*/  HMMA.16816.F32 R16, R20, R18, R4 ;  /* 0x000000121410723c */ /* 0x004fe60000001804 */
[----:B------:R-:W2:Y:S01]  /*1ba80*/  LDL.LU.64 R6, [R1+0x1028] ;  /* 0x0010280001067983 */ /* 0x000ea20000300a00 */
[----:B------:R-:W4:Y:S11]  /*1ba90*/  LDL.LU.64 R4, [R1+0x1020] ;  /* 0x0010200001047983 */ /* 0x000f360000300a00 */
[----:B------:R-:W-:Y:S08]  /*1baa0*/  @!UPT UIADD3 URZ, URZ, URZ, URZ ;  /* 0x0000003f3f3ff290 */ /* 0x000ff0000fffe03f */
[----:B------:R-:W-:Y:S01]  /*1bab0*/  STL.64 [R1+0x8b0], R16 ;  /* 0x0008b01001007387 */ /* 0x000fe20000100a00 */
[----:B------:R1:W-:Y:S03]  /*1bac0*/  STL.64 [R1+0x8b8], R18 ;  /* 0x0008b81201007387 */ /* 0x0003e60000100a00 */
[----:B-1----:R-:W3:Y:S01]  /*1bad0*/  LDL.LU.64 R18, [R1+0x1018] ;  /* 0x0010180001127983 */ /* 0x002ee20000300a00 */
[----:B------:R-:W3:Y:S03]  /*1bae0*/  LDL.LU.64 R16, [R1+0x1010] ;  /* 0x0010100001107983 */ /* 0x000ee60000300a00 */
[----:B----4-:R-:W-:Y:S01]  /*1baf0*/  STL [R1+0xa30], R4 ;  /* 0x000a300401007387 */ /* 0x010fe20000100800 */
[----:B------:R1:W-:Y:S03]  /*1bb00*/  STL [R1+0x984], R5 ;  /* 0x0009840501007387 */ /* 0x0003e60000100800 */
[----:B-1----:R-:W4:Y:S01]  /*1bb10*/  LDL.LU.64 R4, [R1+0x998] ;  /* 0x0009980001047983 */ /* 0x002f220000300a00 */
[----:B------:R-:W-:Y:S02]  /*1bb20*/  STL [R1+0x980], R8 ;  /* 0x0009800801007387 */ /* 0x000fe40000100800 */
[----:B------:R-:W-:Y:S02]  /*1bb30*/  STL [R1+0x97c], R9 ;  /* 0x00097c0901007387 */ /* 0x000fe40000100800 */
[----:B--2---:R-:W-:Y:S02]  /*1bb40*/  STL.64 [R1+0x1008], R6 ;  /* 0x0010080601007387 */ /* 0x004fe40000100a00 */
[----:B----4-:R-:W-:-:S05]  /*1bb50*/  IMAD.WIDE R4, R24, 0x2, R4 ;  /* 0x0000000218047825 */ /* 0x010fca00078e0204 */
[----:B------:R1:W-:Y:S04]  /*1bb60*/  STL.64 [R1+0x1000], R4 ;  /* 0x0010000401007387 */ /* 0x0003e80000100a00 */
[----:B-1----:R-:W2:Y:S01]  /*1bb70*/  LDL.LU R4, [R1+0x8c0] ;  /* 0x0008c00001047983 */ /* 0x002ea20000300800 */
[----:B------:R-:W2:Y:S02]  /*1bb80*/  LDL.LU R5, [R1+0x8c4] ;  /* 0x0008c40001057983 */ /* 0x000ea40000300800 */
[----:B------:R-:W2:Y:S02]  /*1bb90*/  LDL.LU R6, [R1+0x8c8] ;  /* 0x0008c80001067983 */ /* 0x000ea40000300800 */
[----:B------:R-:W2:Y:S02]  /*1bba0*/  LDL.LU R7, [R1+0x8cc] ;  /* 0x0008cc0001077983 */ /* 0x000ea40000300800 */
[----:B---3--:R-:W-:-:S04]  /*1bbb0*/  IMAD.WIDE R8, R24, 0x2, R16 ;  /* 0x0000000218087825 */ /* 0x008fc800078e0210 */
[----:B------:R-:W-:-:S05]  /*1bbc0*/  IMAD.WIDE R12, R24, 0x2, R12 ;  /* 0x00000002180c7825 */ /* 0x000fca00078e020c */
[----:B------:R-:W-:Y:S01]  /*1bbd0*/  STL [R1+0x978], R12 ;  /* 0x0009780c01007387 */ /* 0x000fe20000100800 */
[----:B------:R-:W-:Y:S01]  /*1bbe0*/  STL [R1+0x974], R13 ;  /* 0x0009740d01007387 */ /* 0x000fe20000100800 */
[----:B--2---:R-:W-:Y:S02]  /*1bbf0*/  HMMA.16816.F32 R16, R20, R18, R4 ;  /* 0x000000121410723c */ /* 0x004fe40000001804 */
[----:B------:R-:W2:Y:S01]  /*1bc00*/  LDL.LU.64 R6, [R1+0x1008] ;  /* 0x0010080001067983 */ /* 0x000ea20000300a00 */
[----:B------:R-:W3:Y:S11]  /*1bc10*/  LDL.LU.64 R4, [R1+0x1000] ;  /* 0x0010000001047983 */ /* 0x000ef60000300a00 */
[----:B------:R-:W-:Y:S09]  /*1bc20*/  @!UPT UIADD3 URZ, URZ, URZ, URZ ;  /* 0x0000003f3f3ff290 */ /* 0x000ff2000fffe03f */
[----:B------:R-:W-:Y:S01]  /*1bc30*/  STL.64 [R1+0x8c0], R16 ;  /* 0x0008c01001007387 */ /* 0x000fe20000100a00 */
[----:B------:R1:W-:Y:S03]  /*1bc40*/  STL.64 [R1+0x8c8], R18 ;  /* 0x0008c81201007387 */ /* 0x0003e60000100a00 */
[----:B-1----:R-:W4:Y:S01]  /*1bc50*/  LDL.LU.64 R18, [R1+0xff8] ;  /* 0x000ff80001127983 */ /* 0x002f220000300a00 */
[----:B------:R-:W-:Y:S02]  /*1bc60*/  IMAD.MOV.U32 R16, RZ, RZ, R25 ;  /* 0x000000ffff107224 */ /* 0x000fe400078e0019 */
[----:B------:R-:W2:Y:S02]  /*1bc70*/  LDL.LU R25, [R1+0xff4] ;  /* 0x000ff40001197983 */ /* 0x000ea40000300800 */
[----:B------:R-:W-:Y:S02]  /*1bc80*/  IMAD.MOV.U32 R17, RZ, RZ, R29 ;  /* 0x000000ffff117224 */ /* 0x000fe400078e001d */
[----:B------:R-:W2:Y:S01]  /*1bc90*/  LDL.LU R29, [R1+0xff0] ;  /* 0x000ff000011d7983 */ /* 0x000ea20000300800 */
[----:B----4-:R-:W-:-:S04]  /*1bca0*/  IMAD.WIDE R12, R24, 0x2, R18 ;  /* 0x00000002180c7825 */ /* 0x010fc800078e0212 */
[----:B------:R-:W-:Y:S02]  /*1bcb0*/  IMAD.MOV.U32 R18, RZ, RZ, R0 ;  /* 0x000000ffff127224 */ /* 0x000fe400078e0000 */
[----:B------:R-:W-:Y:S01]  /*1bcc0*/  IMAD.MOV.U32 R19, RZ, RZ, R3 ;  /* 0x000000ffff137224 */ /* 0x000fe200078e0003 */
[----:B------:R-:W4:Y:S01]  /*1bcd0*/  LDL.LU R0, [R1+0xfec] ;  /* 0x000fec0001007983 */ /* 0x000f220000300800 */
[----:B------:R-:W2:Y:S03]  /*1bce0*/  LDL.LU R3, [R1+0xfe8] ;  /* 0x000fe80001037983 */ /* 0x000ea60000300800 */
[----:B------:R-:W-:Y:S01]  /*1bcf0*/  STL.64 [R1+0xfb0], R18 ;  /* 0x000fb01201007387 */ /* 0x000fe20000100a00 */
[----:B------:R1:W-:Y:S03]  /*1bd00*/  STL.64 [R1+0xfa8], R16 ;  /* 0x000fa81001007387 */ /* 0x0003e60000100a00 */
[----:B-1----:R-:W2:Y:S01]  /*1bd10*/  LDL.LU R16, [R1+0x110] ;  /* 0x0001100001107983 */ /* 0x002ea20000300800 */
[----:B------:R-:W2:Y:S02]  /*1bd20*/  LDL.LU R17, [R1+0x114] ;  /* 0x0001140001117983 */ /* 0x000ea40000300800 */
[----:B------:R-:W-:-:S02]  /*1bd30*/  IMAD.MOV.U32 R18, RZ, RZ, R28 ;  /* 0x000000ffff127224 */ /* 0x000fc400078e001c */
[----:B------:R-:W-:Y:S01]  /*1bd40*/  IMAD.MOV.U32 R19, RZ, RZ, R2 ;  /* 0x000000ffff137224 */ /* 0x000fe200078e0002 */
[----:B------:R0:W5:Y:S01]  /*1bd50*/  LDL.LU R28, [R1+0xfe4] ;  /* 0x000fe400011c7983 */ /* 0x0001620000300800 */
[----:B------:R-:W3:Y:S03]  /*1bd60*/  LDL.LU R2, [R1+0xfe0] ;  /* 0x000fe00001027983 */ /* 0x000ee60000300800 */
[----:B------:R-:W-:Y:S04]  /*1bd70*/  STL.64 [R1+0xfc8], R18 ;  /* 0x000fc81201007387 */ /* 0x000fe80000100a00 */
[----:B--2---:R1:W-:Y:S02]  /*1bd80*/  STL.64 [R1+0xfc0], R16 ;  /* 0x000fc01001007387 */ /* 0x0043e40000100a00 */
[----:B-1----:R-:W-:-:S02]  /*1bd90*/  IMAD.MOV.U32 R16, RZ, RZ, R3 ;  /* 0x000000ffff107224 */ /* 0x002fc400078e0003 */
[----:B------:R-:W2:Y:S01]  /*1bda0*/  LDL.LU R3, [R1+0xfdc] ;  /* 0x000fdc0001037983 */ /* 0x000ea20000300800 */
[----:B----4-:R-:W-:Y:S02]  /*1bdb0*/  IMAD.MOV.U32 R17, RZ, RZ, R0 ;  /* 0x000000ffff117224 */ /* 0x010fe400078e0000 */
[----:B------:R-:W4:Y:S02]  /*1bdc0*/  LDL.LU R0, [R1+0xfd8] ;  /* 0x000fd80001007983 */ /* 0x000f240000300800 */
[----:B---3--:R-:W-:Y:S01]  /*1bdd0*/  STL [R1+0x970], R4 ;  /* 0x0009700401007387 */ /* 0x008fe20000100800 */
[----:B------:R1:W-:Y:S04]  /*1bde0*/  STL [R1+0x96c], R5 ;  /* 0x00096c0501007387 */ /* 0x0003e80000100800 */
[----:B-1----:R-:W3:Y:S01]  /*1bdf0*/  LDL.LU.64 R4, [R1+0x9b0] ;  /* 0x0009b00001047983 */ /* 0x002ee20000300a00 */
[----:B------:R-:W-:Y:S02]  /*1be00*/  STL [R1+0x968], R8 ;  /* 0x0009680801007387 */ /* 0x000fe40000100800 */
[----:B------:R-:W-:Y:S02]  /*1be10*/  STL [R1+0x964], R9 ;  /* 0x0009640901007387 */ /* 0x000fe40000100800 */
[----:B------:R-:W-:Y:S01]  /*1be20*/  STL [R1+0x960], R12 ;  /* 0x0009600c01007387 */ /* 0x000fe20000100800 */
[----:B------:R1:W-:Y:S04]  /*1be30*/  STL [R1+0x95c], R13 ;  /* 0x00095c0d01007387 */ /* 0x0003e80000100800 */
[----:B-1----:R-:W4:Y:S01]  /*1be40*/  LDL.LU.64 R12, [R1+0x9c0] ;  /* 0x0009c000010c7983 */ /* 0x002f220000300a00 */
[----:B------:R-:W-:-:S02]  /*1be50*/  IMAD.MOV.U32 R18, RZ, RZ, R29 ;  /* 0x000000ffff127224 */ /* 0x000fc400078e001d */
[----:B------:R-:W-:-:S07]  /*1be60*/  IMAD.MOV.U32 R19, RZ, RZ, R25 ;  /* 0x000000ffff137224 */ /* 0x000fce00078e0019 */
[----:B------:R-:W-:Y:S01]  /*1be70*/  HMMA.16816.F32 R16, R20, R26, R16 ;  /* 0x0000001a1410723c */ /* 0x000fe20000001810 */
[C---:B--2---:R-:W-:Y:S02]  /*1be80*/  IMAD.WIDE R8, R24.reuse, 0x2, R2 ;  /* 0x0000000218087825 */ /* 0x044fe400078e0202 */
[----:B------:R-:W2:Y:S11]  /*1be90*/  LDL.LU.64 R2, [R1+0xfd0] ;  /* 0x000fd00001027983 */ /* 0x000eb60000300a00 */
[----:B------:R-:W-:Y:S09]  /*1bea0*/  @!UPT UIADD3 URZ, URZ, URZ, URZ ;  /* 0x0000003f3f3ff290 */ /* 0x000ff2000fffe03f */
[----:B------:R-:W-:Y:S02]  /*1beb0*/  STL.64 [R1+0x8d0], R16 ;  /* 0x0008d01001007387 */ /* 0x000fe40000100a00 */
[----:B------:R1:W-:Y:S02]  /*1bec0*/  STL.64 [R1+0x8d8], R18 ;  /* 0x0008d81201007387 */ /* 0x0003e40000100a00 */
[----:B-1----:R-:W4:Y:S01]  /*1bed0*/  LDL.LU.64 R18, [R1+0xfc8] ;  /* 0x000fc80001127983 */ /* 0x002f220000300a00 */
[----:B------:R-:W4:Y:S02]  /*1bee0*/  LDL.LU.64 R16, [R1+0xfc0] ;  /* 0x000fc00001107983 */ /* 0x000f240000300a00 */
[----:B---3--:R-:W-:-:S04]  /*1bef0*/  IMAD.WIDE R4, R24, 0x2, R4 ;  /* 0x0000000218047825 */ /* 0x008fc800078e0204 */
[----:B------:R-:W3:Y:S01]  /*1bf00*/  LDL.LU.64 R26, [R1+0x9f8] ;  /* 0x0009f800011a7983 */ /* 0x000ee20000300a00 */
[----:B------:R-:W-:Y:S01]  /*1bf10*/  STL [R1+0x958], R4 ;  /* 0x0009580401007387 */ /* 0x000fe20000100800 */
[----:B------:R-:W-:Y:S02]  /*1bf20*/  STL [R1+0x954], R5 ;  /* 0x0009540501007387 */ /* 0x000fe40000100800 */
[----:B------:R-:W-:Y:S02]  /*1bf30*/  STL [R1+0x950], R8 ;  /* 0x0009500801007387 */ /* 0x000fe40000100800 */
[----:B------:R1:W-:Y:S02]  /*1bf40*/  STL [R1+0x94c], R9 ;  /* 0x00094c0901007387 */ /* 0x0003e40000100800 */
[----:B-1----:R-:W3:Y:S01]  /*1bf50*/  LDL.LU.64 R8, [R1+0x9d0] ;  /* 0x0009d00001087983 */ /* 0x002ee20000300a00 */
[----:B--2---:R-:W-:-:S03]  /*1bf60*/  IMAD.WIDE R4, R24, 0x2, R2 ;  /* 0x0000000218047825 */ /* 0x004fc600078e0202 */
[----:B------:R-:W2:Y:S01]  /*1bf70*/  LDL.LU.64 R2, [R1+0xfb8] ;  /* 0x000fb80001027983 */ /* 0x000ea20000300a00 */
[----:B----4-:R-:W-:Y:S01]  /*1bf80*/  HMMA.16816.F32 R16, R20, R10, R16 ;  /* 0x0000000a1410723c */ /* 0x010fe20000001810 */
[----:B------:R-:W-:-:S05]  /*1bf90*/  IMAD.WIDE R12, R24, 0x2, R12 ;  /* 0x00000002180c7825 */ /* 0x000fca00078e020c */
[----:B------:R-:W-:Y:S01]  /*1bfa0*/  STL [R1+0x948], R12 ;  /* 0x0009480c01007387 */ /* 0x000fe20000100800 */
[----:B------:R-:W-:Y:S11]  /*1bfb0*/  STL [R1+0x944], R13 ;  /* 0x0009440d01007387 */ /* 0x000ff60000100800 */
[----:B------:R-:W-:Y:S05]  /*1bfc0*/  @!UPT UIADD3 URZ, URZ, URZ, URZ ;  /* 0x0000003f3f3ff290 */ /* 0x000fea000fffe03f */
[----:B------:R-:W-:Y:S01]  /*1bfd0*/  STL.64 [R1+0x110], R16 ;  /* 0x0001101001007387 */ /* 0x000fe20000100a00 */
[----:B------:R1:W-:Y:S03]  /*1bfe0*/  STL.64 [R1+0x118], R18 ;  /* 0x0001181201007387 */ /* 0x0003e60000100a00 */
[----:B-1----:R-:W4:Y:S01]  /*1bff0*/  LDL.LU.64 R18, [R1+0xfb0] ;  /* 0x000fb00001127983 */ /* 0x002f220000300a00 */
[----:B------:R-:W4:Y:S02]  /*1c000*/  LDL.LU.64 R16, [R1+0xfa8] ;  /* 0x000fa80001107983 */ /* 0x000f240000300a00 */
[C---:B--2---:R-:W-:Y:S02]  /*1c010*/  IMAD.WIDE R10, R24.reuse, 0x2, R2 ;  /* 0x00000002180a7825 */ /* 0x044fe400078e0202 */
[----:B------:R-:W2:Y:S02]  /*1c020*/  LDL.LU.64 R2, [R1+0xfa0] ;  /* 0x000fa00001027983 */ /* 0x000ea40000300a00 */
[----:B------:R-:W-:Y:S02]  /*1c030*/  STL [R1+0x940], R4 ;  /* 0x0009400401007387 */ /* 0x000fe40000100800 */
[----:B------:R-:W4:Y:S02]  /*1c040*/  LDL.LU R12, [R1+0xee8] ;  /* 0x000ee800010c7983 */ /* 0x000f240000300800 */
[----:B------:R1:W-:Y:S02]  /*1c050*/  STL [R1+0x93c], R5 ;  /* 0x00093c0501007387 */ /* 0x0003e40000100800 */
[C---:B---3--:R-:W-:Y:S01]  /*1c060*/  IMAD.WIDE R8, R24.reuse, 0x2, R8 ;  /* 0x0000000218087825 */ /* 0x048fe200078e0208 */
[----:B-1----:R-:W3:Y:S04]  /*1c070*/  LDL.LU.64 R4, [R1+0x9e0] ;  /* 0x0009e00001047983 */ /* 0x002ee80000300a00 */
[----:B------:R-:W-:Y:S02]  /*1c080*/  STL [R1+0x938], R8 ;  /* 0x0009380801007387 */ /* 0x000fe40000100800 */
[----:B------:R2:W-:Y:S02]  /*1c090*/  STL [R1+0x934], R9 ;  /* 0x0009340901007387 */ /* 0x0005e40000100800 */
[----:B------:R-:W-:Y:S01]  /*1c0a0*/  STL [R1+0x930], R10 ;  /* 0x0009300a01007387 */ /* 0x000fe20000100800 */
[----:B------:R-:W-:Y:S01]  /*1c0b0*/  STL [R1+0x92c], R11 ;  /* 0x00092c0b01007387 */ /* 0x000fe20000100800 */
[----:B--2---:R-:W-:-:S03]  /*1c0c0*/  IMAD.WIDE R8, R24, 0x2, R2 ;  /* 0x0000000218087825 */ /* 0x004fc600078e0202 */
[----:B------:R-:W2:Y:S01]  /*1c0d0*/  LDL.LU.64 R2, [R1+0xf98] ;  /* 0x000f980001027983 */ /* 0x000ea20000300a00 */
[----:B----4-:R-:W-:Y:S01]  /*1c0e0*/  HMMA.16816.F32 R20, R20, R6, R16 ;  /* 0x000000061414723c */ /* 0x010fe20000001810 */
[----:B------:R0:W5:Y:S02]  /*1c0f0*/  LDL.LU.64 R18, [R1+0xf90] ;  /* 0x000f900001127983 */ /* 0x0001640000300a00 */
[----:B------:R0:W5:Y:S02]  /*1c100*/  LDL.LU.64 R16, [R1+0xf88] ;  /* 0x000f880001107983 */ /* 0x0001640000300a00 */
[C---:B---3--:R-:W-:Y:S11]  /*1c110*/  IMAD.WIDE R4, R24.reuse, 0x2, R4 ;  /* 0x0000000218047825 */ /* 0x048ff600078e0204 */
[----:B------:R-:W-:Y:S07]  /*1c120*/  @!UPT UIADD3 URZ, URZ, URZ, URZ ;  /* 0x0000003f3f3ff290 */ /* 0x000fee000fffe03f */
[----:B------:R-:W-:Y:S01]  /*1c130*/  STL.64 [R1+0xd0], R20 ;  /* 0x0000d01401007387 */ /* 0x000fe20000100a00 */
[----:B------:R-:W-:Y:S02]  /*1c140*/  STL.64 [R1+0xd8], R22 ;  /* 0x0000d81601007387 */ /* 0x000fe40000100a00 */
[----:B------:R-:W3:Y:S02]  /*1c150*/  LDL.LU.64 R6, [R1+0x9f0] ;  /* 0x0009f00001067983 */ /* 0x000ee40000300a00 */
[----:B------:R-:W-:Y:S01]  /*1c160*/  STL [R1+0xc], R4 ;  /* 0x00000c0401007387 */ /* 0x000fe20000100800 */
[----:B------:R-:W-:Y:S01]  /*1c170*/  STL [R1+0x8], R5 ;  /* 0x0000080501007387 */ /* 0x000fe20000100800 */
[----:B------:R-:W-:Y:S02]  /*1c180*/  STL [R1+0x4], R8 ;  /* 0x0000040801007387 */ /* 0x000fe40000100800 */
[----:B------:R2:W-:Y:S02]  /*1c190*/  STL [R1], R9 ;  /* 0x0000000901007387 */ /* 0x0005e40000100800 */
[----:B--2---:R-:W-:-:S02]  /*1c1a0*/  IMAD.WIDE R8, R24, 0x2, R2 ;  /* 0x0000000218087825 */ /* 0x004fc400078e0202 */
[----:B------:R-:W2:Y:S04]  /*1c1b0*/  LDL.LU.64 R2, [R1+0xf80] ;  /* 0x000f800001027983 */ /* 0x000ea80000300a00 */
[----:B------:R-:W1:Y:S01]  /*1c1c0*/  S2R R29, SR_TID.X ;  /* 0x00000000001d7919 */ /* 0x000e620000002100 */
[----:B------:R-:W-:-:S04]  /*1c1d0*/  IADD3 R12, R12, -0x1, RZ ;  /* 0xffffffff0c0c7810 */ /* 0x000fc80007ffe0ff */
[----:B------:R-:W-:Y:S01]  /*1c1e0*/  ISETP.NE.U32.AND P0, PT, R12, RZ, PT ;  /* 0x000000ff0c00720c */ /* 0x000fe20003f05070 */
[----:B------:R-:W-:Y:S01]  /*1c1f0*/  IMAD.MOV.U32 R13, RZ, RZ, c[0x0][0x188] ;  /* 0x00006200ff0d7624 */ /* 0x000fe200078e00ff */
[----:B------:R4:W-:Y:S01]  /*1c200*/  STL [R1+0xee8], R12 ;  /* 0x000ee80c01007387 */ /* 0x0009e20000100800 */
[----:B------:R-:W-:Y:S02]  /*1c210*/  IMAD.MOV.U32 R11, RZ, RZ, R22 ;  /* 0x000000ffff0b7224 */ /* 0x000fe400078e0016 */
[----:B------:R-:W-:Y:S02]  /*1c220*/  IMAD.MOV.U32 R10, RZ, RZ, R23 ;  /* 0x000000ffff0a7224 */ /* 0x000fe400078e0017 */
[----:B------:R-:W-:Y:S02]  /*1c230*/  IMAD.MOV.U32 R23, RZ, RZ, R8 ;  /* 0x000000ffff177224 */ /* 0x000fe400078e0008 */
[----:B------:R-:W-:Y:S01]  /*1c240*/  IMAD.MOV.U32 R22, RZ, RZ, R9 ;  /* 0x000000ffff167224 */ /* 0x000fe200078e0009 */
[----:B------:R-:W-:Y:S01]  /*1c250*/  IADD3 R0, R0, -0x20, RZ ;  /* 0xffffffe000007810 */ /* 0x000fe20007ffe0ff */
[----:B----4-:R-:W-:-:S02]  /*1c260*/  IMAD.SHL.U32 R12, R13, 0x20, RZ ;  /* 0x000000200d0c7824 */ /* 0x010fc400078e00ff */
[----:B---3--:R-:W-:Y:S01]  /*1c270*/  IMAD.WIDE R4, R24, 0x2, R6 ;  /* 0x0000000218047825 */ /* 0x008fe200078e0206 */
[----:B-1----:R-:W-:-:S03]  /*1c280*/  LOP3.LUT R29, R29, 0x7f, RZ, 0xc0, !PT ;  /* 0x0000007f1d1d7812 */ /* 0x002fc600078ec0ff */
[----:B------:R-:W-:-:S04]  /*1c290*/  IMAD.WIDE R6, R24, 0x2, R26 ;  /* 0x0000000218067825 */ /* 0x000fc800078e021a */
[----:B------:R-:W-:Y:S02]  /*1c2a0*/  IMAD.MOV.U32 R27, RZ, RZ, R4 ;  /* 0x000000ffff1b7224 */ /* 0x000fe400078e0004 */
[----:B------:R-:W-:Y:S02]  /*1c2b0*/  IMAD.MOV.U32 R26, RZ, RZ, R5 ;  /* 0x000000ffff1a7224 */ /* 0x000fe400078e0005 */
[----:B------:R-:W-:Y:S02]  /*1c2c0*/  IMAD.SHL.U32 R29, R29, 0x2, RZ ;  /* 0x000000021d1d7824 */ /* 0x000fe400078e00ff */
[----:B------:R-:W-:Y:S02]  /*1c2d0*/  IMAD.MOV.U32 R25, RZ, RZ, R6 ;  /* 0x000000ffff197224 */ /* 0x000fe400078e0006 */
[----:B------:R-:W-:Y:S02]  /*1c2e0*/  IMAD.MOV.U32 R24, RZ, RZ, R7 ;  /* 0x000000ffff187224 */ /* 0x000fe400078e0007 */
[----:B--2---:R-:W-:Y:S01]  /*1c2f0*/  IMAD.WIDE R2, R12, 0x2, R2 ;  /* 0x000000020c027825 */ /* 0x004fe200078e0202 */
[----:B0-----:R-:W-:Y:S01]  /*1c300*/  @!P0 CALL.REL.NOINC `(.L_x_1) ;  /* 0x0000001000008944 */ /* 0x001fe20003c00000 */
[----:B------:R-:W-:Y:S05]  /*1c310*/  BRA `(.L_x_2) ;  /* 0xfffeb34000007947 */ /* 0x000fea000383ffff */
.L_x_1:
[----:B-----5:R-:W2:Y:S04]  /*1c320*/  LDL.LU R28, [R1+0xd0] ;  /* 0x0000d000011c7983 */ /* 0x020ea80000300800 */
[----:B--2---:R0:W-:Y:S04]  /*1c330*/  STL [R1+0x139c], R28 ;  /* 0x00139c1c01007387 */ /* 0x0041e80000100800 */
[----:B0-----:R-:W2:Y:S04]  /*1c340*/  LDL.LU R28, [R1+0x11c] ;  /* 0x00011c00011c7983 */ /* 0x001ea80000300800 */
[----:B--2---:R0:W-:Y:S04]  /*1c350*/  STL [R1+0x13a0], R28 ;  /* 0x0013a01c01007387 */ /* 0x0041e80000100800 */
[----:B------:R-:W2:Y:S01]  /*1c360*/  LDL.LU R0, [R1+0x114] ;  /* 0x0001140001007983 */ /* 0x000ea20000300800 */
[----:B0-----:R-:W-:-:S03]  /*1c370*/  IMAD.MOV.U32 R28, RZ, RZ, R11 ;  /* 0x000000ffff1c7224 */ /* 0x001fc600078e000b */
[----:B--2---:R0:W-:Y:S04]  /*1c380*/  STL [R1+0x13a4], R0 ;  /* 0x0013a40001007387 */ /* 0x0041e80000100800 */
[----:B------:R-:W2:Y:S04]  /*1c390*/  LDL.LU R29, [R1+0x110] ;  /* 0x00011000011d7983 */ /* 0x000ea80000300800 */
[----:B------:R-:W3:Y:S04]  /*1c3a0*/  LDL.LU R27, [R1+0x8d4] ;  /* 0x0008d400011b7983 */ /* 0x000ee80000300800 */
[----:B------:R-:W3:Y:S04]  /*1c3b0*/  LDL.LU R25, [R1+0x8d0] ;  /* 0x0008d00001197983 */ /* 0x000ee80000300800 */
[----:B------:R-:W4:Y:S04]  /*1c3c0*/  LDL.LU R23, [R1+0x8c4] ;  /* 0x0008c40001177983 */ /* 0x000f280000300800 */
[----:B------:R-:W4:Y:S04]  /*1c3d0*/  LDL.LU R26, [R1+0x8c0] ;  /* 0x0008c000011a7983 */ /* 0x000f280000300800 */
[----:B------:R-:W2:Y:S04]  /*1c3e0*/  LDL.LU R24, [R1+0x15c] ;  /* 0x00015c0001187983 */ /* 0x000ea80000300800 */
[----:B------:R-:W2:Y:S04]  /*1c3f0*/  LDL.LU R22, [R1+0x158] ;  /* 0x0001580001167983 */ /* 0x000ea80000300800 */
[----:B------:R-:W2:Y:S04]  /*1c400*/  LDL.LU R2, [R1+0x16c] ;  /* 0x00016c0001027983 */ /* 0x000ea80000300800 */
[----:B------:R-:W2:Y:S04]  /*1c410*/  LDL.LU R3, [R1+0x168] ;  /* 0x0001680001037983 */ /* 0x000ea80000300800 */
[----:B------:R-:W2:Y:S04]  /*1c420*/  LDL.LU R8, [R1+0x17c] ;  /* 0x00017c0001087983 */ /* 0x000ea80000300800 */
[----:B------:R-:W2:Y:S04]  /*1c430*/  LDL.LU R9, [R1+0x178] ;  /* 0x0001780001097983 */ /* 0x000ea80000300800 */
[----:B------:R-:W2:Y:S04]  /*1c440*/  LDL.LU R6, [R1+0x18c] ;  /* 0x00018c0001067983 */ /* 0x000ea80000300800 */
[----:B------:R-:W2:Y:S01]  /*1c450*/  LDL.LU R7, [R1+0x188] ;  /* 0x0001880001077983 */ /* 0x000ea20000300800 */
[----:B0-----:R-:W-:-:S03]  /*1c460*/  IMAD.MOV.U32 R0, RZ, RZ, R10 ;  /* 0x000000ffff007224 */ /* 0x001fc600078e000a */
[----:B------:R-:W2:Y:S04]  /*1c470*/  LDL.LU R4, [R1+0x154] ;  /* 0x0001540001047983 */ /* 0x000ea80000300800 */
[----:B------:R-:W2:Y:S04]  /*1c480*/  LDL.LU R5, [R1+0x150] ;  /* 0x0001500001057983 */ /* 0x000ea80000300800 */
[----:B------:R-:W2:Y:S04]  /*1c490*/  LDL.LU R20, [R1+0x164] ;  /* 0x0001640001147983 */ /* 0x000ea80000300800 */
[----:B------:R-:W2:Y:S04]  /*1c4a0*/  LDL.LU R21, [R1+0x160] ;  /* 0x0001600001157983 */ /* 0x000ea80000300800 */
[----:B------:R-:W2:Y:S04]  /*1c4b0*/  LDL.LU R10, [R1+0x174] ;  /* 0x00017400010a7983 */ /* 0x000ea80000300800 */
[----:B------:R-:W2:Y:S04]  /*1c4c0*/  LDL.LU R11, [R1+0x170] ;  /* 0x00017000010b7983 */ /* 0x000ea80000300800 */
[----:B------:R-:W2:Y:S04]  /*1c4d0*/  LDL.LU R12, [R1+0x184] ;  /* 0x00018400010c7983 */ /* 0x000ea80000300800 */
[----:B------:R-:W2:Y:S04]  /*1c4e0*/  LDL.LU R13, [R1+0x180] ;  /* 0x00018000010d7983 */ /* 0x000ea80000300800 */
[----:B------:R0:W-:Y:S01]  /*1c4f0*/  STL [R1+0x10a4], R19 ;  /* 0x0010a41301007387 */ /* 0x0001e20000100800 */
[----:B------:R-:W-:-:S03]  /*1c500*/  F2FP.PACK_AB R28, R0, R28 ;  /* 0x0000001c001c723e */ /* 0x000fc600000000ff */
[----:B0-----:R-:W2:Y:S04]  /*1c510*/  LDL.LU R19, [R1+0xd4] ;  /* 0x0000d40001137983 */ /* 0x001ea80000300800 */
[----:B------:R0:W-:Y:S04]  /*1c520*/  STL [R1+0x10a0], R18 ;  /* 0x0010a01201007387 */ /* 0x0001e80000100800 */
        /* <DEDUP_REMOVED lines=9> */
[----:B------:R-:W2:Y:S04]  /*1c5c0*/  LDL.LU R0, [R1+0x13a4] ;  /* 0x0013a40001007983 */ /* 0x000ea80000300800 */
[----:B------:R0:W-:Y:S04]  /*1c5d0*/  STL [R1+0x98c], R28 ;  /* 0x00098c1c01007387 */ /* 0x0001e80000100800 */
[----:B0-----:R-:W2:Y:S02]  /*1c5e0*/  LDL.LU R28, [R1+0x13a0] ;  /* 0x0013a000011c7983 */ /* 0x001ea40000300800 */
[----:B--2---:R-:W-:-:S02]  /*1c5f0*/  F2FP.PACK_AB R14, R28, R14 ;  /* 0x0000000e1c0e723e */ /* 0x004fc400000000ff */
[----:B------:R-:W2:Y:S04]  /*1c600*/  LDL.LU R28, [R1+0x139c] ;  /* 0x00139c00011c7983 */ /* 0x000ea80000300800 */
[----:B------:R0:W-:Y:S02]  /*1c610*/  STL [R1+0x988], R14 ;  /* 0x0009880e01007387 */ /* 0x0001e40000100800 */
[----:B0-----:R-:W-:Y:S02]  /*1c620*/  F2FP.PACK_AB R14, R15, R16 ;  /* 0x000000100f0e723e */ /* 0x001fe400000000ff */
[----:B------:R-:W-:-:S03]  /*1c630*/  F2FP.PACK_AB R16, R17, R18 ;  /* 0x000000121110723e */ /* 0x000fc600000000ff */
[----:B------:R0:W-:Y:S04]  /*1c640*/  STL [R1+0x984], R14 ;  /* 0x0009840e01007387 */ /* 0x0001e80000100800 */
[----:B------:R-:W-:Y:S01]  /*1c650*/  STL [R1+0x980], R16 ;  /* 0x0009801001007387 */ /* 0x000fe20000100800 */
[----:B0-----:R-:W-:Y:S02]  /*1c660*/  F2FP.PACK_AB R14, R0, R29 ;  /* 0x0000001d000e723e */ /* 0x001fe400000000ff */
[----:B---3--:R-:W-:Y:S02]  /*1c670*/  F2FP.PACK_AB R0, R27, R25 ;  /* 0x000000191b00723e */ /* 0x008fe400000000ff */
[----:B--2---:R-:W-:-:S05]  /*1c680*/  F2FP.PACK_AB R15, R19, R28 ;  /* 0x0000001c130f723e */ /* 0x004fca00000000ff */
[----:B------:R4:W-:Y:S04]  /*1c690*/  STL [R1+0x97c], R15 ;  /* 0x00097c0f01007387 */ /* 0x0009e80000100800 */
[----:B------:R0:W-:Y:S04]  /*1c6a0*/  STL [R1+0x978], R14 ;  /* 0x0009780e01007387 */ /* 0x0001e80000100800 */
[----:B------:R1:W-:Y:S01]  /*1c6b0*/  STL [R1+0x974], R0 ;  /* 0x0009740001007387 */ /* 0x0003e20000100800 */
[----:B----4-:R-:W-:Y:S02]  /*1c6c0*/  F2FP.PACK_AB R15, R23, R26 ;  /* 0x0000001a170f723e */ /* 0x010fe400000000ff */
[----:B0-----:R-:W-:-:S03]  /*1c6d0*/  F2FP.PACK_AB R14, R24, R22 ;  /* 0x00000016180e723e */ /* 0x001fc600000000ff */
[----:B------:R-:W-:Y:S01]  /*1c6e0*/  STL [R1+0x970], R15 ;  /* 0x0009700f01007387 */ /* 0x000fe20000100800 */
[----:B-1----:R-:W-:Y:S02]  /*1c6f0*/  F2FP.PACK_AB R0, R2, R3 ;  /* 0x000000030200723e */ /* 0x002fe400000000ff */
[----:B------:R-:W-:Y:S01]  /*1c700*/  F2FP.PACK_AB R3, R8, R9 ;  /* 0x000000090803723e */ /* 0x000fe200000000ff */
[----:B------:R-:W-:Y:S01]  /*1c710*/  STL [R1+0x96c], R14 ;  /* 0x00096c0e01007387 */ /* 0x000fe20000100800 */
[----:B------:R-:W-:-:S03]  /*1c720*/  F2FP.PACK_AB R2, R6, R7 ;  /* 0x000000070602723e */ /* 0x000fc600000000ff */
[----:B------:R0:W-:Y:S04]  /*1c730*/  STL [R1+0x968], R0 ;  /* 0x0009680001007387 */ /* 0x0001e80000100800 */
[----:B------:R1:W-:Y:S01]  /*1c740*/  STL [R1+0x964], R3 ;  /* 0x0009640301007387 */ /* 0x0003e20000100800 */
[----:B0-----:R-:W-:-:S03]  /*1c750*/  F2FP.PACK_AB R0, R4, R5 ;  /* 0x000000050400723e */ /* 0x001fc600000000ff */
[----:B------:R0:W-:Y:S01]  /*1c760*/  STL [R1+0x960], R2 ;  /* 0x0009600201007387 */ /* 0x0001e20000100800 */
[----:B-1----:R-:W-:-:S03]  /*1c770*/  F2FP.PACK_AB R3, R20, R21 ;  /* 0x000000151403723e */ /* 0x002fc600000000ff */
[----:B------:R1:W-:Y:S04]  /*1c780*/  STL [R1+0x95c], R0 ;  /* 0x00095c0001007387 */ /* 0x0003e80000100800 */
[----:B------:R-:W-:Y:S04]  /*1c790*/  STL [R1+0x958], R3 ;  /* 0x0009580301007387 */ /* 0x000fe80000100800 */
[----:B------:R-:W2:Y:S01]  /*1c7a0*/  LDL.LU R14, [R1+0x6a8] ;  /* 0x0006a800010e7983 */ /* 0x000ea20000300800 */
[----:B0-----:R-:W-:Y:S02]  /*1c7b0*/  F2FP.PACK_AB R2, R10, R11 ;  /* 0x0000000b0a02723e */ /* 0x001fe400000000ff */
[----:B-1----:R-:W-:-:S03]  /*1c7c0*/  F2FP.PACK_AB R0, R12, R13 ;  /* 0x0000000d0c00723e */ /* 0x002fc600000000ff */
[----:B------:R-:W-:Y:S04]  /*1c7d0*/  STL [R1+0x954], R2 ;  /* 0x0009540201007387 */ /* 0x000fe80000100800 */
[----:B--2---:R0:W-:Y:S04]  /*1c7e0*/  STL [R1+0x1314], R14 ;  /* 0x0013140e01007387 */ /* 0x0041e80000100800 */
[----:B------:R-:W-:Y:S04]  /*1c7f0*/  STL [R1+0x950], R0 ;  /* 0x0009500001007387 */ /* 0x000fe80000100800 */
[----:B0-----:R-:W2:Y:S04]  /*1c800*/  LDL.LU R14, [R1+0x2e8] ;  /* 0x0002e800010e7983 */ /* 0x001ea80000300800 */
[----:B--2---:R0:W-:Y:S04]  /*1c810*/  STL [R1+0x131c], R14 ;  /* 0x00131c0e01007387 */ /* 0x0041e80000100800 */
        /* <DEDUP_REMOVED lines=31> */
[----:B------:R-:W3:Y:S04]  /*1ca10*/  LDL.LU R15, [R1+0x2fc] ;  /* 0x0002fc00010f7983 */ /* 0x000ee80000300800 */
[----:B---3--:R0:W-:Y:S04]  /*1ca20*/  STL [R1+0x1310], R15 ;  /* 0x0013100f01007387 */ /* 0x0081e80000100800 */
[----:B0-----:R-:W3:Y:S04]  /*1ca30*/  LDL.LU R15, [R1+0x6ac] ;  /* 0x0006ac00010f7983 */ /* 0x001ee80000300800 */
        /* <DEDUP_REMOVED lines=33> */
[----:B0-----:R-:W2:Y:S04]  /*1cc50*/  LDL.LU R15, [R1+0x25c] ;  /* 0x00025c00010f7983 */ /* 0x001ea80000300800 */
[----:B------:R-:W3:Y:S04]  /*1cc60*/  LDL.LU R16, [R1+0x2f8] ;  /* 0x0002f80001107983 */ /* 0x000ee80000300800 */
[----:B------:R-:W4:Y:S04]  /*1cc70*/  LDL.LU R17, [R1+0x30c] ;  /* 0x00030c0001117983 */ /* 0x000f280000300800 */
[----:B------:R-:W4:Y:S04]  /*1cc80*/  LDL.LU R18, [R1+0x308] ;  /* 0x0003080001127983 */ /* 0x000f280000300800 */
        /* <DEDUP_REMOVED lines=23> */
[----:B------:R-:W3:Y:S01]  /*1ce00*/  LDL.LU R13, [R1+0x6d0] ;  /* 0x0006d000010d7983 */ /* 0x000ee20000300800 */
[----:B--2---:R-:W-:-:S03]  /*1ce10*/  F2FP.PACK_AB R14, R15, R14 ;  /* 0x0000000e0f0e723e */ /* 0x004fc600000000ff */
[----:B------:R-:W2:Y:S04]  /*1ce20*/  LDL.LU R15, [R1+0x1398] ;  /* 0x00139800010f7983 */ /* 0x000ea80000300800 */
[----:B------:R0:W-:Y:S04]  /*1ce30*/  STL [R1+0x94c], R14 ;  /* 0x00094c0e01007387 */ /* 0x0001e80000100800 */
[----:B0-----:R-:W2:Y:S02]  /*1ce40*/  LDL.LU R14, [R1+0x1394] ;  /* 0x00139400010e7983 */ /* 0x001ea40000300800 */
[----:B--2---:R-:W-:-:S02]  /*1ce50*/  F2FP.PACK_AB R14, R15, R14 ;  /* 0x0000000e0f0e723e */ /* 0x004fc400000000ff */
        /* <DEDUP_REMOVED lines=64> */
[----:B------:R-:W3:Y:S04]  /*1d260*/  LDL.LU R15, [R1+0x1310] ;  /* 0x00131000010f7983 */ /* 0x000ee80000300800 */
[----:B------:R3:W-:Y:S02]  /*1d270*/  STL [R1+0x8f8], R14 ;  /* 0x0008f80e01007387 */ /* 0x0007e40000100800 */
[----:B---3--:R-:W-:Y:S02]  /*1d280*/  F2FP.PACK_AB R14, R15, R16 ;  /* 0x000000100f0e723e */ /* 0x008fe400000000ff */
[----:B----4-:R-:W-:Y:S02]  /*1d290*/  F2FP.PACK_AB R16, R17, R18 ;  /* 0x000000121110723e */ /* 0x010fe400000000ff */
[----:B------:R-:W-:Y:S01]  /*1d2a0*/  F2FP.PACK_AB R15, R19, R28 ;  /* 0x0000001c130f723e */ /* 0x000fe200000000ff */
[----:B------:R0:W-:Y:S04]  /*1d2b0*/  STL [R1+0x8f4], R14 ;  /* 0x0008f40e01007387 */ /* 0x0001e80000100800 */
[----:B------:R-:W-:Y:S01]  /*1d2c0*/  STL [R1+0x8f0], R16 ;  /* 0x0008f01001007387 */ /* 0x000fe20000100800 */
[----:B0-----:R-:W-:-:S02]  /*1d2d0*/  F2FP.PACK_AB R14, R0, R29 ;  /* 0x0000001d000e723e */ /* 0x001fc400000000ff */
[----:B------:R-:W-:Y:S01]  /*1d2e0*/  F2FP.PACK_AB R0, R27, R25 ;  /* 0x000000191b00723e */ /* 0x000fe200000000ff */
[----:B------:R0:W-:Y:S04]  /*1d2f0*/  STL [R1+0x8ec], R15 ;  /* 0x0008ec0f01007387 */ /* 0x0001e80000100800 */
[----:B------:R1:W-:Y:S04]  /*1d300*/  STL [R1+0x8e8], R14 ;  /* 0x0008e80e01007387 */ /* 0x0003e80000100800 */
[----:B------:R2:W-:Y:S01]  /*1d310*/  STL [R1+0x8e4], R0 ;  /* 0x0008e40001007387 */ /* 0x0005e20000100800 */
[----:B0-----:R-:W-:-:S02]  /*1d320*/  F2FP.PACK_AB R15, R23, R26 ;  /* 0x0000001a170f723e */ /* 0x001fc400000000ff */
[----:B-1----:R-:W-:-:S03]  /*1d330*/  F2FP.PACK_AB R14, R24, R22 ;  /* 0x00000016180e723e */ /* 0x002fc600000000ff */
[----:B------:R-:W-:Y:S01]  /*1d340*/  STL [R1+0x8e0], R15 ;  /* 0x0008e00f01007387 */ /* 0x000fe20000100800 */
[----:B--2---:R-:W-:Y:S02]  /*1d350*/  F2FP.PACK_AB R0, R2, R3 ;  /* 0x000000030200723e */ /* 0x004fe400000000ff */
        /* <DEDUP_REMOVED lines=798> */
[----:B------:R-:W-:Y:S01]  /*20540*/  STL [R1+0xf0], R2 ;  /* 0x0000f00201007387 */ /* 0x000fe20000100800 */
[----:B-1----:R-:W-:-:S03]  /*20550*/  F2FP.PACK_AB R3, R20, R21 ;  /* 0x000000151403723e */ /* 0x002fc600000000ff */
[----:B------:R0:W-:Y:S04]  /*20560*/  STL [R1+0xec], R0 ;  /* 0x0000ec0001007387 */ /* 0x0001e80000100800 */
[----:B------:R-:W-:Y:S01]  /*20570*/  STL [R1+0xe8], R3 ;  /* 0x0000e80301007387 */ /* 0x000fe20000100800 */
[----:B0-----:R-:W-:-:S03]  /*20580*/  F2FP.PACK_AB R0, R12, R13 ;  /* 0x0000000d0c00723e */ /* 0x001fc600000000ff */
[----:B------:R-:W2:Y:S01]  /*20590*/  LDL.LU R13, [R1+0x468] ;  /* 0x00046800010d7983 */ /* 0x000ea20000300800 */
[----:B------:R-:W-:-:S05]  /*205a0*/  F2FP.PACK_AB R2, R10, R11 ;  /* 0x0000000b0a02723e */ /* 0x000fca00000000ff */
        /* <DEDUP_REMOVED lines=24> */
[----:B---3--:R0:W-:Y:S04]  /*20730*/  STL [R1+0x10a8], R18 ;  /* 0x0010a81201007387 */ /* 0x0081e80000100800 */
[----:B0-----:R-:W3:Y:S04]  /*20740*/  LDL.LU R18, [R1+0x464] ;  /* 0x0004640001127983 */ /* 0x001ee80000300800 */
[----:B---3--:R0:W-:Y:S04]  /*20750*/  STL [R1+0x10b0], R18 ;  /* 0x0010b01201007387 */ /* 0x0081e80000100800 */
[----:B0-----:R-:W3:Y:S04]  /*20760*/  LDL.LU R18, [R1+0x454] ;  /* 0x0004540001127983 */ /* 0x001ee80000300800 */
[----:B---3--:R0:W-:Y:S04]  /*20770*/  STL [R1+0x10b8], R18 ;  /* 0x0010b81201007387 */ /* 0x0081e80000100800 */
[----:B0-----:R-:W3:Y:S01]  /*20780*/  LDL.LU R18, [R1+0x7c4] ;  /* 0x0007c40001127983 */ /* 0x001ee20000300800 */
[----:B--2---:R-:W-:-:S03]  /*20790*/  F2FP.PACK_AB R13, R19, R13 ;  /* 0x0000000d130d723e */ /* 0x004fc600000000ff */
[----:B---3--:R0:W-:Y:S04]  /*207a0*/  STL [R1+0x10c0], R18 ;  /* 0x0010c01201007387 */ /* 0x0081e80000100800 */
[----:B0-----:R-:W2:Y:S04]  /*207b0*/  LDL.LU R18, [R1+0x7b4] ;  /* 0x0007b40001127983 */ /* 0x001ea80000300800 */
        /* <DEDUP_REMOVED lines=40> */
[----:B0-----:R-:W3:Y:S01]  /*20a40*/  LDL.LU R13, [R1+0x144] ;  /* 0x00014400010d7983 */ /* 0x001ee20000300800 */
        /* <DEDUP_REMOVED lines=14> */
[----:B------:R0:W-:Y:S01]  /*20b30*/  STL [R1+0xc0], R19 ;  /* 0x0000c01301007387 */ /* 0x0001e20000100800 */
[----:B----4-:R-:W-:-:S03]  /*20b40*/  F2FP.PACK_AB R15, R16, R15 ;  /* 0x0000000f100f723e */ /* 0x010fc600000000ff */
[----:B0-----:R-:W2:Y:S01]  /*20b50*/  LDL.LU R19, [R1+0x10a4] ;  /* 0x0010a40001137983 */ /* 0x001ea20000300800 */
[----:B---3--:R-:W-:-:S03]  /*20b60*/  F2FP.PACK_AB R17, R18, R17 ;  /* 0x000000111211723e */ /* 0x008fc600000000ff */
[----:B------:R-:W3:Y:S04]  /*20b70*/  LDL.LU R18, [R1+0x10a0] ;  /* 0x0010a00001127983 */ /* 0x000ee80000300800 */
[----:B------:R0:W-:Y:S04]  /*20b80*/  STL [R1+0xbc], R17 ;  /* 0x0000bc1101007387 */ /* 0x0001e80000100800 */
[----:B0-----:R-:W4:Y:S04]  /*20b90*/  LDL.LU R17, [R1+0x109c] ;  /* 0x00109c0001117983 */ /* 0x001f280000300800 */
[----:B------:R-:W4:Y:S01]  /*20ba0*/  LDL.LU R16, [R1+0x1098] ;  /* 0x0010980001107983 */ /* 0x000f220000300800 */
[----:B------:R-:W-:-:S02]  /*20bb0*/  F2FP.PACK_AB R14, R14, R28 ;  /* 0x0000001c0e0e723e */ /* 0x000fc400000000ff */
[----:B------:R-:W-:Y:S01]  /*20bc0*/  F2FP.PACK_AB R27, R27, R25 ;  /* 0x000000191b1b723e */ /* 0x000fe200000000ff */
[----:B------:R0:W-:Y:S01]  /*20bd0*/  STL [R1+0xb8], R15 ;  /* 0x0000b80f01007387 */ /* 0x0001e20000100800 */
[----:B------:R-:W-:Y:S02]  /*20be0*/  F2FP.PACK_AB R0, R0, R29 ;  /* 0x0000001d0000723e */ /* 0x000fe400000000ff */
[----:B------:R-:W-:Y:S02]  /*20bf0*/  F2FP.PACK_AB R26, R23, R26 ;  /* 0x0000001a171a723e */ /* 0x000fe400000000ff */
[----:B------:R-:W-:Y:S02]  /*20c00*/  F2FP.PACK_AB R25, R24, R22 ;  /* 0x000000161819723e */ /* 0x000fe400000000ff */
[----:B------:R-:W-:Y:S01]  /*20c10*/  F2FP.PACK_AB R24, R2, R3 ;  /* 0x000000030218723e */ /* 0x000fe200000000ff */
[----:B0-----:R-:W4:Y:S01]  /*20c20*/  LDL.LU R15, [R1+0x1094] ;  /* 0x00109400010f7983 */ /* 0x001f220000300800 */
[----:B------:R-:W-:-:S03]  /*20c30*/  F2FP.PACK_AB R23, R8, R9 ;  /* 0x000000090817723e */ /* 0x000fc600000000ff */
[----:B------:R0:W-:Y:S01]  /*20c40*/  STL [R1+0xb4], R14 ;  /* 0x0000b40e01007387 */ /* 0x0001e20000100800 */
[----:B------:R-:W-:-:S03]  /*20c50*/  F2FP.PACK_AB R22, R6, R7 ;  /* 0x000000070616723e */ /* 0x000fc600000000ff */
[----:B------:R-:W-:Y:S01]  /*20c60*/  STL [R1+0xf80], R27 ;  /* 0x000f801b01007387 */ /* 0x000fe20000100800 */
[----:B------:R-:W-:-:S03]  /*20c70*/  F2FP.PACK_AB R21, R4, R21 ;  /* 0x000000150415723e */ /* 0x000fc600000000ff */
[----:B------:R-:W-:Y:S01]  /*20c80*/  STL [R1+0xb0], R0 ;  /* 0x0000b00001007387 */ /* 0x000fe20000100800 */
[----:B------:R-:W-:-:S03]  /*20c90*/  F2FP.PACK_AB R20, R5, R20 ;  /* 0x000000140514723e */ /* 0x000fc600000000ff */
[----:B------:R-:W-:Y:S01]  /*20ca0*/  STL [R1+0xf84], R26 ;  /* 0x000f841a01007387 */ /* 0x000fe20000100800 */
[----:B--2---:R-:W-:-:S03]  /*20cb0*/  F2FP.PACK_AB R19, R10, R19 ;  /* 0x000000130a13723e */ /* 0x004fc600000000ff */
[----:B------:R-:W-:Y:S04]  /*20cc0*/  STL [R1+0xf88], R25 ;  /* 0x000f881901007387 */ /* 0x000fe80000100800 */
[----:B------:R-:W-:Y:S04]  /*20cd0*/  STL [R1+0xf8c], R24 ;  /* 0x000f8c1801007387 */ /* 0x000fe80000100800 */
[----:B------:R-:W-:Y:S04]  /*20ce0*/  STL [R1+0xf90], R23 ;  /* 0x000f901701007387 */ /* 0x000fe80000100800 */
[----:B------:R-:W-:Y:S04]  /*20cf0*/  STL [R1+0xf94], R22 ;  /* 0x000f941601007387 */ /* 0x000fe80000100800 */
[----:B------:R-:W-:Y:S04]  /*20d00*/  STL [R1+0xf98], R21 ;  /* 0x000f981501007387 */ /* 0x000fe80000100800 */
[----:B------:R-:W-:Y:S04]  /*20d10*/  STL [R1+0xf9c], R20 ;  /* 0x000f9c1401007387 */ /* 0x000fe80000100800 */
[----:B------:R-:W-:Y:S01]  /*20d20*/  STL [R1+0xfa0], R19 ;  /* 0x000fa01301007387 */ /* 0x000fe20000100800 */
[----:B---3--:R-:W-:-:S05]  /*20d30*/  F2FP.PACK_AB R18, R11, R18 ;  /* 0x000000120b12723e */ /* 0x008fca00000000ff */
[----:B------:R-:W-:Y:S01]  /*20d40*/  STL [R1+0xfa4], R18 ;  /* 0x000fa41201007387 */ /* 0x000fe20000100800 */
[----:B----4-:R-:W-:Y:S02]  /*20d50*/  F2FP.PACK_AB R17, R12, R17 ;  /* 0x000000110c11723e */ /* 0x010fe400000000ff */
[----:B------:R-:W-:-:S03]  /*20d60*/  F2FP.PACK_AB R16, R13, R16 ;  /* 0x000000100d10723e */ /* 0x000fc600000000ff */
[----:B------:R-:W-:Y:S04]  /*20d70*/  STL [R1+0xfa8], R17 ;  /* 0x000fa81101007387 */ /* 0x000fe80000100800 */
[----:B0-----:R-:W2:Y:S04]  /*20d80*/  LDL.LU R14, [R1+0x21c] ;  /* 0x00021c00010e7983 */ /* 0x001ea80000300800 */
[----:B------:R-:W3:Y:S04]  /*20d90*/  LDL.LU R13, [R1+0x238] ;  /* 0x00023800010d7983 */ /* 0x000ee80000300800 */
[----:B---3--:R0:W-:Y:S04]  /*20da0*/  STL [R1+0x108c], R13 ;  /* 0x00108c0d01007387 */ /* 0x0081e80000100800 */
[----:B0-----:R-:W3:Y:S04]  /*20db0*/  LDL.LU R13, [R1+0x22c] ;  /* 0x00022c00010d7983 */ /* 0x001ee80000300800 */
[----:B------:R-:W4:Y:S04]  /*20dc0*/  LDL.LU R12, [R1+0x248] ;  /* 0x00024800010c7983 */ /* 0x000f280000300800 */
[----:B----4-:R0:W-:Y:S04]  /*20dd0*/  STL [R1+0x1088], R12 ;  /* 0x0010880c01007387 */ /* 0x0101e80000100800 */
[----:B0-----:R-:W4:Y:S04]  /*20de0*/  LDL.LU R12, [R1+0x23c] ;  /* 0x00023c00010c7983 */ /* 0x001f280000300800 */
[----:B------:R-:W2:Y:S04]  /*20df0*/  LDL.LU R11, [R1+0x210] ;  /* 0x00021000010b7983 */ /* 0x000ea80000300800 */
[----:B--2---:R0:W-:Y:S04]  /*20e00*/  STL [R1+0x1084], R11 ;  /* 0x0010840b01007387 */ /* 0x0041e80000100800 */
[----:B0-----:R-:W2:Y:S04]  /*20e10*/  LDL.LU R11, [R1+0x24c] ;  /* 0x00024c00010b7983 */ /* 0x001ea80000300800 */
        /* <DEDUP_REMOVED lines=15> */
[----:B------:R-:W2:Y:S01]  /*20f10*/  LDL.LU R5, [R1+0x608] ;  /* 0x0006080001057983 */ /* 0x000ea20000300800 */
[----:B------:R-:W-:-:S03]  /*20f20*/  F2FP.PACK_AB R15, R14, R15 ;  /* 0x0000000f0e0f723e */ /* 0x000fc600000000ff */
[----:B--2---:R0:W-:Y:S04]  /*20f30*/  STL [R1+0x106c], R5 ;  /* 0x00106c0501007387 */ /* 0x0041e80000100800 */
[----:B0-----:R-:W2:Y:S04]  /*20f40*/  LDL.LU R5, [R1+0x5fc] ;  /* 0x0005fc0001057983 */ /* 0x001ea80000300800 */
        /* <DEDUP_REMOVED lines=18> */
[----:B0-----:R-:W2:Y:S04]  /*21070*/  LDL.LU R16, [R1+0x610] ;  /* 0x0006100001107983 */ /* 0x001ea80000300800 */
[----:B------:R-:W3:Y:S04]  /*21080*/  LDL.LU R14, [R1+0x1090] ;  /* 0x00109000010e7983 */ /* 0x000ee80000300800 */
[----:B------:R0:W-:Y:S04]  /*21090*/  STL [R1+0xfb0], R15 ;  /* 0x000fb00f01007387 */ /* 0x0001e80000100800 */
[----:B0-----:R-:W2:Y:S01]  /*210a0*/  LDL.LU R15, [R1+0x614] ;  /* 0x00061400010f7983 */ /* 0x001ea20000300800 */
[----:B---3--:R-:W-:-:S03]  /*210b0*/  F2FP.PACK_AB R14, R13, R14 ;  /* 0x0000000e0d0e723e */ /* 0x008fc600000000ff */
[----:B------:R-:W4:Y:S04]  /*210c0*/  LDL.LU R13, [R1+0x108c] ;  /* 0x00108c00010d7983 */ /* 0x000f280000300800 */
[----:B------:R0:W-:Y:S04]  /*210d0*/  STL [R1+0xfb4], R14 ;  /* 0x000fb40e01007387 */ /* 0x0001e80000100800 */
[----:B0-----:R-:W3:Y:S01]  /*210e0*/  LDL.LU R14, [R1+0x600] ;  /* 0x00060000010e7983 */ /* 0x001ee20000300800 */
[----:B----4-:R-:W-:-:S03]  /*210f0*/  F2FP.PACK_AB R13, R12, R13 ;  /* 0x0000000d0c0d723e */ /* 0x010fc600000000ff */
[----:B------:R-:W4:Y:S04]  /*21100*/  LDL.LU R12, [R1+0x1088] ;  /* 0x00108800010c7983 */ /* 0x000f280000300800 */
[----:B------:R0:W-:Y:S04]  /*21110*/  STL [R1+0xfb8], R13 ;  /* 0x000fb80d01007387 */ /* 0x0001e80000100800 */
[----:B0-----:R-:W3:Y:S01]  /*21120*/  LDL.LU R13, [R1+0x604] ;  /* 0x00060400010d7983 */ /* 0x001ee20000300800 */
[----:B----4-:R-:W-:-:S03]  /*21130*/  F2FP.PACK_AB R12, R11, R12 ;  /* 0x0000000c0b0c723e */ /* 0x010fc600000000ff */
[----:B------:R-:W4:Y:S04]  /*21140*/  LDL.LU R11, [R1+0x1084] ;  /* 0x00108400010b7983 */ /* 0x000f280000300800 */
[----:B------:R0:W-:Y:S04]  /*21150*/  STL [R1+0xfbc], R12 ;  /* 0x000fbc0c01007387 */ /* 0x0001e80000100800 */
[----:B0-----:R-:W2:Y:S01]  /*21160*/  LDL.LU R12, [R1+0x5f0] ;  /* 0x0005f000010c7983 */ /* 0x001ea20000300800 */
        /* <DEDUP_REMOVED lines=17> */
[----:B------:R-:W2:Y:S04]  /*21280*/  LDL.LU R6, [R1+0x1070] ;  /* 0x0010700001067983 */ /* 0x000ea80000300800 */
[----:B------:R0:W-:Y:S04]  /*21290*/  STL [R1+0xfd0], R7 ;  /* 0x000fd00701007387 */ /* 0x0001e80000100800 */
[----:B0-----:R-:W4:Y:S01]  /*212a0*/  LDL.LU R7, [R1+0x60c] ;  /* 0x00060c0001077983 */ /* 0x001f220000300800 */
[----:B--2---:R-:W-:-:S03]  /*212b0*/  F2FP.PACK_AB R6, R5, R6 ;  /* 0x000000060506723e */ /* 0x004fc600000000ff */
[----:B------:R-:W4:Y:S01]  /*212c0*/  LDL.LU R5, [R1+0x106c] ;  /* 0x00106c0001057983 */ /* 0x000f220000300800 */
[----:B------:R-:W-:-:S03]  /*212d0*/  F2FP.PACK_AB R4, R8, R4 ;  /* 0x000000040804723e */ /* 0x000fc600000000ff */
[----:B------:R3:W-:Y:S02]  /*212e0*/  STL [R1+0xfd4], R6 ;  /* 0x000fd40601007387 */ /* 0x0007e40000100800 */
[----:B---3--:R-:W-:Y:S02]  /*212f0*/  F2FP.PACK_AB R6, R13, R14 ;  /* 0x0000000e0d06723e */ /* 0x008fe400000000ff */
[----:B----4-:R-:W-:-:S05]  /*21300*/  F2FP.PACK_AB R5, R7, R5 ;  /* 0x000000050705723e */ /* 0x010fca00000000ff */
[----:B------:R0:W-:Y:S04]  /*21310*/  STL [R1+0xfd8], R5 ;  /* 0x000fd80501007387 */ /* 0x0001e80000100800 */
[----:B------:R1:W-:Y:S01]  /*21320*/  STL [R1+0xfdc], R4 ;  /* 0x000fdc0401007387 */ /* 0x0003e20000100800 */
[----:B0-----:R-:W-:Y:S02]  /*21330*/  F2FP.PACK_AB R5, R11, R12 ;  /* 0x0000000c0b05723e */ /* 0x001fe400000000ff */
[----:B-1----:R-:W-:-:S05]  /*21340*/  F2FP.PACK_AB R4, R9, R10 ;  /* 0x0000000a0904723e */ /* 0x002fca00000000ff */
[----:B------:R0:W-:Y:S04]  /*21350*/  STL [R1+0xc], R4 ;  /* 0x00000c0401007387 */ /* 0x0001e80000100800 */
[----:B------:R1:W-:Y:S01]  /*21360*/  STL [R1+0x8], R5 ;  /* 0x0000080501007387 */ /* 0x0003e20000100800 */
[----:B0-----:R-:W-:-:S03]  /*21370*/  F2FP.PACK_AB R4, R15, R16 ;  /* 0x000000100f04723e */ /* 0x001fc600000000ff */
[----:B------:R0:W-:Y:S01]  /*21380*/  STL [R1+0x4], R6 ;  /* 0x0000040601007387 */ /* 0x0001e20000100800 */
[----:B-1----:R-:W-:-:S03]  /*21390*/  F2FP.PACK_AB R5, R17, R18 ;  /* 0x000000121105723e */ /* 0x002fc600000000ff */
[----:B------:R1:W-:Y:S01]  /*213a0*/  STL [R1], R4 ;  /* 0x0000000401007387 */ /* 0x0003e20000100800 */
[----:B0-----:R-:W-:-:S03]  /*213b0*/  F2FP.PACK_AB R6, R19, R20 ;  /* 0x000000141306723e */ /* 0x001fc600000000ff */
[----:B------:R0:W-:Y:S01]  /*213c0*/  STL [R1+0x1c], R5 ;  /* 0x00001c0501007387 */ /* 0x0001e20000100800 */
[----:B-1----:R-:W-:-:S03]  /*213d0*/  F2FP.PACK_AB R4, R21, R22 ;  /* 0x000000161504723e */ /* 0x002fc600000000ff */
[----:B------:R1:W-:Y:S04]  /*213e0*/  STL [R1+0x18], R6 ;  /* 0x0000180601007387 */ /* 0x0003e80000100800 */
[----:B------:R2:W-:Y:S01]  /*213f0*/  STL [R1+0x14], R4 ;  /* 0x0000140401007387 */ /* 0x0005e20000100800 */
[----:B0-----:R-:W-:Y:S02]  /*21400*/  F2FP.PACK_AB R5, R23, R24 ;  /* 0x000000181705723e */ /* 0x001fe400000000ff */
[----:B-1----:R-:W-:-:S03]  /*21410*/  F2FP.PACK_AB R6, R25, R26 ;  /* 0x0000001a1906723e */ /* 0x002fc600000000ff */
[----:B------:R-:W-:Y:S01]  /*21420*/  STL [R1+0x10], R5 ;  /* 0x0000100501007387 */ /* 0x000fe20000100800 */
[----:B--2---:R-:W-:-:S03]  /*21430*/  F2FP.PACK_AB R4, R27, R28 ;  /* 0x0000001c1b04723e */ /* 0x004fc600000000ff */
[----:B------:R-:W-:Y:S04]  /*21440*/  STL [R1+0x2c], R6 ;  /* 0x00002c0601007387 */ /* 0x000fe80000100800 */
[----:B------:R0:W-:Y:S04]  /*21450*/  STL [R1+0x28], R4 ;  /* 0x0000280401007387 */ /* 0x0001e80000100800 */
[----:B0-----:R-:W2:Y:S01]  /*21460*/  LDL.LU R4, [R1+0x488] ;  /* 0x0004880001047983 */ /* 0x001ea20000300800 */
[----:B------:R-:W-:Y:S02]  /*21470*/  F2FP.PACK_AB R5, R0, R29 ;  /* 0x0000001d0005723e */ /* 0x000fe400000000ff */
[----:B------:R-:W-:-:S03]  /*21480*/  F2FP.PACK_AB R0, R2, R3 ;  /* 0x000000030200723e */ /* 0x000fc600000000ff */
        /* <DEDUP_REMOVED lines=35> */
[----:B0-----:R-:W2:Y:S01]  /*216c0*/  LDL.LU R4, [R1+0x398] ;  /* 0x0003980001047983 */ /* 0x001ea20000300800 */
[----:B------:R-:W3:Y:S03]  /*216d0*/  LDL.LU R5, [R1+0x49c] ;  /* 0x00049c0001057983 */ /* 0x000ee60000300800 */
        /* <DEDUP_REMOVED lines=35> */
[----:B0-----:R-:W2:Y:S01]  /*21910*/  LDL.LU R5, [R1+0x39c] ;  /* 0x00039c0001057983 */ /* 0x001ea20000300800 */
[----:B------:R-:W3:Y:S02]  /*21920*/  LDL.LU R6, [R1+0x498] ;  /* 0x0004980001067983 */ /* 0x000ee40000300800 */
[----:B------:R-:W4:Y:S02]  /*21930*/  LDL.LU R7, [R1+0x4ac] ;  /* 0x0004ac0001077983 */ /* 0x000f240000300800 */
[----:B------:R-:W4:Y:S01]  /*21940*/  LDL.LU R8, [R1+0x4a8] ;  /* 0x0004a80001087983 */ /* 0x000f220000300800 */
[----:B------:R-:W3:Y:S01]  /*21950*/  LDL.LU R9, [R1+0x474] ;  /* 0x0004740001097983 */ /* 0x000ee20000300800 */
[----:B------:R-:W3:Y:S02]  /*21960*/  LDL.LU R10, [R1+0x470] ;  /* 0x00047000010a7983 */ /* 0x000ee40000300800 */
[----:B------:R-:W3:Y:S02]  /*21970*/  LDL.LU R11, [R1+0x484] ;  /* 0x00048400010b7983 */ /* 0x000ee40000300800 */
[----:B------:R-:W3:Y:S01]  /*21980*/  LDL.LU R12, [R1+0x480] ;  /* 0x00048000010c7983 */ /* 0x000ee20000300800 */
        /* <DEDUP_REMOVED lines=20> */
[----:B--2---:R-:W-:-:S02]  /*21ad0*/  F2FP.PACK_AB R4, R5, R4 ;  /* 0x000000040504723e */ /* 0x004fc400000000ff */
[----:B------:R-:W2:Y:S03]  /*21ae0*/  LDL.LU R5, [R1+0x1068] ;  /* 0x0010680001057983 */ /* 0x000ea60000300800 */
[----:B------:R0:W-:Y:S02]  /*21af0*/  STL [R1+0x3c], R4 ;  /* 0x00003c0401007387 */ /* 0x0001e40000100800 */
[----:B0-----:R-:W2:Y:S02]  /*21b00*/  LDL.LU R4, [R1+0x1064] ;  /* 0x0010640001047983 */ /* 0x001ea40000300800 */
[----:B--2---:R-:W-:Y:S02]  /*21b10*/  F2FP.PACK_AB R4, R5, R4 ;  /* 0x000000040504723e */ /* 0x004fe400000000ff */
[----:B------:R-:W2:Y:S03]  /*21b20*/  LDL.LU R5, [R1+0x1060] ;  /* 0x0010600001057983 */ /* 0x000ea60000300800 */
[----:B------:R0:W-:Y:S02]  /*21b30*/  STL [R1+0x38], R4 ;  /* 0x0000380401007387 */ /* 0x0001e40000100800 */
[----:B0-----:R-:W2:Y:S02]  /*21b40*/  LDL.LU R4, [R1+0x105c] ;  /* 0x00105c0001047983 */ /* 0x001ea40000300800 */
        /* <DEDUP_REMOVED lines=62> */
[----:B------:R0:W-:Y:S01]  /*21f30*/  STL [R1+0x78], R4 ;  /* 0x0000780401007387 */ /* 0x0001e20000100800 */
[----:B----4-:R-:W-:-:S02]  /*21f40*/  F2FP.PACK_AB R8, R7, R8 ;  /* 0x000000080708723e */ /* 0x010fc400000000ff */
[----:B---3--:R-:W-:Y:S02]  /*21f50*/  F2FP.PACK_AB R10, R9, R10 ;  /* 0x0000000a090a723e */ /* 0x008fe400000000ff */
[----:B------:R-:W-:Y:S01]  /*21f60*/  F2FP.PACK_AB R12, R11, R12 ;  /* 0x0000000c0b0c723e */ /* 0x000fe200000000ff */
[----:B0-----:R0:W5:Y:S01]  /*21f70*/  LDL.LU R4, [R1+0xfdc] ;  /* 0x000fdc0001047983 */ /* 0x0011620000300800 */
[----:B------:R-:W-:Y:S02]  /*21f80*/  F2FP.PACK_AB R14, R13, R14 ;  /* 0x0000000e0d0e723e */ /* 0x000fe400000000ff */
[----:B------:R-:W-:Y:S02]  /*21f90*/  F2FP.PACK_AB R16, R15, R16 ;  /* 0x000000100f10723e */ /* 0x000fe400000000ff */
[----:B------:R-:W-:Y:S02]  /*21fa0*/  F2FP.PACK_AB R18, R17, R18 ;  /* 0x000000121112723e */ /* 0x000fe400000000ff */
[----:B------:R-:W-:-:S02]  /*21fb0*/  F2FP.PACK_AB R20, R19, R20 ;  /* 0x000000141314723e */ /* 0x000fc400000000ff */
[----:B------:R-:W-:Y:S02]  /*21fc0*/  F2FP.PACK_AB R22, R21, R22 ;  /* 0x000000161516723e */ /* 0x000fe400000000ff */
[----:B------:R-:W-:Y:S02]  /*21fd0*/  F2FP.PACK_AB R24, R23, R24 ;  /* 0x000000181718723e */ /* 0x000fe400000000ff */
[----:B------:R-:W-:Y:S02]  /*21fe0*/  F2FP.PACK_AB R26, R25, R26 ;  /* 0x0000001a191a723e */ /* 0x000fe400000000ff */
[----:B------:R-:W-:Y:S02]  /*21ff0*/  F2FP.PACK_AB R28, R27, R28 ;  /* 0x0000001c1b1c723e */ /* 0x000fe400000000ff */
[----:B--2---:R-:W-:Y:S02]  /*22000*/  F2FP.PACK_AB R6, R5, R6 ;  /* 0x000000060506723e */ /* 0x004fe400000000ff */
[----:B------:R0:W5:Y:S03]  /*22010*/  LDL.LU R5, [R1+0xfd8] ;  /* 0x000fd80001057983 */ /* 0x0001660000300800 */
[----:B------:R1:W-:Y:S02]  /*22020*/  STL [R1+0x74], R6 ;  /* 0x0000740601007387 */ /* 0x0003e40000100800 */
[----:B-1----:R0:W5:Y:S01]  /*22030*/  LDL.LU R6, [R1+0xfd4] ;  /* 0x000fd40001067983 */ /* 0x0021620000300800 */
[----:B------:R0:W5:Y:S02]  /*22040*/  LDL.LU R7, [R1+0xfd0] ;  /* 0x000fd00001077983 */ /* 0x0001640000300800 */
        /* <DEDUP_REMOVED lines=31> */
[----:B-1----:R-:W-:Y:S01]  /*22240*/  F2FP.PACK_AB R28, R0, R29 ;  /* 0x0000001d001c723e */ /* 0x002fe200000000ff */
[----:B------:R-:W-:-:S05]  /*22250*/  F2FP.PACK_AB R0, R2, R3 ;  /* 0x000000030200723e */ /* 0x000fca00000000ff */
[----:B------:R0:W-:Y:S01]  /*22260*/  STL [R1+0xa0], R0 ;  /* 0x0000a00001007387 */ /* 0x0001e20000100800 */
[----:B------:R0:W-:Y:S02]  /*22270*/  STL [R1+0xa4], R28 ;  /* 0x0000a41c01007387 */ /* 0x0001e40000100800 */
.L_x_0:
[----:B-----5:R-:W-:Y:S04]  /*22280*/  STL.64 [R1+0x11c8], R6 ;  /* 0x0011c80601007387 */ /* 0x020fe80000100a00 */
[----:B------:R-:W-:Y:S04]  /*22290*/  STL.64 [R1+0x11c0], R4 ;  /* 0x0011c00401007387 */ /* 0x000fe80000100a00 */
        /* <DEDUP_REMOVED lines=9> */
[----:B------:R2:W-:Y:S04]  /*22330*/  STL.64 [R1+0x1170], R24 ;  /* 0x0011701801007387 */ /* 0x0005e80000100a00 */
[----:B-1----:R-:W1:Y:S04]  /*22340*/  S2R R29, SR_TID.X ;  /* 0x00000000001d7919 */ /* 0x002e680000002100 */
[----:B0-----:R-:W0:Y:S04]  /*22350*/  S2R R0, SR_TID.X ;  /* 0x0000000000007919 */ /* 0x001e280000002100 */
[----:B--2---:R-:W2:Y:S04]  /*22360*/  LDL.LU R24, [R1] ;  /* 0x0000000001187983 */ /* 0x004ea80000300800 */
[----:B------:R-:W2:Y:S04]  /*22370*/  LDL.LU R25, [R1+0x4] ;  /* 0x0000040001197983 */ /* 0x000ea80000300800 */
[----:B------:R-:W3:Y:S04]  /*22380*/  LDL.LU R26, [R1+0x8] ;  /* 0x00000800011a7983 */ /* 0x000ee80000300800 */
[----:B------:R-:W3:Y:S01]  /*22390*/  LDL.LU R27, [R1+0xc] ;  /* 0x00000c00011b7983 */ /* 0x000ee20000300800 */
[----:B-1----:R-:W-:-:S02]  /*223a0*/  IMAD.SHL.U32 R2, R29, 0x400, RZ ;  /* 0x000004001d027824 */ /* 0x002fc400078e00ff */
[----:B------:R-:W-:Y:S01]  /*223b0*/  IMAD.SHL.U32 R3, R29, 0x100, RZ ;  /* 0x000001001d037824 */ /* 0x000fe200078e00ff */
[----:B0-----:R-:W-:Y:S02]  /*223c0*/  LOP3.LUT R0, R0, 0x7f, RZ, 0xc0, !PT ;  /* 0x0000007f00007812 */ /* 0x001fe400078ec0ff */
[----:B------:R-:W-:Y:S01]  /*223d0*/  LOP3.LUT R2, R2, 0x1800, RZ, 0xc0, !PT ;  /* 0x0000180002027812 */ /* 0x000fe200078ec0ff */
[----:B------:R-:W-:Y:S06]  /*223e0*/  BAR.SYNC.DEFER_BLOCKING 0x0 ;  /* 0x0000000000007b1d */ /* 0x000fec0000010000 */
[----:B---3--:R-:W-:Y:S01]  /*223f0*/  STL.64 [R1+0x11d8], R26 ;  /* 0x0011d81a01007387 */ /* 0x008fe20000100a00 */
[----:B------:R-:W-:-:S03]  /*22400*/  IMAD R2, R0, 0x10, R2 ;  /* 0x0000001000027824 */ /* 0x000fc600078e0202 */
[----:B--2---:R-:W-:Y:S04]  /*22410*/  STL.64 [R1+0x11d0], R24 ;  /* 0x0011d01801007387 */ /* 0x004fe80000100a00 */
[----:B------:R-:W2:Y:S04]  /*22420*/  LDL.LU R12, [R1+0x30] ;  /* 0x00003000010c7983 */ /* 0x000ea80000300800 */
[----:B------:R-:W2:Y:S04]  /*22430*/  LDL.LU R13, [R1+0x34] ;  /* 0x00003400010d7983 */ /* 0x000ea80000300800 */
[----:B------:R-:W3:Y:S04]  /*22440*/  LDL.LU R14, [R1+0x38] ;  /* 0x00003800010e7983 */ /* 0x000ee80000300800 */
[----:B------:R-:W3:Y:S04]  /*22450*/  LDL.LU R15, [R1+0x3c] ;  /* 0x00003c00010f7983 */ /* 0x000ee80000300800 */
[----:B---3--:R-:W-:Y:S04]  /*22460*/  STL.64 [R1+0x11e8], R14 ;  /* 0x0011e80e01007387 */ /* 0x008fe80000100a00 */
[----:B--2---:R0:W-:Y:S04]  /*22470*/  STL.64 [R1+0x11e0], R12 ;  /* 0x0011e00c01007387 */ /* 0x0041e80000100a00 */
[----:B0-----:R-:W2:Y:S04]  /*22480*/  LDL.LU R12, [R1+0x70] ;  /* 0x00007000010c7983 */ /* 0x001ea80000300800 */
        /* <DEDUP_REMOVED lines=14> */
[----:B------:R-:W3:Y:S01]  /*22570*/  LDL.LU R15, [R1+0x9c] ;  /* 0x00009c00010f7983 */ /* 0x000ee20000300800 */
[----:B------:R-:W-:Y:S01]  /*22580*/  IMAD.SHL.U32 R0, R29, 0x20, RZ ;  /* 0x000000201d007824 */ /* 0x000fe200078e00ff */
[----:B------:R-:W-:-:S04]  /*22590*/  LOP3.LUT R3, R3, 0x1800, RZ, 0xc0, !PT ;  /* 0x0000180003037812 */ /* 0x000fc800078ec0ff */
[----:B------:R-:W-:Y:S01]  /*225a0*/  LOP3.LUT R3, R3, 0x60, R0, 0xf8, !PT ;  /* 0x0000006003037812 */ /* 0x000fe200078ef800 */
[C---:B------:R-:W-:Y:S01]  /*225b0*/  IMAD.SHL.U32 R0, R29.reuse, 0x4, RZ ;  /* 0x000000041d007824 */ /* 0x040fe200078e00ff */
[----:B------:R-:W-:Y:S01]  /*225c0*/  LOP3.LUT R28, R29, 0x60, RZ, 0xc0, !PT ;  /* 0x000000601d1c7812 */ /* 0x000fe200078ec0ff */
[----:B---3--:R-:W-:Y:S04]  /*225d0*/  STL.64 [R1+0x1218], R14 ;  /* 0x0012180e01007387 */ /* 0x008fe80000100a00 */
[----:B--2---:R0:W-:Y:S04]  /*225e0*/  STL.64 [R1+0x1210], R12 ;  /* 0x0012100c01007387 */ /* 0x0041e80000100a00 */
[----:B0-----:R-:W2:Y:S04]  /*225f0*/  LDL.LU R12, [R1+0xa0] ;  /* 0x0000a000010c7983 */ /* 0x001ea80000300800 */
[----:B------:R-:W2:Y:S04]  /*22600*/  LDL.LU R13, [R1+0xa4] ;  /* 0x0000a400010d7983 */ /* 0x000ea80000300800 */
[----:B------:R-:W2:Y:S04]  /*22610*/  LDL.LU R14, [R1+0xa8] ;  /* 0x0000a800010e7983 */ /* 0x000ea80000300800 */
[----:B------:R-:W2:Y:S04]  /*22620*/  LDL.LU R15, [R1+0xac] ;  /* 0x0000ac00010f7983 */ /* 0x000ea80000300800 */
[----:B------:R-:W3:Y:S01]  /*22630*/  LDL.LU R8, [R1+0x40] ;  /* 0x0000400001087983 */ /* 0x000ee20000300800 */
[----:B------:R-:W-:-:S03]  /*22640*/  LOP3.LUT R0, R0, 0x70, RZ, 0xc0, !PT ;  /* 0x0000007000007812 */ /* 0x000fc600078ec0ff */
[----:B------:R-:W3:Y:S04]  /*22650*/  LDL.LU R9, [R1+0x44] ;  /* 0x0000440001097983 */ /* 0x000ee80000300800 */
[----:B------:R-:W3:Y:S04]  /*22660*/  LDL.LU R10, [R1+0x48] ;  /* 0x00004800010a7983 */ /* 0x000ee80000300800 */
[----:B------:R-:W3:Y:S04]  /*22670*/  LDL.LU R11, [R1+0x4c] ;  /* 0x00004c00010b7983 */ /* 0x000ee80000300800 */
[----:B------:R-:W4:Y:S04]  /*22680*/  LDL.LU R4, [R1+0x50] ;  /* 0x0000500001047983 */ /* 0x000f280000300800 */
[----:B------:R-:W4:Y:S01]  /*22690*/  LDL.LU R5, [R1+0x54] ;  /* 0x0000540001057983 */ /* 0x000f220000300800 */
[----:B------:R-:W-:-:S03]  /*226a0*/  IMAD R0, R28, 0x8, R0 ;  /* 0x000000081c007824 */ /* 0x000fc600078e0200 */
[----:B------:R-:W4:Y:S04]  /*226b0*/  LDL.LU R6, [R1+0x58] ;  /* 0x0000580001067983 */ /* 0x000f280000300800 */
[----:B------:R-:W4:Y:S04]  /*226c0*/  LDL.LU R7, [R1+0x5c] ;  /* 0x00005c0001077983 */ /* 0x000f280000300800 */
[----:B------:R-:W3:Y:S04]  /*226d0*/  LDL.LU R24, [R1+0x60] ;  /* 0x0000600001187983 */ /* 0x000ee80000300800 */
[----:B------:R-:W3:Y:S04]  /*226e0*/  LDL.LU R25, [R1+0x64] ;  /* 0x0000640001197983 */ /* 0x000ee80000300800 */
[----:B------:R-:W3:Y:S01]  /*226f0*/  LDL.LU R26, [R1+0x68] ;  /* 0x00006800011a7983 */ /* 0x000ee20000300800 */
[----:B------:R-:W-:-:S03]  /*22700*/  LOP3.LUT R0, R3, R0, RZ, 0x3c, !PT ;  /* 0x0000000003007212 */ /* 0x000fc600078e3cff */
        /* <DEDUP_REMOVED lines=9> */
[----:B--2---:R0:W-:Y:S04]  /*227a0*/  STS.128 [R0], R12 ;  /* 0x0000000c00007388 */ /* 0x0041e80000000c00 */
[----:B0-----:R-:W2:Y:S04]  /*227b0*/  LDL.LU.64 R14, [R1+0x1218] ;  /* 0x00121800010e7983 */ /* 0x001ea80000300a00 */
[----:B------:R-:W2:Y:S04]  /*227c0*/  LDL.LU.64 R12, [R1+0x1210] ;  /* 0x00121000010c7983 */ /* 0x000ea80000300a00 */
[----:B--2---:R0:W-:Y:S04]  /*227d0*/  STS.128 [R0+0x80], R12 ;  /* 0x0000800c00007388 */ /* 0x0041e80000000c00 */
[----:B0-----:R-:W2:Y:S04]  /*227e0*/  LDL.LU.64 R14, [R1+0x1208] ;  /* 0x00120800010e7983 */ /* 0x001ea80000300a00 */
[----:B------:R-:W2:Y:S04]  /*227f0*/  LDL.LU.64 R12, [R1+0x1200] ;  /* 0x00120000010c7983 */ /* 0x000ea80000300a00 */
[----:B--2---:R0:W-:Y:S04]  /*22800*/  STS.128 [R0+0x400], R12 ;  /* 0x0004000c00007388 */ /* 0x0041e80000000c00 */
[----:B0-----:R-:W2:Y:S04]  /*22810*/  LDL.LU.64 R14, [R1+0x11f8] ;  /* 0x0011f800010e7983 */ /* 0x001ea80000300a00 */
[----:B------:R-:W2:Y:S01]  /*22820*/  LDL.LU.64 R12, [R1+0x11f0] ;  /* 0x0011f000010c7983 */ /* 0x000ea20000300a00 */
[----:B------:R-:W-:-:S02]  /*22830*/  LOP3.LUT R28, R2, 0x20, RZ, 0x3c, !PT ;  /* 0x00000020021c7812 */ /* 0x000fc400078e3cff */
[C---:B------:R-:W-:Y:S02]  /*22840*/  LOP3.LUT R29, R2.reuse, 0x40, RZ, 0x3c, !PT ;  /* 0x00000040021d7812 */ /* 0x040fe400078e3cff */
[----:B------:R-:W-:Y:S01]  /*22850*/  LOP3.LUT R3, R2, 0x60, RZ, 0x3c, !PT ;  /* 0x0000006002037812 */ /* 0x000fe200078e3cff */
[----:B--2---:R-:W-:Y:S04]  /*22860*/  STS.128 [R0+0x480], R12 ;  /* 0x0004800c00007388 */ /* 0x004fe80000000c00 */
[----:B------:R-:W-:Y:S06]  /*22870*/  BAR.SYNC.DEFER_BLOCKING 0x0 ;  /* 0x0000000000007b1d */ /* 0x000fec0000010000 */
[----:B------:R-:W0:Y:S04]  /*22880*/  LDS.128 R12, [R2] ;  /* 0x00000000020c7984 */ /* 0x000e280000000c00 */
[----:B0-----:R-:W-:Y:S04]  /*22890*/  STL.64 [R1+0x70], R12 ;  /* 0x0000700c01007387 */ /* 0x001fe80000100a00 */
[----:B------:R-:W-:Y:S04]  /*228a0*/  STL.64 [R1+0x78], R14 ;  /* 0x0000780e01007387 */ /* 0x000fe80000100a00 */
[----:B------:R-:W0:Y:S04]  /*228b0*/  LDS.128 R12, [R28] ;  /* 0x000000001c0c7984 */ /* 0x000e280000000c00 */
[----:B0-----:R-:W-:Y:S04]  /*228c0*/  STL.64 [R1+0x80], R12 ;  /* 0x0000800c01007387 */ /* 0x001fe80000100a00 */
[----:B------:R-:W-:Y:S04]  /*228d0*/  STL.64 [R1+0x88], R14 ;  /* 0x0000880e01007387 */ /* 0x000fe80000100a00 */
[----:B------:R-:W0:Y:S04]  /*228e0*/  LDS.128 R12, [R29] ;  /* 0x000000001d0c7984 */ /* 0x000e280000000c00 */
[----:B0-----:R-:W-:Y:S04]  /*228f0*/  STL.64 [R1+0x100], R12 ;  /* 0x0001000c01007387 */ /* 0x001fe80000100a00 */
[----:B------:R-:W-:Y:S04]  /*22900*/  STL.64 [R1+0x108], R14 ;  /* 0x0001080e01007387 */ /* 0x000fe80000100a00 */
[----:B------:R-:W0:Y:S04]  /*22910*/  LDS.128 R12, [R3] ;  /* 0x00000000030c7984 */ /* 0x000e280000000c00 */
[----:B------:R-:W-:Y:S06]  /*22920*/  BAR.SYNC.DEFER_BLOCKING 0x0 ;  /* 0x0000000000007b1d */ /* 0x000fec0000010000 */
[----:B0-----:R-:W-:Y:S04]  /*22930*/  STL.64 [R1+0x140], R12 ;  /* 0x0001400c01007387 */ /* 0x001fe80000100a00 */
[----:B------:R0:W-:Y:S04]  /*22940*/  STL.64 [R1+0x148], R14 ;  /* 0x0001480e01007387 */ /* 0x0001e80000100a00 */
[----:B0-----:R-:W2:Y:S04]  /*22950*/  LDL.LU.64 R14, [R1+0x11e8] ;  /* 0x0011e800010e7983 */ /* 0x001ea80000300a00 */
[----:B------:R-:W2:Y:S04]  /*22960*/  LDL.LU.64 R12, [R1+0x11e0] ;  /* 0x0011e000010c7983 */ /* 0x000ea80000300a00 */
[----:B---3--:R0:W-:Y:S04]  /*22970*/  STS.128 [R0], R24 ;  /* 0x0000001800007388 */ /* 0x0081e80000000c00 */
[----:B----4-:R1:W-:Y:S04]  /*22980*/  STS.128 [R0+0x80], R4 ;  /* 0x0000800400007388 */ /* 0x0103e80000000c00 */
[----:B------:R3:W-:Y:S04]  /*22990*/  STS.128 [R0+0x400], R8 ;  /* 0x0004000800007388 */ /* 0x0007e80000000c00 */
[----:B0-----:R-:W4:Y:S04]  /*229a0*/  LDL.LU.64 R26, [R1+0x11d8] ;  /* 0x0011d800011a7983 */ /* 0x001f280000300a00 */
[----:B------:R-:W4:Y:S04]  /*229b0*/  LDL.LU.64 R24, [R1+0x11d0] ;  /* 0x0011d00001187983 */ /* 0x000f280000300a00 */
[----:B-1----:R-:W4:Y:S04]  /*229c0*/  LDL.LU.64 R6, [R1+0x11c8] ;  /* 0x0011c80001067983 */ /* 0x002f280000300a00 */
[----:B------:R-:W4:Y:S04]  /*229d0*/  LDL.LU.64 R4, [R1+0x11c0] ;  /* 0x0011c00001047983 */ /* 0x000f280000300a00 */
[----:B---3--:R-:W3:Y:S04]  /*229e0*/  LDL.LU.64 R10, [R1+0x11b8] ;  /* 0x0011b800010a7983 */ /* 0x008ee80000300a00 */
[----:B------:R-:W3:Y:S04]  /*229f0*/  LDL.LU.64 R8, [R1+0x11b0] ;  /* 0x0011b00001087983 */ /* 0x000ee80000300a00 */
        /* <DEDUP_REMOVED lines=13> */
[----:B------:R-:W-:Y:S04]  /*22ad0*/  STS.128 [R0], R16 ;  /* 0x0000001000007388 */ /* 0x000fe80000000c00 */
[----:B------:R-:W-:Y:S04]  /*22ae0*/  STS.128 [R0+0x80], R20 ;  /* 0x0000801400007388 */ /* 0x000fe80000000c00 */
[----:B0-----:R-:W-:Y:S04]  /*22af0*/  STL.64 [R1+0x130], R12 ;  /* 0x0001300c01007387 */ /* 0x001fe80000100a00 */
[----:B------:R0:W-:Y:S04]  /*22b00*/  STL.64 [R1+0x138], R14 ;  /* 0x0001380e01007387 */ /* 0x0001e80000100a00 */
[----:B0-----:R-:W2:Y:S04]  /*22b10*/  LDL.LU.64 R14, [R1+0x11a8] ;  /* 0x0011a800010e7983 */ /* 0x001ea80000300a00 */
[----:B------:R-:W2:Y:S04]  /*22b20*/  LDL.LU.64 R12, [R1+0x11a0] ;  /* 0x0011a000010c7983 */ /* 0x000ea80000300a00 */
[----:B------:R-:W2:Y:S04]  /*22b30*/  LDL.LU.64 R18, [R1+0x1198] ;  /* 0x0011980001127983 */ /* 0x000ea80000300a00 */
[----:B------:R-:W2:Y:S04]  /*22b40*/  LDL.LU.64 R16, [R1+0x1190] ;  /* 0x0011900001107983 */ /* 0x000ea80000300a00 */
[----:B------:R-:W2:Y:S04]  /*22b50*/  LDL.LU.64 R22, [R1+0x1188] ;  /* 0x0011880001167983 */ /* 0x000ea80000300a00 */
[----:B------:R-:W2:Y:S04]  /*22b60*/  LDL.LU.64 R20, [R1+0x1180] ;  /* 0x0011800001147983 */ /* 0x000ea80000300a00 */
[----:B----4-:R-:W-:Y:S04]  /*22b70*/  STS.128 [R0+0x400], R24 ;  /* 0x0004001800007388 */ /* 0x010fe80000000c00 */
[----:B------:R-:W-:Y:S04]  /*22b80*/  STS.128 [R0+0x480], R4 ;  /* 0x0004800400007388 */ /* 0x000fe80000000c00 */
[----:B------:R-:W-:Y:S06]  /*22b90*/  BAR.SYNC.DEFER_BLOCKING 0x0 ;  /* 0x0000000000007b1d */ /* 0x000fec0000010000 */
[----:B------:R-:W0:Y:S04]  /*22ba0*/  LDS.128 R24, [R2] ;  /* 0x0000000002187984 */ /* 0x000e280000000c00 */
[----:B------:R-:W1:Y:S04]  /*22bb0*/  LDS.128 R4, [R28] ;  /* 0x000000001c047984 */ /* 0x000e680000000c00 */
[----:B0-----:R-:W-:Y:S04]  /*22bc0*/  STL.64 [R1+0x10], R24 ;  /* 0x0000101801007387 */ /* 0x001fe80000100a00 */
[----:B------:R-:W-:Y:S04]  /*22bd0*/  STL.64 [R1+0x18], R26 ;  /* 0x0000181a01007387 */ /* 0x000fe80000100a00 */
[----:B-1----:R-:W-:Y:S04]  /*22be0*/  STL.64 [R1+0x40], R4 ;  /* 0x0000400401007387 */ /* 0x002fe80000100a00 */
[----:B------:R-:W-:Y:S04]  /*22bf0*/  STL.64 [R1+0x48], R6 ;  /* 0x0000480601007387 */ /* 0x000fe80000100a00 */
[----:B------:R-:W0:Y:S04]  /*22c00*/  LDS.128 R24, [R29] ;  /* 0x000000001d187984 */ /* 0x000e280000000c00 */
[----:B------:R-:W1:Y:S04]  /*22c10*/  LDS.128 R4, [R3] ;  /* 0x0000000003047984 */ /* 0x000e680000000c00 */
[----:B------:R-:W-:Y:S06]  /*22c20*/  BAR.SYNC.DEFER_BLOCKING 0x0 ;  /* 0x0000000000007b1d */ /* 0x000fec0000010000 */
[----:B---3--:R-:W-:Y:S04]  /*22c30*/  STS.128 [R0], R8 ;  /* 0x0000000800007388 */ /* 0x008fe80000000c00 */
[----:B0-----:R-:W-:Y:S04]  /*22c40*/  STL.64 [R1+0x60], R24 ;  /* 0x0000601801007387 */ /* 0x001fe80000100a00 */
[----:B------:R-:W-:Y:S04]  /*22c50*/  STL.64 [R1+0x68], R26 ;  /* 0x0000681a01007387 */ /* 0x000fe80000100a00 */
[----:B-1----:R-:W-:Y:S04]  /*22c60*/  STL.64 [R1+0x120], R4 ;  /* 0x0001200401007387 */ /* 0x002fe80000100a00 */
[----:B------:R-:W-:Y:S04]  /*22c70*/  STL.64 [R1+0x128], R6 ;  /* 0x0001280601007387 */ /* 0x000fe80000100a00 */
[----:B--2---:R-:W-:Y:S04]  /*22c80*/  STS.128 [R0+0x80], R12 ;  /* 0x0000800c00007388 */ /* 0x004fe80000000c00 */
[----:B------:R-:W-:Y:S04]  /*22c90*/  STS.128 [R0+0x400], R16 ;  /* 0x0004001000007388 */ /* 0x000fe80000000c00 */
[----:B------:R-:W-:Y:S04]  /*22ca0*/  STS.128 [R0+0x480], R20 ;  /* 0x0004801400007388 */ /* 0x000fe80000000c00 */
[----:B------:R-:W-:Y:S06]  /*22cb0*/  BAR.SYNC.DEFER_BLOCKING 0x0 ;  /* 0x0000000000007b1d */ /* 0x000fec0000010000 */
[----:B------:R-:W0:Y:S04]  /*22cc0*/  LDS.128 R4, [R2] ;  /* 0x0000000002047984 */ /* 0x000e280000000c00 */
[----:B------:R-:W-:Y:S01]  /*22cd0*/  LDS.128 R24, [R3] ;  /* 0x0000000003187984 */ /* 0x000fe20000000c00 */
[----:B0-----:R-:W-:-:S03]  /*22ce0*/  IMAD.MOV.U32 R20, RZ, RZ, R4 ;  /* 0x000000ffff147224 */ /* 0x001fc600078e0004 */
[----:B------:R-:W-:Y:S01]  /*22cf0*/  STL.64 [R1+0x8], R6 ;  /* 0x0000080601007387 */ /* 0x000fe20000100a00 */
[----:B------:R-:W-:-:S03]  /*22d00*/  IMAD.MOV.U32 R21, RZ, RZ, R5 ;  /* 0x000000ffff157224 */ /* 0x000fc600078e0005 */
[----:B------:R-:W0:Y:S04]  /*22d10*/  LDS.128 R4, [R28] ;  /* 0x000000001c047984 */ /* 0x000e280000000c00 */
[----:B------:R-:W-:Y:S04]  /*22d20*/  STL [R1+0x1010], R22 ;  /* 0x0010101601007387 */ /* 0x000fe80000100800 */
[----:B------:R1:W-:Y:S04]  /*22d30*/  STL.64 [R1+0x1008], R20 ;  /* 0x0010081401007387 */ /* 0x0003e80000100a00 */
[----:B0-----:R-:W-:Y:S04]  /*22d40*/  STL [R1+0x24], R5 ;  /* 0x0000240501007387 */ /* 0x001fe80000100800 */
[----:B------:R-:W-:Y:S04]  /*22d50*/  STL.64 [R1+0x28], R6 ;  /* 0x0000280601007387 */ /* 0x000fe80000100a00 */
[----:B------:R-:W2:Y:S04]  /*22d60*/  LDL.LU R8, [R1+0x190] ;  /* 0x0001900001087983 */ /* 0x000ea80000300800 */
[----:B------:R-:W2:Y:S04]  /*22d70*/  LDL.LU R9, [R1+0x194] ;  /* 0x0001940001097983 */ /* 0x000ea80000300800 */
[----:B------:R-:W3:Y:S04]  /*22d80*/  LDL.LU R10, [R1+0x198] ;  /* 0x00019800010a7983 */ /* 0x000ee80000300800 */
[----:B------:R-:W3:Y:S04]  /*22d90*/  LDL.LU R11, [R1+0x19c] ;  /* 0x00019c00010b7983 */ /* 0x000ee80000300800 */
[----:B---3--:R-:W-:Y:S04]  /*22da0*/  STL.64 [R1+0x1128], R10 ;  /* 0x0011280a01007387 */ /* 0x008fe80000100a00 */
[----:B--2---:R-:W-:Y:S04]  /*22db0*/  STL.64 [R1+0x1120], R8 ;  /* 0x0011200801007387 */ /* 0x004fe80000100a00 */
[----:B------:R-:W2:Y:S04]  /*22dc0*/  LDL.LU R12, [R1+0x180] ;  /* 0x00018000010c7983 */ /* 0x000ea80000300800 */
[----:B------:R-:W2:Y:S04]  /*22dd0*/  LDL.LU R13, [R1+0x184] ;  /* 0x00018400010d7983 */ /* 0x000ea80000300800 */
[----:B------:R-:W3:Y:S04]  /*22de0*/  LDL.LU R14, [R1+0x188] ;  /* 0x00018800010e7983 */ /* 0x000ee80000300800 */
[----:B------:R-:W3:Y:S04]  /*22df0*/  LDL.LU R15, [R1+0x18c] ;  /* 0x00018c00010f7983 */ /* 0x000ee80000300800 */
[----:B---3--:R-:W-:Y:S04]  /*22e00*/  STL.64 [R1+0x1138], R14 ;  /* 0x0011380e01007387 */ /* 0x008fe80000100a00 */
[----:B--2---:R-:W-:Y:S04]  /*22e10*/  STL.64 [R1+0x1130], R12 ;  /* 0x0011300c01007387 */ /* 0x004fe80000100a00 */
[----:B-1----:R-:W2:Y:S04]  /*22e20*/  LDL.LU R20, [R1+0x170] ;  /* 0x0001700001147983 */ /* 0x002ea80000300800 */
        /* <DEDUP_REMOVED lines=9> */
[----:B------:R-:W-:-:S03]  /*22ec0*/  IMAD.MOV.U32 R18, RZ, RZ, R4 ;  /* 0x000000ffff127224 */ /* 0x000fc600078e0004 */
[----:B------:R-:W0:Y:S04]  /*22ed0*/  LDS.128 R4, [R29] ;  /* 0x000000001d047984 */ /* 0x000e280000000c00 */
[----:B------:R-:W-:Y:S06]  /*22ee0*/  BAR.SYNC.DEFER_BLOCKING 0x0 ;  /* 0x0000000000007b1d */ /* 0x000fec0000010000 */
[----:B---3--:R-:W-:Y:S04]  /*22ef0*/  STL.64 [R1+0x1158], R22 ;  /* 0x0011581601007387 */ /* 0x008fe80000100a00 */
[----:B--2---:R1:W-:Y:S04]  /*22f00*/  STL.64 [R1+0x1150], R20 ;  /* 0x0011501401007387 */ /* 0x0043e80000100a00 */
[----:B-1----:R-:W2:Y:S04]  /*22f10*/  LDL.LU R20, [R1+0xc0] ;  /* 0x0000c00001147983 */ /* 0x002ea80000300800 */
[----:B------:R-:W2:Y:S04]  /*22f20*/  LDL.LU R21, [R1+0xc4] ;  /* 0x0000c40001157983 */ /* 0x000ea80000300800 */
[----:B------:R-:W3:Y:S04]  /*22f30*/  LDL.LU R22, [R1+0xc8] ;  /* 0x0000c80001167983 */ /* 0x000ee80000300800 */
[----:B------:R-:W3:Y:S04]  /*22f40*/  LDL.LU R23, [R1+0xcc] ;  /* 0x0000cc0001177983 */ /* 0x000ee80000300800 */
[----:B---3--:R-:W-:Y:S04]  /*22f50*/  STL.64 [R1+0x1168], R22 ;  /* 0x0011681601007387 */ /* 0x008fe80000100a00 */
[----:B--2---:R1:W-:Y:S04]  /*22f60*/  STL.64 [R1+0x1160], R20 ;  /* 0x0011601401007387 */ /* 0x0043e80000100a00 */
[----:B-1----:R-:W2:Y:S04]  /*22f70*/  LDL.LU R20, [R1+0xb0] ;  /* 0x0000b00001147983 */ /* 0x002ea80000300800 */
[----:B------:R-:W2:Y:S04]  /*22f80*/  LDL.LU R21, [R1+0xb4] ;  /* 0x0000b40001157983 */ /* 0x000ea80000300800 */
[----:B------:R-:W2:Y:S04]  /*22f90*/  LDL.LU R22, [R1+0xb8] ;  /* 0x0000b80001167983 */ /* 0x000ea80000300800 */
[----:B------:R-:W2:Y:S04]  /*22fa0*/  LDL.LU R23, [R1+0xbc] ;  /* 0x0000bc0001177983 */ /* 0x000ea80000300800 */
[----:B------:R-:W3:Y:S04]  /*22fb0*/  LDL.LU R8, [R1+0xf0] ;  /* 0x0000f00001087983 */ /* 0x000ee80000300800 */
[----:B------:R-:W3:Y:S04]  /*22fc0*/  LDL.LU R9, [R1+0xf4] ;  /* 0x0000f40001097983 */ /* 0x000ee80000300800 */
[----:B------:R-:W3:Y:S04]  /*22fd0*/  LDL.LU R10, [R1+0xf8] ;  /* 0x0000f800010a7983 */ /* 0x000ee80000300800 */
[----:B------:R-:W3:Y:S04]  /*22fe0*/  LDL.LU R11, [R1+0xfc] ;  /* 0x0000fc00010b7983 */ /* 0x000ee80000300800 */
[----:B------:R-:W4:Y:S04]  /*22ff0*/  LDL.LU R12, [R1+0xe0] ;  /* 0x0000e000010c7983 */ /* 0x000f280000300800 */
[----:B------:R-:W4:Y:S04]  /*23000*/  LDL.LU R13, [R1+0xe4] ;  /* 0x0000e400010d7983 */ /* 0x000f280000300800 */
[----:B------:R-:W4:Y:S04]  /*23010*/  LDL.LU R14, [R1+0xe8] ;  /* 0x0000e800010e7983 */ /* 0x000f280000300800 */
[----:B------:R-:W4:Y:S04]  /*23020*/  LDL.LU R15, [R1+0xec] ;  /* 0x0000ec00010f7983 */ /* 0x000f280000300800 */
[----:B------:R1:W-:Y:S04]  /*23030*/  STL [R1+0x1014], R18 ;  /* 0x0010141201007387 */ /* 0x0003e80000100800 */
[----:B------:R-:W3:Y:S04]  /*23040*/  LDL.LU R16, [R1+0x160] ;  /* 0x0001600001107983 */ /* 0x000ee80000300800 */
[----:B------:R-:W3:Y:S04]  /*23050*/  LDL.LU R17, [R1+0x164] ;  /* 0x0001640001117983 */ /* 0x000ee80000300800 */
[----:B-1----:R-:W3:Y:S04]  /*23060*/  LDL.LU R18, [R1+0x168] ;  /* 0x0001680001127983 */ /* 0x002ee80000300800 */
[----:B------:R-:W3:Y:S04]  /*23070*/  LDL.LU R19, [R1+0x16c] ;  /* 0x00016c0001137983 */ /* 0x000ee80000300800 */
[----:B0-----:R-:W-:Y:S04]  /*23080*/  STL [R1+0x1004], R5 ;  /* 0x0010040501007387 */ /* 0x001fe80000100800 */
[----:B------:R0:W-:Y:S04]  /*23090*/  STL [R1+0x1000], R6 ;  /* 0x0010000601007387 */ /* 0x0001e80000100800 */
[----:B------:R-:W-:Y:S04]  /*230a0*/  STL [R1+0xffc], R7 ;  /* 0x000ffc0701007387 */ /* 0x000fe80000100800 */
[----:B------:R-:W-:Y:S01]  /*230b0*/  STL [R1+0x94], R25 ;  /* 0x0000941901007387 */ /* 0x000fe20000100800 */
[----:B0-----:R-:W-:-:S03]  /*230c0*/  IMAD.MOV.U32 R6, RZ, RZ, R24 ;  /* 0x000000ffff067224 */ /* 0x001fc600078e0018 */
[----:B------:R0:W-:Y:S04]  /*230d0*/  STL.64 [R1+0x98], R26 ;  /* 0x0000981a01007387 */ /* 0x0001e80000100a00 */
[----:B0-----:R-:W3:Y:S04]  /*230e0*/  LDL.LU.64 R26, [R1+0x1178] ;  /* 0x00117800011a7983 */ /* 0x001ee80000300a00 */
[----:B------:R-:W3:Y:S04]  /*230f0*/  LDL.LU.64 R24, [R1+0x1170] ;  /* 0x0011700001187983 */ /* 0x000ee80000300a00 */
[----:B------:R-:W-:Y:S04]  /*23100*/  STL [R1+0x102c], R6 ;  /* 0x00102c0601007387 */ /* 0x000fe80000100800 */
[----:B------:R0:W-:Y:S04]  /*23110*/  STL [R1+0x1028], R4 ;  /* 0x0010280401007387 */ /* 0x0001e80000100800 */
[----:B0-----:R-:W4:Y:S04]  /*23120*/  LDL.LU R4, [R1+0x150] ;  /* 0x0001500001047983 */ /* 0x001f280000300800 */
[----:B------:R-:W4:Y:S04]  /*23130*/  LDL.LU R5, [R1+0x154] ;  /* 0x0001540001057983 */ /* 0x000f280000300800 */
[----:B------:R-:W4:Y:S04]  /*23140*/  LDL.LU R6, [R1+0x158] ;  /* 0x0001580001067983 */ /* 0x000f280000300800 */
[----:B------:R-:W4:Y:S04]  /*23150*/  LDL.LU R7, [R1+0x15c] ;  /* 0x00015c0001077983 */ /* 0x000f280000300800 */
[----:B--2---:R-:W-:Y:S04]  /*23160*/  STS.128 [R0+0x80], R20 ;  /* 0x0000801400007388 */ /* 0x004fe80000000c00 */
[----:B---3--:R0:W-:Y:S04]  /*23170*/  STS.128 [R0], R24 ;  /* 0x0000001800007388 */ /* 0x0081e80000000c00 */
[----:B0-----:R-:W2:Y:S04]  /*23180*/  LDL.LU R24, [R1+0x110] ;  /* 0x0001100001187983 */ /* 0x001ea80000300800 */
[----:B------:R-:W2:Y:S04]  /*23190*/  LDL.LU R25, [R1+0x114] ;  /* 0x0001140001197983 */ /* 0x000ea80000300800 */
[----:B------:R-:W2:Y:S04]  /*231a0*/  LDL.LU R26, [R1+0x118] ;  /* 0x00011800011a7983 */ /* 0x000ea80000300800 */
[----:B------:R-:W2:Y:S04]  /*231b0*/  LDL.LU R27, [R1+0x11c] ;  /* 0x00011c00011b7983 */ /* 0x000ea80000300800 */
[----:B------:R-:W3:Y:S04]  /*231c0*/  LDL.LU.64 R22, [R1+0x1168] ;  /* 0x0011680001167983 */ /* 0x000ee80000300a00 */
[----:B------:R-:W3:Y:S04]  /*231d0*/  LDL.LU.64 R20, [R1+0x1160] ;  /* 0x0011600001147983 */ /* 0x000ee80000300a00 */
[----:B---3--:R0:W-:Y:S04]  /*231e0*/  STS.128 [R0+0x400], R20 ;  /* 0x0004001400007388 */ /* 0x0081e80000000c00 */
[----:B0-----:R-:W3:Y:S04]  /*231f0*/  LDL.LU.64 R22, [R1+0x1158] ;  /* 0x0011580001167983 */ /* 0x001ee80000300a00 */
[----:B------:R-:W3:Y:S04]  /*23200*/  LDL.LU.64 R20, [R1+0x1150] ;  /* 0x0011500001147983 */ /* 0x000ee80000300a00 */
[----:B---3--:R-:W-:Y:S04]  /*23210*/  STS.128 [R0+0x480], R20 ;  /* 0x0004801400007388 */ /* 0x008fe80000000c00 */
        /* <DEDUP_REMOVED lines=12> */
[----:B----4-:R-:W-:Y:S04]  /*232e0*/  STS.128 [R0], R12 ;  /* 0x0000000c00007388 */ /* 0x010fe80000000c00 */
[----:B------:R-:W-:Y:S04]  /*232f0*/  STS.128 [R0+0x80], R8 ;  /* 0x0000800800007388 */ /* 0x000fe80000000c00 */
[----:B0-----:R-:W-:Y:S04]  /*23300*/  STL.64 [R1+0x220], R20 ;  /* 0x0002201401007387 */ /* 0x001fe80000100a00 */
[----:B------:R0:W-:Y:S04]  /*23310*/  STL.64 [R1+0x228], R22 ;  /* 0x0002281601007387 */ /* 0x0001e80000100a00 */
[----:B0-----:R-:W3:Y:S04]  /*23320*/  LDL.LU.64 R22, [R1+0x1148] ;  /* 0x0011480001167983 */ /* 0x001ee80000300a00 */
[----:B------:R-:W3:Y:S04]  /*23330*/  LDL.LU.64 R20, [R1+0x1140] ;  /* 0x0011400001147983 */ /* 0x000ee80000300a00 */
[----:B------:R-:W4:Y:S04]  /*23340*/  LDL.LU.64 R14, [R1+0x1138] ;  /* 0x00113800010e7983 */ /* 0x000f280000300a00 */
[----:B------:R-:W4:Y:S04]  /*23350*/  LDL.LU.64 R12, [R1+0x1130] ;  /* 0x00113000010c7983 */ /* 0x000f280000300a00 */
[----:B------:R-:W4:Y:S04]  /*23360*/  LDL.LU.64 R10, [R1+0x1128] ;  /* 0x00112800010a7983 */ /* 0x000f280000300a00 */
[----:B------:R-:W4:Y:S04]  /*23370*/  LDL.LU.64 R8, [R1+0x1120] ;  /* 0x0011200001087983 */ /* 0x000f280000300a00 */
[----:B--2---:R-:W-:Y:S04]  /*23380*/  STS.128 [R0+0x400], R24 ;  /* 0x0004001800007388 */ /* 0x004fe80000000c00 */
        /* <DEDUP_REMOVED lines=11> */
[----:B------:R-:W-:Y:S04]  /*23440*/  STS.128 [R0], R16 ;  /* 0x0000001000007388 */ /* 0x000fe80000000c00 */
[----:B0-----:R-:W-:Y:S04]  /*23450*/  STL.64 [R1+0x1f0], R24 ;  /* 0x0001f01801007387 */ /* 0x001fe80000100a00 */
[----:B------:R-:W-:Y:S04]  /*23460*/  STL.64 [R1+0x1f8], R26 ;  /* 0x0001f81a01007387 */ /* 0x000fe80000100a00 */
[----:B-1----:R-:W-:Y:S04]  /*23470*/  STL.64 [R1+0x210], R4 ;  /* 0x0002100401007387 */ /* 0x002fe80000100a00 */
[----:B------:R-:W-:Y:S04]  /*23480*/  STL.64 [R1+0x218], R6 ;  /* 0x0002180601007387 */ /* 0x000fe80000100a00 */
[----:B---3--:R0:W-:Y:S04]  /*23490*/  STS.128 [R0+0x80], R20 ;  /* 0x0000801400007388 */ /* 0x0081e80000000c00 */
[----:B----4-:R-:W-:Y:S04]  /*234a0*/  STS.128 [R0+0x400], R12 ;  /* 0x0004000c00007388 */ /* 0x010fe80000000c00 */
[----:B------:R-:W-:Y:S04]  /*234b0*/  STS.128 [R0+0x480], R8 ;  /* 0x0004800800007388 */ /* 0x000fe80000000c00 */
[----:B------:R-:W-:Y:S06]  /*234c0*/  BAR.SYNC.DEFER_BLOCKING 0x0 ;  /* 0x0000000000007b1d */ /* 0x000fec0000010000 */
[----:B0-----:R-:W2:Y:S04]  /*234d0*/  LDL.LU R20, [R1+0x330] ;  /* 0x0003300001147983 */ /* 0x001ea80000300800 */
[----:B------:R-:W0:Y:S04]  /*234e0*/  LDS.128 R8, [R2] ;  /* 0x0000000002087984 */ /* 0x000e280000000c00 */
[----:B------:R-:W1:Y:S04]  /*234f0*/  LDS.128 R4, [R28] ;  /* 0x000000001c047984 */ /* 0x000e680000000c00 */
[----:B0-----:R-:W-:Y:S04]  /*23500*/  STL.64 [R1+0xd0], R8 ;  /* 0x0000d00801007387 */ /* 0x001fe80000100a00 */
[----:B------:R-:W-:Y:S04]  /*23510*/  STL.64 [R1+0xd8], R10 ;  /* 0x0000d80a01007387 */ /* 0x000fe80000100a00 */
[----:B-1----:R-:W-:Y:S04]  /*23520*/  STL.64 [R1+0x110], R4 ;  /* 0x0001100401007387 */ /* 0x002fe80000100a00 */
[----:B------:R-:W-:Y:S04]  /*23530*/  STL.64 [R1+0x118], R6 ;  /* 0x0001180601007387 */ /* 0x000fe80000100a00 */
[----:B------:R-:W2:Y:S04]  /*23540*/  LDL.LU R21, [R1+0x334] ;  /* 0x0003340001157983 */ /* 0x000ea80000300800 */
[----:B------:R-:W3:Y:S04]  /*23550*/  LDL.LU R22, [R1+0x338] ;  /* 0x0003380001167983 */ /* 0x000ee80000300800 */
[----:B------:R-:W3:Y:S04]  /*23560*/  LDL.LU R23, [R1+0x33c] ;  /* 0x00033c0001177983 */ /* 0x000ee80000300800 */
[----:B------:R-:W0:Y:S04]  /*23570*/  LDS.128 R8, [R29] ;  /* 0x000000001d087984 */ /* 0x000e280000000c00 */
[----:B---3--:R-:W-:Y:S04]  /*23580*/  STL.64 [R1+0x10b8], R22 ;  /* 0x0010b81601007387 */ /* 0x008fe80000100a00 */
[----:B--2---:R1:W-:Y:S04]  /*23590*/  STL.64 [R1+0x10b0], R20 ;  /* 0x0010b01401007387 */ /* 0x0043e80000100a00 */
        /* <DEDUP_REMOVED lines=56> */
[----:B0-----:R-:W-:Y:S04]  /*23920*/  STL.64 [R1+0x160], R8 ;  /* 0x0001600801007387 */ /* 0x001fe80000100a00 */
[----:B------:R-:W-:Y:S04]  /*23930*/  STL.64 [R1+0x168], R10 ;  /* 0x0001680a01007387 */ /* 0x000fe80000100a00 */
[----:B------:R-:W0:Y:S04]  /*23940*/  LDS.128 R8, [R3] ;  /* 0x0000000003087984 */ /* 0x000e280000000c00 */
[----:B------:R-:W-:Y:S06]  /*23950*/  BAR.SYNC.DEFER_BLOCKING 0x0 ;  /* 0x0000000000007b1d */ /* 0x000fec0000010000 */
[----:B0-----:R0:W-:Y:S04]  /*23960*/  STL.64 [R1+0x180], R8 ;  /* 0x0001800801007387 */ /* 0x0011e80000100a00 */
[----:B------:R1:W-:Y:S04]  /*23970*/  STL.64 [R1+0x188], R10 ;  /* 0x0001880a01007387 */ /* 0x0003e80000100a00 */
[----:B0-----:R-:W3:Y:S04]  /*23980*/  LDL.LU R8, [R1+0x440] ;  /* 0x0004400001087983 */ /* 0x001ee80000300800 */
[----:B------:R-:W3:Y:S04]  /*23990*/  LDL.LU R9, [R1+0x444] ;  /* 0x0004440001097983 */ /* 0x000ee80000300800 */
[----:B-1----:R-:W3:Y:S04]  /*239a0*/  LDL.LU R10, [R1+0x448] ;  /* 0x00044800010a7983 */ /* 0x002ee80000300800 */
        /* <DEDUP_REMOVED lines=9> */
[----:B------:R-:W2:Y:S04]  /*23a40*/  LDL.LU.64 R20, [R1+0x10f0] ;  /* 0x0010f00001147983 */ /* 0x000ea80000300a00 */
        /* <DEDUP_REMOVED lines=17> */
[----:B---3--:R-:W-:Y:S04]  /*23b60*/  STS.128 [R0+0x80], R24 ;  /* 0x0000801800007388 */ /* 0x008fe80000000c00 */
[----:B--2---:R0:W-:Y:S04]  /*23b70*/  STS.128 [R0], R20 ;  /* 0x0000001400007388 */ /* 0x0041e80000000c00 */
[----:B0-----:R-:W2:Y:S04]  /*23b80*/  LDL.LU.64 R22, [R1+0x10d8] ;  /* 0x0010d80001167983 */ /* 0x001ea80000300a00 */
[----:B------:R-:W2:Y:S04]  /*23b90*/  LDL.LU.64 R20, [R1+0x10d0] ;  /* 0x0010d00001147983 */ /* 0x000ea80000300a00 */
[----:B------:R-:W3:Y:S04]  /*23ba0*/  LDL.LU.64 R26, [R1+0x10c8] ;  /* 0x0010c800011a7983 */ /* 0x000ee80000300a00 */
[----:B------:R-:W3:Y:S04]  /*23bb0*/  LDL.LU.64 R24, [R1+0x10c0] ;  /* 0x0010c00001187983 */ /* 0x000ee80000300a00 */
[----:B--2---:R0:W-:Y:S04]  /*23bc0*/  STS.128 [R0+0x400], R20 ;  /* 0x0004001400007388 */ /* 0x0041e80000000c00 */
[----:B0-----:R-:W2:Y:S04]  /*23bd0*/  LDL.LU.64 R22, [R1+0x10b8] ;  /* 0x0010b80001167983 */ /* 0x001ea80000300a00 */
[----:B------:R-:W2:Y:S04]  /*23be0*/  LDL.LU.64 R20, [R1+0x10b0] ;  /* 0x0010b00001147983 */ /* 0x000ea80000300a00 */
        /* <DEDUP_REMOVED lines=14> */
[----:B----4-:R-:W-:Y:S04]  /*23cd0*/  STS.128 [R0+0x80], R16 ;  /* 0x0000801000007388 */ /* 0x010fe80000000c00 */
[----:B------:R-:W-:Y:S04]  /*23ce0*/  STS.128 [R0+0x480], R12 ;  /* 0x0004800c00007388 */ /* 0x000fe80000000c00 */
[----:B0-----:R-:W-:Y:S04]  /*23cf0*/  STL.64 [R1+0x2d0], R24 ;  /* 0x0002d01801007387 */ /* 0x001fe80000100a00 */
[----:B------:R-:W-:Y:S04]  /*23d00*/  STL.64 [R1+0x2d8], R26 ;  /* 0x0002d81a01007387 */ /* 0x000fe80000100a00 */
[----:B--2---:R-:W-:Y:S04]  /*23d10*/  STS.128 [R0+0x400], R20 ;  /* 0x0004001400007388 */ /* 0x004fe80000000c00 */
[----:B------:R-:W-:Y:S06]  /*23d20*/  BAR.SYNC.DEFER_BLOCKING 0x0 ;  /* 0x0000000000007b1d */ /* 0x000fec0000010000 */
[----:B------:R-:W0:Y:S04]  /*23d30*/  LDS.128 R4, [R2] ;  /* 0x0000000002047984 */ /* 0x000e280000000c00 */
[----:B------:R-:W1:Y:S04]  /*23d40*/  LDS.128 R16, [R28] ;  /* 0x000000001c107984 */ /* 0x000e680000000c00 */
[----:B------:R-:W2:Y:S04]  /*23d50*/  LDS.128 R12, [R29] ;  /* 0x000000001d0c7984 */ /* 0x000ea80000000c00 */
[----:B0-----:R-:W-:Y:S04]  /*23d60*/  STL.64 [R1+0x230], R4 ;  /* 0x0002300401007387 */ /* 0x001fe80000100a00 */
[----:B------:R-:W-:Y:S04]  /*23d70*/  STL.64 [R1+0x238], R6 ;  /* 0x0002380601007387 */ /* 0x000fe80000100a00 */
[----:B------:R-:W0:Y:S04]  /*23d80*/  LDS.128 R4, [R3] ;  /* 0x0000000003047984 */ /* 0x000e280000000c00 */
[----:B-1----:R1:W-:Y:S04]  /*23d90*/  STL.64 [R1+0x270], R16 ;  /* 0x0002701001007387 */ /* 0x0023e80000100a00 */
[----:B------:R3:W-:Y:S04]  /*23da0*/  STL.64 [R1+0x278], R18 ;  /* 0x0002781201007387 */ /* 0x0007e80000100a00 */
[----:B--2---:R-:W-:Y:S04]  /*23db0*/  STL.64 [R1+0x290], R12 ;  /* 0x0002900c01007387 */ /* 0x004fe80000100a00 */
[----:B------:R-:W-:Y:S04]  /*23dc0*/  STL.64 [R1+0x298], R14 ;  /* 0x0002980e01007387 */ /* 0x000fe80000100a00 */
[----:B------:R-:W-:Y:S06]  /*23dd0*/  BAR.SYNC.DEFER_BLOCKING 0x0 ;  /* 0x0000000000007b1d */ /* 0x000fec0000010000 */
[----:B0-----:R-:W-:Y:S04]  /*23de0*/  STL.64 [R1+0x2e0], R4 ;  /* 0x0002e00401007387 */ /* 0x001fe80000100a00 */
[----:B------:R-:W-:Y:S04]  /*23df0*/  STL.64 [R1+0x2e8], R6 ;  /* 0x0002e80601007387 */ /* 0x000fe80000100a00 */
[----:B-1----:R-:W2:Y:S04]  /*23e00*/  LDL.LU R16, [R1+0x6c0] ;  /* 0x0006c00001107983 */ /* 0x002ea80000300800 */
[----:B------:R-:W2:Y:S04]  /*23e10*/  LDL.LU R17, [R1+0x6c4] ;  /* 0x0006c40001117983 */ /* 0x000ea80000300800 */
[----:B---3--:R-:W3:Y:S04]  /*23e20*/  LDL.LU R18, [R1+0x6c8] ;  /* 0x0006c80001127983 */ /* 0x008ee80000300800 */
[----:B------:R-:W3:Y:S04]  /*23e30*/  LDL.LU R19, [R1+0x6cc] ;  /* 0x0006cc0001137983 */ /* 0x000ee80000300800 */
[----:B---3--:R-:W-:Y:S04]  /*23e40*/  STL.64 [R1+0x1068], R18 ;  /* 0x0010681201007387 */ /* 0x008fe80000100a00 */
[----:B--2---:R0:W-:Y:S04]  /*23e50*/  STL.64 [R1+0x1060], R16 ;  /* 0x0010601001007387 */ /* 0x0041e80000100a00 */
[----:B0-----:R-:W2:Y:S04]  /*23e60*/  LDL.LU R16, [R1+0x640] ;  /* 0x0006400001107983 */ /* 0x001ea80000300800 */
[----:B------:R-:W2:Y:S04]  /*23e70*/  LDL.LU R17, [R1+0x644] ;  /* 0x0006440001117983 */ /* 0x000ea80000300800 */
[----:B------:R-:W3:Y:S04]  /*23e80*/  LDL.LU R18, [R1+0x648] ;  /* 0x0006480001127983 */ /* 0x000ee80000300800 */
[----:B------:R-:W3:Y:S04]  /*23e90*/  LDL.LU R19, [R1+0x64c] ;  /* 0x00064c0001137983 */ /* 0x000ee80000300800 */
[----:B------:R-:W-:Y:S04]  /*23ea0*/  STS.128 [R0], R8 ;  /* 0x0000000800007388 */ /* 0x000fe80000000c00 */
[----:B---3--:R-:W-:Y:S04]  /*23eb0*/  STL.64 [R1+0x1078], R18 ;  /* 0x0010781201007387 */ /* 0x008fe80000100a00 */
[----:B--2---:R0:W-:Y:S04]  /*23ec0*/  STL.64 [R1+0x1070], R16 ;  /* 0x0010701001007387 */ /* 0x0041e80000100a00 */
[----:B0-----:R-:W2:Y:S04]  /*23ed0*/  LDL.LU R16, [R1+0x630] ;  /* 0x0006300001107983 */ /* 0x001ea80000300800 */
[----:B------:R-:W2:Y:S04]  /*23ee0*/  LDL.LU R17, [R1+0x634] ;  /* 0x0006340001117983 */ /* 0x000ea80000300800 */
[----:B------:R-:W3:Y:S04]  /*23ef0*/  LDL.LU R18, [R1+0x638] ;  /* 0x0006380001127983 */ /* 0x000ee80000300800 */
[----:B------:R-:W3:Y:S04]  /*23f00*/  LDL.LU R19, [R1+0x63c] ;  /* 0x00063c0001137983 */ /* 0x000ee80000300800 */
[----:B------:R-:W4:Y:S04]  /*23f10*/  LDL.LU R8, [R1+0x530] ;  /* 0x0005300001087983 */ /* 0x000f280000300800 */
[----:B------:R-:W4:Y:S04]  /*23f20*/  LDL.LU R9, [R1+0x534] ;  /* 0x0005340001097983 */ /* 0x000f280000300800 */
[----:B------:R-:W4:Y:S04]  /*23f30*/  LDL.LU R10, [R1+0x538] ;  /* 0x00053800010a7983 */ /* 0x000f280000300800 */
[----:B------:R-:W4:Y:S04]  /*23f40*/  LDL.LU R11, [R1+0x53c] ;  /* 0x00053c00010b7983 */ /* 0x000f280000300800 */
[----:B------:R-:W4:Y:S04]  /*23f50*/  LDL.LU R12, [R1+0x4b0] ;  /* 0x0004b000010c7983 */ /* 0x000f280000300800 */
[----:B------:R-:W4:Y:S04]  /*23f60*/  LDL.LU R13, [R1+0x4b4] ;  /* 0x0004b400010d7983 */ /* 0x000f280000300800 */
[----:B------:R-:W4:Y:S04]  /*23f70*/  LDL.LU R14, [R1+0x4b8] ;  /* 0x0004b800010e7983 */ /* 0x000f280000300800 */
[----:B------:R-:W4:Y:S04]  /*23f80*/  LDL.LU R15, [R1+0x4bc] ;  /* 0x0004bc00010f7983 */ /* 0x000f280000300800 */
        /* <DEDUP_REMOVED lines=16> */
[----:B------:R-:W2:Y:S04]  /*24090*/  LDL.LU R18, [R1+0x548] ;  /* 0x0005480001127983 */ /* 0x000ea80000300800 */
[----:B------:R-:W2:Y:S04]  /*240a0*/  LDL.LU R19, [R1+0x54c] ;  /* 0x00054c0001137983 */ /* 0x000ea80000300800 */
[----:B----4-:R0:W-:Y:S04]  /*240b0*/  STS.128 [R0+0x80], R12 ;  /* 0x0000800c00007388 */ /* 0x0101e80000000c00 */
[----:B------:R1:W-:Y:S04]  /*240c0*/  STS.128 [R0+0x400], R8 ;  /* 0x0004000800007388 */ /* 0x0003e80000000c00 */
        /* <DEDUP_REMOVED lines=12> */
[----:B0-----:R-:W3:Y:S04]  /*24190*/  LDL.LU R12, [R1+0x8c0] ;  /* 0x0008c000010c7983 */ /* 0x001ee80000300800 */
[----:B------:R-:W3:Y:S04]  /*241a0*/  LDL.LU R13, [R1+0x8c4] ;  /* 0x0008c400010d7983 */ /* 0x000ee80000300800 */
[----:B------:R-:W3:Y:S04]  /*241b0*/  LDL.LU R14, [R1+0x8c8] ;  /* 0x0008c800010e7983 */ /* 0x000ee80000300800 */
[----:B------:R-:W3:Y:S04]  /*241c0*/  LDL.LU R15, [R1+0x8cc] ;  /* 0x0008cc00010f7983 */ /* 0x000ee80000300800 */
[----:B-1----:R-:W3:Y:S04]  /*241d0*/  LDL.LU R8, [R1+0x8d0] ;  /* 0x0008d00001087983 */ /* 0x002ee80000300800 */
[----:B------:R-:W3:Y:S04]  /*241e0*/  LDL.LU R9, [R1+0x8d4] ;  /* 0x0008d40001097983 */ /* 0x000ee80000300800 */
[----:B------:R-:W3:Y:S04]  /*241f0*/  LDL.LU R10, [R1+0x8d8] ;  /* 0x0008d800010a7983 */ /* 0x000ee80000300800 */
[----:B------:R-:W3:Y:S04]  /*24200*/  LDL.LU R11, [R1+0x8dc] ;  /* 0x0008dc00010b7983 */ /* 0x000ee80000300800 */
        /* <DEDUP_REMOVED lines=13> */
[----:B------:R0:W-:Y:S04]  /*242e0*/  STL.64 [R1+0x2c8], R18 ;  /* 0x0002c81201007387 */ /* 0x0001e80000100a00 */
[----:B0-----:R-:W2:Y:S04]  /*242f0*/  LDL.LU.64 R18, [R1+0x10a8] ;  /* 0x0010a80001127983 */ /* 0x001ea80000300a00 */
[----:B------:R-:W2:Y:S04]  /*24300*/  LDL.LU.64 R16, [R1+0x10a0] ;  /* 0x0010a00001107983 */ /* 0x000ea80000300a00 */
[----:B------:R-:W-:Y:S06]  /*24310*/  BAR.SYNC.DEFER_BLOCKING 0x0 ;  /* 0x0000000000007b1d */ /* 0x000fec0000010000 */
        /* <DEDUP_REMOVED lines=26> */
[----:B----4-:R-:W-:Y:S04]  /*244c0*/  STS.128 [R0], R24 ;  /* 0x0000001800007388 */ /* 0x010fe80000000c00 */
[----:B---3--:R-:W-:Y:S04]  /*244d0*/  STS.128 [R0+0x80], R4 ;  /* 0x0000800400007388 */ /* 0x008fe80000000c00 */
[----:B------:R-:W-:Y:S04]  /*244e0*/  STS.128 [R0+0x480], R20 ;  /* 0x0004801400007388 */ /* 0x000fe80000000c00 */
[----:B--2---:R-:W-:Y:S04]  /*244f0*/  STS.128 [R0+0x400], R16 ;  /* 0x0004001000007388 */ /* 0x004fe80000000c00 */
[----:B------:R-:W-:Y:S06]  /*24500*/  BAR.SYNC.DEFER_BLOCKING 0x0 ;  /* 0x0000000000007b1d */ /* 0x000fec0000010000 */
[----:B------:R-:W0:Y:S04]  /*24510*/  LDS.128 R4, [R28] ;  /* 0x000000001c047984 */ /* 0x000e280000000c00 */
[----:B------:R-:W1:Y:S04]  /*24520*/  LDS.128 R16, [R2] ;  /* 0x0000000002107984 */ /* 0x000e680000000c00 */
[----:B0-----:R-:W-:Y:S01]  /*24530*/  STL [R1+0x344], R5 ;  /* 0x0003440501007387 */ /* 0x001fe20000100800 */
[----:B------:R-:W-:-:S03]  /*24540*/  IMAD.MOV.U32 R26, RZ, RZ, R4 ;  /* 0x000000ffff1a7224 */ /* 0x000fc600078e0004 */
[----:B-1----:R-:W-:Y:S04]  /*24550*/  STL.64 [R1+0x310], R16 ;  /* 0x0003101001007387 */ /* 0x002fe80000100a00 */
[----:B------:R-:W-:Y:S04]  /*24560*/  STL.64 [R1+0x318], R18 ;  /* 0x0003181201007387 */ /* 0x000fe80000100a00 */
[----:B------:R-:W0:Y:S04]  /*24570*/  LDS.128 R16, [R29] ;  /* 0x000000001d107984 */ /* 0x000e280000000c00 */
[----:B------:R-:W-:Y:S04]  /*24580*/  STL.64 [R1+0x348], R6 ;  /* 0x0003480601007387 */ /* 0x000fe80000100a00 */
[----:B------:R-:W1:Y:S04]  /*24590*/  LDS.128 R4, [R3] ;  /* 0x0000000003047984 */ /* 0x000e680000000c00 */
[----:B------:R-:W-:Y:S04]  /*245a0*/  STL [R1+0xfa4], R26 ;  /* 0x000fa41a01007387 */ /* 0x000fe80000100800 */
[----:B------:R-:W-:Y:S06]  /*245b0*/  BAR.SYNC.DEFER_BLOCKING 0x0 ;  /* 0x0000000000007b1d */ /* 0x000fec0000010000 */
[----:B0-----:R-:W-:Y:S04]  /*245c0*/  STL.64 [R1+0x390], R16 ;  /* 0x0003901001007387 */ /* 0x001fe80000100a00 */
[----:B------:R-:W-:Y:S04]  /*245d0*/  STL.64 [R1+0x398], R18 ;  /* 0x0003981201007387 */ /* 0x000fe80000100a00 */
[----:B-1----:R0:W-:Y:S04]  /*245e0*/  STL.64 [R1+0x3a0], R4 ;  /* 0x0003a00401007387 */ /* 0x0021e80000100a00 */
[----:B------:R1:W-:Y:S04]  /*245f0*/  STL.64 [R1+0x3a8], R6 ;  /* 0x0003a80601007387 */ /* 0x0003e80000100a00 */
[----:B0-----:R-:W2:Y:S04]  /*24600*/  LDL.LU R4, [R1+0x930] ;  /* 0x0009300001047983 */ /* 0x001ea80000300800 */
[----:B------:R-:W2:Y:S04]  /*24610*/  LDL.LU R5, [R1+0x934] ;  /* 0x0009340001057983 */ /* 0x000ea80000300800 */
[----:B-1----:R-:W3:Y:S04]  /*24620*/  LDL.LU R6, [R1+0x938] ;  /* 0x0009380001067983 */ /* 0x002ee80000300800 */
        /* <DEDUP_REMOVED lines=26> */
[----:B------:R-:W3:Y:S04]  /*247d0*/  LDL.LU R14, [R1+0x978] ;  /* 0x00097800010e7983 */ /* 0x000ee80000300800 */
[----:B------:R-:W3:Y:S04]  /*247e0*/  LDL.LU R15, [R1+0x97c] ;  /* 0x00097c00010f7983 */ /* 0x000ee80000300800 */
[----:B------:R-:W-:Y:S04]  /*247f0*/  STS.128 [R0+0x80], R8 ;  /* 0x0000800800007388 */ /* 0x000fe80000000c00 */
[----:B--2---:R-:W-:Y:S04]  /*24800*/  STS.128 [R0+0x400], R24 ;  /* 0x0004001800007388 */ /* 0x004fe80000000c00 */
[----:B---3--:R-:W-:Y:S04]  /*24810*/  STL.64 [R1+0x1020], R14 ;  /* 0x0010200e01007387 */ /* 0x008fe80000100a00 */
[----:B----4-:R0:W-:Y:S04]  /*24820*/  STL.64 [R1+0x1018], R12 ;  /* 0x0010180c01007387 */ /* 0x0101e80000100a00 */
        /* <DEDUP_REMOVED lines=12> */
[----:B------:R-:W2:Y:S04]  /*248f0*/  LDL.LU R8, [R1+0x980] ;  /* 0x0009800001087983 */ /* 0x000ea80000300800 */
[----:B------:R-:W2:Y:S04]  /*24900*/  LDL.LU R9, [R1+0x984] ;  /* 0x0009840001097983 */ /* 0x000ea80000300800 */
[----:B------:R-:W2:Y:S04]  /*24910*/  LDL.LU R10, [R1+0x988] ;  /* 0x00098800010a7983 */ /* 0x000ea80000300800 */
[----:B------:R-:W2:Y:S04]  /*24920*/  LDL.LU R11, [R1+0x98c] ;  /* 0x00098c00010b7983 */ /* 0x000ea80000300800 */
[----:B------:R-:W2:Y:S04]  /*24930*/  LDL.LU.64 R26, [R1+0x1058] ;  /* 0x00105800011a7983 */ /* 0x000ea80000300a00 */
        /* <DEDUP_REMOVED lines=15> */
[----:B0-----:R-:W-:Y:S04]  /*24a30*/  STL.64 [R1+0x370], R24 ;  /* 0x0003701801007387 */ /* 0x001fe80000100a00 */
[----:B------:R0:W-:Y:S04]  /*24a40*/  STL.64 [R1+0x378], R26 ;  /* 0x0003781a01007387 */ /* 0x0001e80000100a00 */
[----:B0-----:R-:W2:Y:S04]  /*24a50*/  LDL.LU.64 R26, [R1+0x1048] ;  /* 0x00104800011a7983 */ /* 0x001ea80000300a00 */
[----:B------:R-:W2:Y:S04]  /*24a60*/  LDL.LU.64 R24, [R1+0x1040] ;  /* 0x0010400001187983 */ /* 0x000ea80000300a00 */
[----:B------:R-:W3:Y:S04]  /*24a70*/  LDL.LU.64 R6, [R1+0x1038] ;  /* 0x0010380001067983 */ /* 0x000ee80000300a00 */
[----:B------:R-:W3:Y:S04]  /*24a80*/  LDL.LU.64 R4, [R1+0x1030] ;  /* 0x0010300001047983 */ /* 0x000ee80000300a00 */
[----:B------:R-:W-:Y:S04]  /*24a90*/  STS.128 [R0+0x480], R12 ;  /* 0x0004800c00007388 */ /* 0x000fe80000000c00 */
[----:B--2---:R0:W-:Y:S04]  /*24aa0*/  STS.128 [R0+0x80], R24 ;  /* 0x0000801800007388 */ /* 0x0041e80000000c00 */
[----:B---3--:R1:W-:Y:S04]  /*24ab0*/  STS.128 [R0+0x400], R4 ;  /* 0x0004000400007388 */ /* 0x0083e80000000c00 */
[----:B------:R-:W-:Y:S06]  /*24ac0*/  BAR.SYNC.DEFER_BLOCKING 0x0 ;  /* 0x0000000000007b1d */ /* 0x000fec0000010000 */
[----:B0-----:R-:W2:Y:S04]  /*24ad0*/  LDL R25, [R1+0x898] ;  /* 0x0008980001197983 */ /* 0x001ea80000100800 */
[----:B-1----:R-:W3:Y:S04]  /*24ae0*/  LDL.LU R6, [R1+0x102c] ;  /* 0x00102c0001067983 */ /* 0x002ee80000300800 */
[----:B------:R-:W2:Y:S04]  /*24af0*/  LDL.LU R4, [R1+0x1028] ;  /* 0x0010280001047983 */ /* 0x000ea80000300800 */
[----:B------:R-:W2:Y:S04]  /*24b00*/  LDL.LU R26, [R1+0x70] ;  /* 0x00007000011a7983 */ /* 0x000ea80000300800 */
[----:B------:R-:W0:Y:S04]  /*24b10*/  LDS.128 R12, [R2] ;  /* 0x00000000020c7984 */ /* 0x000e280000000c00 */
[----:B------:R-:W-:Y:S04]  /*24b20*/  STL [R1+0xfd0], R2 ;  /* 0x000fd00201007387 */ /* 0x000fe80000100800 */
[----:B0-----:R-:W-:Y:S04]  /*24b30*/  STL.64 [R1+0x2f0], R12 ;  /* 0x0002f00c01007387 */ /* 0x001fe80000100a00 */
[----:B------:R-:W-:Y:S04]  /*24b40*/  STL.64 [R1+0x2f8], R14 ;  /* 0x0002f80e01007387 */ /* 0x000fe80000100a00 */
[----:B------:R-:W0:Y:S04]  /*24b50*/  LDS.128 R12, [R28] ;  /* 0x000000001c0c7984 */ /* 0x000e280000000c00 */
[----:B------:R-:W-:Y:S04]  /*24b60*/  STL [R1+0xfd4], R28 ;  /* 0x000fd41c01007387 */ /* 0x000fe80000100800 */
[----:B0-----:R-:W-:Y:S04]  /*24b70*/  STL.64 [R1+0x320], R12 ;  /* 0x0003200c01007387 */ /* 0x001fe80000100a00 */
[----:B------:R-:W-:Y:S04]  /*24b80*/  STL.64 [R1+0x328], R14 ;  /* 0x0003280e01007387 */ /* 0x000fe80000100a00 */
[----:B------:R-:W0:Y:S04]  /*24b90*/  LDS.128 R12, [R29] ;  /* 0x000000001d0c7984 */ /* 0x000e280000000c00 */
[----:B------:R-:W2:Y:S04]  /*24ba0*/  LDL.LU R7, [R1+0x30] ;  /* 0x0000300001077983 */ /* 0x000ea80000300800 */
[----:B------:R1:W-:Y:S04]  /*24bb0*/  STL [R1+0xfb8], R29 ;  /* 0x000fb81d01007387 */ /* 0x0003e80000100800 */
[----:B0-----:R-:W-:Y:S04]  /*24bc0*/  STL.64 [R1+0x360], R12 ;  /* 0x0003600c01007387 */ /* 0x001fe80000100a00 */
[----:B------:R-:W-:Y:S04]  /*24bd0*/  STL.64 [R1+0x368], R14 ;  /* 0x0003680e01007387 */ /* 0x000fe80000100a00 */
[----:B------:R-:W0:Y:S04]  /*24be0*/  LDS.128 R12, [R3] ;  /* 0x00000000030c7984 */ /* 0x000e280000000c00 */
[----:B-1----:R-:W2:Y:S04]  /*24bf0*/  LDL R29, [R1+0x89c] ;  /* 0x00089c00011d7983 */ /* 0x002ea80000100800 */
[----:B------:R-:W-:Y:S06]  /*24c00*/  BAR.SYNC.DEFER_BLOCKING 0x0 ;  /* 0x0000000000007b1d */ /* 0x000fec0000010000 */
[----:B0-----:R-:W-:Y:S04]  /*24c10*/  STL.64 [R1+0x350], R12 ;  /* 0x0003500c01007387 */ /* 0x001fe80000100a00 */
[----:B------:R0:W-:Y:S04]  /*24c20*/  STL.64 [R1+0x358], R14 ;  /* 0x0003580e01007387 */ /* 0x0001e80000100a00 */
[----:B0-----:R-:W3:Y:S04]  /*24c30*/  LDL.LU.64 R14, [R1+0x1020] ;  /* 0x00102000010e7983 */ /* 0x001ee80000300a00 */
[----:B------:R-:W3:Y:S04]  /*24c40*/  LDL.LU.64 R12, [R1+0x1018] ;  /* 0x00101800010c7983 */ /* 0x000ee80000300a00 */
[----:B------:R0:W-:Y:S04]  /*24c50*/  STS.128 [R0], R16 ;  /* 0x0000001000007388 */ /* 0x0001e80000000c00 */
[----:B----4-:R1:W-:Y:S04]  /*24c60*/  STS.128 [R0+0x80], R20 ;  /* 0x0000801400007388 */ /* 0x0103e80000000c00 */
[----:B0-----:R-:W4:Y:S04]  /*24c70*/  LDL.LU R18, [R1+0x1014] ;  /* 0x0010140001127983 */ /* 0x001f280000300800 */
[----:B-1----:R-:W4:Y:S04]  /*24c80*/  LDL.LU R22, [R1+0x1010] ;  /* 0x0010100001167983 */ /* 0x002f280000300800 */
[----:B------:R-:W4:Y:S04]  /*24c90*/  LDL.LU.64 R20, [R1+0x1008] ;  /* 0x0010080001147983 */ /* 0x000f280000300a00 */
[----:B------:R-:W4:Y:S04]  /*24ca0*/  LDL.LU R5, [R1+0x10] ;  /* 0x0000100001057983 */ /* 0x000f280000300800 */
[----:B------:R-:W4:Y:S04]  /*24cb0*/  LDL R2, [R1+0x900] ;  /* 0x0009000001027983 */ /* 0x000f280000100800 */
[----:B------:R-:W4:Y:S04]  /*24cc0*/  LDL.LU R24, [R1+0x80] ;  /* 0x0000800001187983 */ /* 0x000f280000300800 */
[----:B------:R-:W4:Y:S04]  /*24cd0*/  LDL.LU R23, [R1+0x50] ;  /* 0x0000500001177983 */ /* 0x000f280000300800 */
[----:B------:R-:W4:Y:S04]  /*24ce0*/  LDL.LU R19, [R1+0x40] ;  /* 0x0000400001137983 */ /* 0x000f280000300800 */
[----:B------:R-:W4:Y:S04]  /*24cf0*/  LDL R28, [R1+0x904] ;  /* 0x00090400011c7983 */ /* 0x000f280000100800 */
[----:B------:R-:W4:Y:S04]  /*24d00*/  LDL R27, [R1+0xa08] ;  /* 0x000a0800011b7983 */ /* 0x000f280000100800 */
[----:B------:R-:W-:Y:S01]  /*24d10*/  STS.128 [R0+0x480], R8 ;  /* 0x0004800800007388 */ /* 0x000fe20000000c00 */
[----:B------:R-:W-:-:S02]  /*24d20*/  IMAD.MOV.U32 R16, RZ, RZ, c[0x0][0x194] ;  /* 0x00006500ff107624 */ /* 0x000fc400078e00ff */
[C---:B--2---:R-:W-:Y:S01]  /*24d30*/  IMAD R3, R29.reuse, c[0x0][0x194], RZ ;  /* 0x000065001d037a24 */ /* 0x044fe200078e02ff */
[----:B------:R-:W-:-:S04]  /*24d40*/  ISETP.GE.AND P0, PT, R29, c[0x0][0x178], PT ;  /* 0x00005e001d007a0c */ /* 0x000fc80003f06270 */
[----:B------:R-:W-:Y:S01]  /*24d50*/  ISETP.LT.AND P0, PT, R25, c[0x0][0x17c], !P0 ;  /* 0x00005f0019007a0c */ /* 0x000fe20004701270 */
[----:B---3--:R0:W-:Y:S04]  /*24d60*/  STS.128 [R0+0x400], R12 ;  /* 0x0004000c00007388 */ /* 0x0081e80000000c00 */
[----:B------:R-:W-:Y:S01]  /*24d70*/  BAR.SYNC.DEFER_BLOCKING 0x0 ;  /* 0x0000000000007b1d */ /* 0x000fe20000010000 */
[----:B0-----:R-:W-:Y:S01]  /*24d80*/  LEA R14, P1, R3, c[0x0][0x170], 0x1 ;  /* 0x00005c00030e7a11 */ /* 0x001fe200078208ff */
[----:B------:R-:W-:-:S03]  /*24d90*/  IMAD R0, R25, c[0x0][0x198], RZ ;  /* 0x0000660019007a24 */ /* 0x000fc600078e02ff */
[----:B------:R-:W-:Y:S01]  /*24da0*/  LEA.HI.X.SX32 R15, R3, c[0x0][0x174], 0x1, P1 ;  /* 0x00005d00030f7a11 */ /* 0x000fe200008f0eff */
[----:B------:R-:W-:-:S04]  /*24db0*/  IMAD R3, R16, 0x80, R3 ;  /* 0x0000008010037824 */ /* 0x000fc800078e0203 */
[----:B------:R-:W-:Y:S01]  /*24dc0*/  IMAD.WIDE R8, R0, 0x2, R14 ;  /* 0x0000000200087825 */ /* 0x000fe200078e020e */
[----:B------:R-:W-:-:S04]  /*24dd0*/  LEA R12, P1, R3, c[0x0][0x170], 0x1 ;  /* 0x00005c00030c7a11 */ /* 0x000fc800078208ff */
[----:B------:R0:W-:Y:S01]  /*24de0*/  @P0 STG.E.U16 [R8.64], R26 ;  /* 0x0000001a08000986 */ /* 0x0001e2000c101504 */
[----:B------:R-:W-:Y:S02]  /*24df0*/  ISETP.GE.AND P0, PT, R25, c[0x0][0x17c], PT ;  /* 0x00005f0019007a0c */ /* 0x000fe40003f06270 */
[----:B------:R-:W-:Y:S02]  /*24e00*/  LEA.HI.X.SX32 R13, R3, c[0x0][0x174], 0x1, P1 ;  /* 0x00005d00030d7a11 */ /* 0x000fe400008f0eff */
[----:B----4-:R-:W-:Y:S01]  /*24e10*/  ISETP.LT.AND P2, PT, R2, c[0x0][0x178], !P0 ;  /* 0x00005e0002007a0c */ /* 0x010fe20004741270 */
[----:B------:R-:W-:Y:S02]  /*24e20*/  IMAD R3, R16, 0x80, R3 ;  /* 0x0000008010037824 */ /* 0x000fe400078e0203 */
[----:B0-----:R-:W-:-:S03]  /*24e30*/  IMAD.WIDE R8, R0, 0x2, R12 ;  /* 0x0000000200087825 */ /* 0x001fc600078e020c */
[----:B------:R-:W-:-:S07]  /*24e40*/  LEA R10, P1, R3, c[0x0][0x170], 0x1 ;  /* 0x00005c00030a7a11 */ /* 0x000fce00078208ff */
[----:B------:R0:W-:Y:S01]  /*24e50*/  @P2 STG.E.U16 [R8.64], R7 ;  /* 0x0000000708002986 */ /* 0x0001e2000c101504 */
[----:B------:R-:W-:Y:S02]  /*24e60*/  ISETP.LT.AND P2, PT, R28, c[0x0][0x178], !P0 ;  /* 0x00005e001c007a0c */ /* 0x000fe40004741270 */
[----:B------:R-:W-:Y:S01]  /*24e70*/  LEA.HI.X.SX32 R11, R3, c[0x0][0x174], 0x1, P1 ;  /* 0x00005d00030b7a11 */ /* 0x000fe200008f0eff */
[----:B------:R-:W-:-:S04]  /*24e80*/  IMAD R3, R16, 0x80, R3 ;  /* 0x0000008010037824 */ /* 0x000fc800078e0203 */
[----:B0-----:R-:W-:Y:S01]  /*24e90*/  IMAD.WIDE R8, R0, 0x2, R10 ;  /* 0x0000000200087825 */ /* 0x001fe200078e020a */
[----:B------:R-:W-:-:S05]  /*24ea0*/  ISETP.LT.AND P1, PT, R27, c[0x0][0x178], !P0 ;  /* 0x00005e001b007a0c */ /* 0x000fca0004721270 */
[----:B------:R0:W-:Y:S02]  /*24eb0*/  @P2 STG.E.U16 [R8.64], R5 ;  /* 0x0000000508002986 */ /* 0x0001e4000c101504 */
[----:B0-----:R-:W-:-:S04]  /*24ec0*/  LEA R8, P2, R3, c[0x0][0x170], 0x1 ;  /* 0x00005c0003087a11 */ /* 0x001fc800078408ff */
[----:B------:R-:W-:Y:S02]  /*24ed0*/  LEA.HI.X.SX32 R9, R3, c[0x0][0x174], 0x1, P2 ;  /* 0x00005d0003097a11 */ /* 0x000fe400010f0eff */
[----:B------:R-:W-:-:S03]  /*24ee0*/  IADD3 R3, R25, 0x1, RZ ;  /* 0x0000000119037810 */ /* 0x000fc60007ffe0ff */
[----:B------:R-:W-:Y:S01]  /*24ef0*/  IMAD.WIDE R16, R0, 0x2, R8 ;  /* 0x0000000200107825 */ /* 0x000fe200078e0208 */
[----:B------:R-:W-:-:S04]  /*24f00*/  ISETP.GE.AND P0, PT, R3, c[0x0][0x17c], PT ;  /* 0x00005f0003007a0c */ /* 0x000fc80003f06270 */
[----:B------:R0:W-:Y:S01]  /*24f10*/  @P1 STG.E.U16 [R16.64], R20 ;  /* 0x0000001410001986 */ /* 0x0001e2000c101504 */
[----:B------:R-:W-:Y:S02]  /*24f20*/  ISETP.LT.AND P1, PT, R29, c[0x0][0x178], !P0 ;  /* 0x00005e001d007a0c */ /* 0x000fe40004721270 */
[----:B------:R-:W-:Y:S02]  /*24f30*/  IADD3 R0, R0, c[0x0][0x198], RZ ;  /* 0x0000660000007a10 */ /* 0x000fe40007ffe0ff */
[----:B------:R-:W-:-:S03]  /*24f40*/  PRMT R3, R26, 0x7632, R3 ;  /* 0x000076321a037816 */ /* 0x000fc60000000003 */
[----:B0-----:R-:W-:-:S06]  /*24f50*/  IMAD.WIDE R16, R0, 0x2, R14 ;  /* 0x0000000200107825 */ /* 0x001fcc00078e020e */
[----:B------:R0:W-:Y:S01]  /*24f60*/  @P1 STG.E.U16 [R16.64], R3 ;  /* 0x0000000310001986 */ /* 0x0001e2000c101504 */
[----:B------:R-:W-:Y:S02]  /*24f70*/  ISETP.LT.AND P1, PT, R2, c[0x0][0x178], !P0 ;  /* 0x00005e0002007a0c */ /* 0x000fe40004721270 */
[----:B0-----:R-:W-:Y:S01]  /*24f80*/  PRMT R3, R7, 0x7632, R3 ;  /* 0x0000763207037816 */ /* 0x001fe20000000003 */
[----:B------:R-:W-:Y:S01]  /*24f90*/  IMAD.WIDE R16, R0, 0x2, R12 ;  /* 0x0000000200107825 */ /* 0x000fe200078e020c */
[----:B------:R-:W2:Y:S09]  /*24fa0*/  LDL.LU R7, [R1+0x100] ;  /* 0x0001000001077983 */ /* 0x000eb20000300800 */
[----:B------:R0:W-:Y:S01]  /*24fb0*/  @P1 STG.E.U16 [R16.64], R3 ;  /* 0x0000000310001986 */ /* 0x0001e2000c101504 */
[----:B------:R-:W-:-:S02]  /*24fc0*/  ISETP.LT.AND P1, PT, R28, c[0x0][0x178], !P0 ;  /* 0x00005e001c007a0c */ /* 0x000fc40004721270 */
[----:B------:R-:W-:Y:S02]  /*24fd0*/  ISETP.LT.AND P0, PT, R27, c[0x0][0x178], !P0 ;  /* 0x00005e001b007a0c */ /* 0x000fe40004701270 */
[----:B0-----:R-:W-:Y:S01]  /*24fe0*/  PRMT R3, R5, 0x7632, R3 ;  /* 0x0000763205037816 */ /* 0x001fe20000000003 */
[----:B------:R-:W-:Y:S01]  /*24ff0*/  IMAD.WIDE R16, R0, 0x2, R10 ;  /* 0x0000000200107825 */ /* 0x000fe200078e020a */
[----:B------:R-:W3:Y:S07]  /*25000*/  LDL.LU R5, [R1+0xa0] ;  /* 0x0000a00001057983 */ /* 0x000eee0000300800 */
[----:B------:R0:W-:Y:S02]  /*25010*/  @P1 STG.E.U16 [R16.64], R3 ;  /* 0x0000000310001986 */ /* 0x0001e4000c101504 */
[----:B0-----:R-:W-:Y:S01]  /*25020*/  PRMT R3, R20, 0x7632, R3 ;  /* 0x0000763214037816 */ /* 0x001fe20000000003 */
[C---:B------:R-:W-:Y:S01]  /*25030*/  IMAD.WIDE R16, R0.reuse, 0x2, R8 ;  /* 0x0000000200107825 */ /* 0x040fe200078e0208 */
[----:B------:R-:W3:Y:S04]  /*25040*/  LDL.LU R20, [R1+0x60] ;  /* 0x0000600001147983 */ /* 0x000ee80000300800 */
[----:B------:R0:W-:Y:S01]  /*25050*/  @P0 STG.E.U16 [R16.64], R3 ;  /* 0x0000000310000986 */ /* 0x0001e2000c101504 */
[----:B------:R-:W-:-:S02]  /*25060*/  IADD3 R0, R0, c[0x0][0x198], RZ ;  /* 0x0000660000007a10 */ /* 0x000fc40007ffe0ff */
[----:B0-----:R-:W-:-:S04]  /*25070*/  IADD3 R3, R25, 0x2, RZ ;  /* 0x0000000219037810 */ /* 0x001fc80007ffe0ff */
[----:B------:R-:W-:-:S04]  /*25080*/  ISETP.GE.AND P0, PT, R3, c[0x0][0x17c], PT ;  /* 0x00005f0003007a0c */ /* 0x000fc80003f06270 */
[----:B------:R-:W-:Y:S01]  /*25090*/  ISETP.LT.AND P1, PT, R29, c[0x0][0x178], !P0 ;  /* 0x00005e001d007a0c */ /* 0x000fe20004721270 */
[----:B------:R-:W-:Y:S01]  /*250a0*/  IMAD.WIDE R16, R0, 0x2, R14 ;  /* 0x0000000200107825 */ /* 0x000fe200078e020e */
[----:B------:R-:W-:-:S11]  /*250b0*/  ISETP.LT.AND P2, PT, R2, c[0x0][0x178], !P0 ;  /* 0x00005e0002007a0c */ /* 0x000fd60004741270 */
[----:B------:R0:W-:Y:S01]  /*250c0*/  @P1 STG.E.U16 [R16.64], R24 ;  /* 0x0000001810001986 */ /* 0x0001e2000c101504 */
[----:B------:R-:W-:Y:S01]  /*250d0*/  ISETP.LT.AND P1, PT, R28, c[0x0][0x178], !P0 ;  /* 0x00005e001c007a0c */ /* 0x000fe20004721270 */
[----:B0-----:R-:W-:-:S05]  /*250e0*/  IMAD.WIDE R16, R0, 0x2, R12 ;  /* 0x0000000200107825 */ /* 0x001fca00078e020c */
[----:B------:R0:W-:Y:S02]  /*250f0*/  @P2 STG.E.U16 [R16.64], R23 ;  /* 0x0000001710002986 */ /* 0x0001e4000c101504 */
[----:B0-----:R-:W-:-:S05]  /*25100*/  IMAD.WIDE R16, R0, 0x2, R10 ;  /* 0x0000000200107825 */ /* 0x001fca00078e020a */
[----:B------:R0:W-:Y:S01]  /*25110*/  @P1 STG.E.U16 [R16.64], R19 ;  /* 0x0000001310001986 */ /* 0x0001e2000c101504 */
[----:B------:R-:W-:Y:S02]  /*25120*/  ISETP.LT.AND P1, PT, R27, c[0x0][0x178], !P0 ;  /* 0x00005e001b007a0c */ /* 0x000fe40004721270 */
[----:B------:R-:W-:-:S04]  /*25130*/  IADD3 R3, R25, 0x3, RZ ;  /* 0x0000000319037810 */ /* 0x000fc80007ffe0ff */
[----:B------:R-:W-:Y:S01]  /*25140*/  ISETP.GE.AND P0, PT, R3, c[0x0][0x17c], PT ;  /* 0x00005f0003007a0c */ /* 0x000fe20003f06270 */
[C---:B0-----:R-:W-:Y:S01]  /*25150*/  IMAD.WIDE R16, R0.reuse, 0x2, R8 ;  /* 0x0000000200107825 */ /* 0x041fe200078e0208 */
[----:B------:R-:W-:-:S05]  /*25160*/  IADD3 R0, R0, c[0x0][0x198], RZ ;  /* 0x0000660000007a10 */ /* 0x000fca0007ffe0ff */
[----:B------:R0:W-:Y:S01]  /*25170*/  @P1 STG.E.U16 [R16.64], R18 ;  /* 0x0000001210001986 */ /* 0x0001e2000c101504 */
[----:B------:R-:W-:Y:S02]  /*25180*/  ISETP.LT.AND P1, PT, R29, c[0x0][0x178], !P0 ;  /* 0x00005e001d007a0c */ /* 0x000fe40004721270 */
[----:B------:R-:W-:Y:S01]  /*25190*/  PRMT R3, R24, 0x7632, R3 ;  /* 0x0000763218037816 */ /* 0x000fe20000000003 */
[----:B0-----:R-:W-:-:S10]  /*251a0*/  IMAD.WIDE R16, R0, 0x2, R14 ;  /* 0x0000000200107825 */ /* 0x001fd400078e020e */
[----:B------:R0:W-:Y:S01]  /*251b0*/  @P1 STG.E.U16 [R16.64], R3 ;  /* 0x0000000310001986 */ /* 0x0001e2000c101504 */
[----:B------:R-:W-:Y:S02]  /*251c0*/  ISETP.LT.AND P1, PT, R2, c[0x0][0x178], !P0 ;  /* 0x00005e0002007a0c */ /* 0x000fe40004721270 */
[----:B0-----:R-:W-:Y:S01]  /*251d0*/  PRMT R3, R23, 0x7632, R3 ;  /* 0x0000763217037816 */ /* 0x001fe20000000003 */
[----:B------:R-:W-:Y:S01]  /*251e0*/  IMAD.WIDE R16, R0, 0x2, R12 ;  /* 0x0000000200107825 */ /* 0x000fe200078e020c */
[----:B------:R-:W4:Y:S09]  /*251f0*/  LDL.LU R23, [R1+0x140] ;  /* 0x0001400001177983 */ /* 0x000f320000300800 */
[----:B------:R0:W-:Y:S01]  /*25200*/  @P1 STG.E.U16 [R16.64], R3 ;  /* 0x0000000310001986 */ /* 0x0001e2000c101504 */
[----:B------:R-:W-:-:S02]  /*25210*/  ISETP.LT.AND P1, PT, R28, c[0x0][0x178], !P0 ;  /* 0x00005e001c007a0c */ /* 0x000fc40004721270 */
[----:B0-----:R-:W-:Y:S01]  /*25220*/  PRMT R3, R19, 0x7632, R3 ;  /* 0x0000763213037816 */ /* 0x001fe20000000003 */
[----:B------:R-:W-:-:S10]  /*25230*/  IMAD.WIDE R16, R0, 0x2, R10 ;  /* 0x0000000200107825 */ /* 0x000fd400078e020a */
[----:B------:R0:W-:Y:S02]  /*25240*/  @P1 STG.E.U16 [R16.64], R3 ;  /* 0x0000000310001986 */ /* 0x0001e4000c101504 */
[----:B0-----:R-:W-:Y:S02]  /*25250*/  PRMT R3, R18, 0x7632, R3 ;  /* 0x0000763212037816 */ /* 0x001fe40000000003 */
[----:B------:R-:W4:Y:S04]  /*25260*/  LDL.LU R18, [R1+0x130] ;  /* 0x0001300001127983 */ /* 0x000f280000300800 */
[----:B------:R-:W4:Y:S01]  /*25270*/  LDL.LU R19, [R1+0x120] ;  /* 0x0001200001137983 */ /* 0x000f220000300800 */
[----:B------:R-:W-:Y:S01]  /*25280*/  ISETP.LT.AND P0, PT, R27, c[0x0][0x178], !P0 ;  /* 0x00005e001b007a0c */ /* 0x000fe20004701270 */
[----:B------:R-:W-:-:S12]  /*25290*/  IMAD.WIDE R16, R0, 0x2, R8 ;  /* 0x0000000200107825 */ /* 0x000fd800078e0208 */
[----:B------:R0:W-:Y:S01]  /*252a0*/  @P0 STG.E.U16 [R16.64], R3 ;  /* 0x0000000310000986 */ /* 0x0001e2000c101504 */
[----:B------:R-:W-:Y:S02]  /*252b0*/  IADD3 R0, R0, c[0x0][0x198], RZ ;  /* 0x0000660000007a10 */ /* 0x000fe40007ffe0ff */
[----:B0-----:R-:W-:-:S04]  /*252c0*/  IADD3 R3, R25, 0x4, RZ ;  /* 0x0000000419037810 */ /* 0x001fc80007ffe0ff */
[----:B------:R-:W-:-:S04]  /*252d0*/  ISETP.GE.AND P0, PT, R3, c[0x0][0x17c], PT ;  /* 0x00005f0003007a0c */ /* 0x000fc80003f06270 */
[----:B------:R-:W-:Y:S01]  /*252e0*/  ISETP.LT.AND P1, PT, R29, c[0x0][0x178], !P0 ;  /* 0x00005e001d007a0c */ /* 0x000fe20004721270 */
[----:B------:R-:W-:Y:S01]  /*252f0*/  IMAD.WIDE R16, R0, 0x2, R14 ;  /* 0x0000000200107825 */ /* 0x000fe200078e020e */
[----:B------:R-:W-:Y:S02]  /*25300*/  ISETP.LT.AND P2, PT, R2, c[0x0][0x178], !P0 ;  /* 0x00005e0002007a0c */ /* 0x000fe40004741270 */
[----:B------:R-:W-:-:S09]  /*25310*/  IADD3 R3, R25, 0x5, RZ ;  /* 0x0000000519037810 */ /* 0x000fd20007ffe0ff */
[----:B--2---:R0:W-:Y:S01]  /*25320*/  @P1 STG.E.U16 [R16.64], R7 ;  /* 0x0000000710001986 */ /* 0x0041e2000c101504 */
[----:B------:R-:W-:Y:S01]  /*25330*/  ISETP.LT.AND P1, PT, R28, c[0x0][0x178], !P0 ;  /* 0x00005e001c007a0c */ /* 0x000fe20004721270 */
[----:B0-----:R-:W-:-:S05]  /*25340*/  IMAD.WIDE R16, R0, 0x2, R12 ;  /* 0x0000000200107825 */ /* 0x001fca00078e020c */
[----:B---3--:R0:W-:Y:S02]  /*25350*/  @P2 STG.E.U16 [R16.64], R5 ;  /* 0x0000000510002986 */ /* 0x0081e4000c101504 */
[----:B0-----:R-:W-:-:S05]  /*25360*/  IMAD.WIDE R16, R0, 0x2, R10 ;  /* 0x0000000200107825 */ /* 0x001fca00078e020a */
[----:B------:R0:W-:Y:S01]  /*25370*/  @P1 STG.E.U16 [R16.64], R20 ;  /* 0x0000001410001986 */ /* 0x0001e2000c101504 */
[----:B------:R-:W-:Y:S02]  /*25380*/  ISETP.LT.AND P1, PT, R27, c[0x0][0x178], !P0 ;  /* 0x00005e001b007a0c */ /* 0x000fe40004721270 */
[----:B------:R-:W-:Y:S01]  /*25390*/  ISETP.GE.AND P0, PT, R3, c[0x0][0x17c], PT ;  /* 0x00005f0003007a0c */ /* 0x000fe20003f06270 */
[C---:B0-----:R-:W-:Y:S01]  /*253a0*/  IMAD.WIDE R16, R0.reuse, 0x2, R8 ;  /* 0x0000000200107825 */ /* 0x041fe200078e0208 */
[----:B------:R-:W-:-:S09]  /*253b0*/  IADD3 R0, R0, c[0x0][0x198], RZ ;  /* 0x0000660000007a10 */ /* 0x000fd20007ffe0ff */
[----:B------:R0:W-:Y:S01]  /*253c0*/  @P1 STG.E.U16 [R16.64], R4 ;  /* 0x0000000410001986 */ /* 0x0001e2000c101504 */
[----:B------:R-:W-:Y:S02]  /*253d0*/  ISETP.LT.AND P1, PT, R29, c[0x0][0x178], !P0 ;  /* 0x00005e001d007a0c */ /* 0x000fe40004721270 */
[----:B------:R-:W-:Y:S01]  /*253e0*/  PRMT R3, R7, 0x7632, R3 ;  /* 0x0000763207037816 */ /* 0x000fe20000000003 */
[----:B0-----:R-:W-:-:S10]  /*253f0*/  IMAD.WIDE R16, R0, 0x2, R14 ;  /* 0x0000000200107825 */ /* 0x001fd400078e020e */
[----:B------:R0:W-:Y:S01]  /*25400*/  @P1 STG.E.U16 [R16.64], R3 ;  /* 0x0000000310001986 */ /* 0x0001e2000c101504 */
[----:B------:R-:W-:Y:S02]  /*25410*/  ISETP.LT.AND P1, PT, R2, c[0x0][0x178], !P0 ;  /* 0x00005e0002007a0c */ /* 0x000fe40004721270 */
[----:B0-----:R-:W-:Y:S01]  /*25420*/  PRMT R3, R5, 0x7632, R3 ;  /* 0x0000763205037816 */ /* 0x001fe20000000003 */
[----:B------:R-:W-:-:S10]  /*25430*/  IMAD.WIDE R16, R0, 0x2, R12 ;  /* 0x0000000200107825 */ /* 0x000fd400078e020c */
[----:B------:R0:W-:Y:S01]  /*25440*/  @P1 STG.E.U16 [R16.64], R3 ;  /* 0x0000000310001986 */ /* 0x0001e2000c101504 */
[----:B------:R-:W-:Y:S02]  /*25450*/  ISETP.LT.AND P1, PT, R28, c[0x0][0x178], !P0 ;  /* 0x00005e001c007a0c */ /* 0x000fe40004721270 */
[----:B------:R-:W-:Y:S02]  /*25460*/  ISETP.LT.AND P0, PT, R27, c[0x0][0x178], !P0 ;  /* 0x00005e001b007a0c */ /* 0x000fe40004701270 */
[----:B0-----:R-:W-:Y:S01]  /*25470*/  PRMT R3, R20, 0x7632, R3 ;  /* 0x0000763214037816 */ /* 0x001fe20000000003 */
[----:B------:R-:W-:Y:S01]  /*25480*/  IMAD.WIDE R16, R0, 0x2, R10 ;  /* 0x0000000200107825 */ /* 0x000fe200078e020a */
[----:B------:R-:W2:Y:S07]  /*25490*/  LDL.LU R20, [R1+0x74] ;  /* 0x0000740001147983 */ /* 0x000eae0000300800 */
[----:B------:R0:W-:Y:S04]  /*254a0*/  @P1 STG.E.U16 [R16.64], R3 ;  /* 0x0000000310001986 */ /* 0x0001e8000c101504 */
[----:B------:R-:W3:Y:S01]  /*254b0*/  LDL.LU R5, [R1+0x34] ;  /* 0x0000340001057983 */ /* 0x000ee20000300800 */
[----:B0-----:R-:W-:Y:S01]  /*254c0*/  PRMT R3, R4, 0x7632, R3 ;  /* 0x0000763204037816 */ /* 0x001fe20000000003 */
[----:B------:R-:W-:-:S05]  /*254d0*/  IMAD.WIDE R16, R0, 0x2, R8 ;  /* 0x0000000200107825 */ /* 0x000fca00078e0208 */
[----:B------:R0:W-:Y:S01]  /*254e0*/  @P0 STG.E.U16 [R16.64], R3 ;  /* 0x0000000310000986 */ /* 0x0001e2000c101504 */
[----:B------:R-:W-:Y:S02]  /*254f0*/  IADD3 R0, R0, c[0x0][0x198], RZ ;  /* 0x0000660000007a10 */ /* 0x000fe40007ffe0ff */
[----:B0-----:R-:W-:-:S04]  /*25500*/  IADD3 R3, R25, 0x6, RZ ;  /* 0x0000000619037810 */ /* 0x001fc80007ffe0ff */
[----:B------:R-:W-:-:S04]  /*25510*/  ISETP.GE.AND P0, PT, R3, c[0x0][0x17c], PT ;  /* 0x00005f0003007a0c */ /* 0x000fc80003f06270 */
[----:B------:R-:W-:Y:S01]  /*25520*/  ISETP.LT.AND P1, PT, R29, c[0x0][0x178], !P0 ;  /* 0x00005e001d007a0c */ /* 0x000fe20004721270 */
[----:B------:R-:W-:Y:S01]  /*25530*/  IMAD.WIDE R16, R0, 0x2, R14 ;  /* 0x0000000200107825 */ /* 0x000fe200078e020e */
[----:B------:R-:W-:-:S11]  /*25540*/  ISETP.LT.AND P2, PT, R2, c[0x0][0x178], !P0 ;  /* 0x00005e0002007a0c */ /* 0x000fd60004741270 */
[----:B----4-:R0:W-:Y:S01]  /*25550*/  @P1 STG.E.U16 [R16.64], R23 ;  /* 0x0000001710001986 */ /* 0x0101e2000c101504 */
[----:B------:R-:W-:Y:S01]  /*25560*/  ISETP.LT.AND P1, PT, R28, c[0x0][0x178], !P0 ;  /* 0x00005e001c007a0c */ /* 0x000fe20004721270 */
[----:B0-----:R-:W-:Y:S01]  /*25570*/  IMAD.WIDE R16, R0, 0x2, R12 ;  /* 0x0000000200107825 */ /* 0x001fe200078e020c */
[----:B------:R-:W-:-:S04]  /*25580*/  IADD3 R3, R25, 0x7, RZ ;  /* 0x0000000719037810 */ /* 0x000fc80007ffe0ff */
[----:B------:R0:W-:Y:S02]  /*25590*/  @P2 STG.E.U16 [R16.64], R18 ;  /* 0x0000001210002986 */ /* 0x0001e4000c101504 */
        /* <DEDUP_REMOVED lines=8> */
[----:B------:R-:W-:Y:S02]  /*25620*/  PRMT R3, R23, 0x7632, R3 ;  /* 0x0000763217037816 */ /* 0x000fe40000000003 */
[----:B------:R-:W4:Y:S01]  /*25630*/  LDL.LU R23, [R1+0x14] ;  /* 0x0000140001177983 */ /* 0x000f220000300800 */
[----:B------:R-:W-:Y:S01]  /*25640*/  ISETP.LT.AND P2, PT, R2, c[0x0][0x178], !P0 ;  /* 0x00005e0002007a0c */ /* 0x000fe20004741270 */
[----:B0-----:R-:W-:-:S07]  /*25650*/  IMAD.WIDE R16, R0, 0x2, R14 ;  /* 0x0000000200107825 */ /* 0x001fce00078e020e */
[----:B------:R0:W-:Y:S02]  /*25660*/  @P1 STG.E.U16 [R16.64], R3 ;  /* 0x0000000310001986 */ /* 0x0001e4000c101504 */
[----:B0-----:R-:W-:Y:S01]  /*25670*/  PRMT R3, R18, 0x7632, R3 ;  /* 0x0000763212037816 */ /* 0x001fe20000000003 */
[----:B------:R-:W-:-:S05]  /*25680*/  IMAD.WIDE R16, R0, 0x2, R12 ;  /* 0x0000000200107825 */ /* 0x000fca00078e020c */
[----:B------:R0:W-:Y:S02]  /*25690*/  @P2 STG.E.U16 [R16.64], R3 ;  /* 0x0000000310002986 */ /* 0x0001e4000c101504 */
[----:B0-----:R-:W-:-:S04]  /*256a0*/  IADD3 R3, R25, 0x8, RZ ;  /* 0x0000000819037810 */ /* 0x001fc80007ffe0ff */
[----:B------:R-:W-:Y:S02]  /*256b0*/  ISETP.GE.AND P1, PT, R3, c[0x0][0x17c], PT ;  /* 0x00005f0003007a0c */ /* 0x000fe40003f26270 */
[----:B------:R-:W-:Y:S02]  /*256c0*/  PRMT R3, R6, 0x7632, R3 ;  /* 0x0000763206037816 */ /* 0x000fe40000000003 */
[----:B------:R-:W4:Y:S01]  /*256d0*/  LDL.LU R6, [R1+0x84] ;  /* 0x0000840001067983 */ /* 0x000f220000300800 */
[----:B------:R-:W-:Y:S02]  /*256e0*/  ISETP.LT.AND P2, PT, R28, c[0x0][0x178], !P0 ;  /* 0x00005e001c007a0c */ /* 0x000fe40004741270 */
[----:B------:R-:W-:Y:S02]  /*256f0*/  ISETP.LT.AND P0, PT, R27, c[0x0][0x178], !P0 ;  /* 0x00005e001b007a0c */ /* 0x000fe40004701270 */
[----:B------:R-:W-:Y:S01]  /*25700*/  PRMT R4, R19, 0x7632, R4 ;  /* 0x0000763213047816 */ /* 0x000fe20000000004 */
[----:B------:R-:W-:Y:S01]  /*25710*/  IMAD.WIDE R18, R0, 0x2, R10 ;  /* 0x0000000200127825 */ /* 0x000fe200078e020a */
[----:B------:R-:W-:-:S03]  /*25720*/  ISETP.LT.AND P3, PT, R29, c[0x0][0x178], !P1 ;  /* 0x00005e001d007a0c */ /* 0x000fc60004f61270 */
[C---:B------:R-:W-:Y:S01]  /*25730*/  IMAD.WIDE R16, R0.reuse, 0x2, R8 ;  /* 0x0000000200107825 */ /* 0x040fe200078e0208 */
[----:B------:R-:W-:-:S03]  /*25740*/  IADD3 R0, R0, c[0x0][0x198], RZ ;  /* 0x0000660000007a10 */ /* 0x000fc60007ffe0ff */
[----:B------:R-:W-:Y:S01]  /*25750*/  @P2 STG.E.U16 [R18.64], R4 ;  /* 0x0000000412002986 */ /* 0x000fe2000c101504 */
[----:B------:R-:W-:-:S03]  /*25760*/  ISETP.LT.AND P4, PT, R2, c[0x0][0x178], !P1 ;  /* 0x00005e0002007a0c */ /* 0x000fc60004f81270 */
[----:B------:R0:W-:Y:S01]  /*25770*/  @P0 STG.E.U16 [R16.64], R3 ;  /* 0x0000000310000986 */ /* 0x0001e2000c101504 */
[----:B------:R-:W-:Y:S02]  /*25780*/  ISETP.LT.AND P5, PT, R28, c[0x0][0x178], !P1 ;  /* 0x00005e001c007a0c */ /* 0x000fe40004fa1270 */
[----:B0-----:R-:W-:Y:S01]  /*25790*/  IADD3 R3, R25, 0x9, RZ ;  /* 0x0000000919037810 */ /* 0x001fe20007ffe0ff */
[----:B------:R-:W-:-:S03]  /*257a0*/  IMAD.WIDE R16, R0, 0x2, R14 ;  /* 0x0000000200107825 */ /* 0x000fc600078e020e */
[----:B------:R-:W-:Y:S02]  /*257b0*/  ISETP.GE.AND P0, PT, R3, c[0x0][0x17c], PT ;  /* 0x00005f0003007a0c */ /* 0x000fe40003f06270 */
[----:B------:R-:W-:Y:S01]  /*257c0*/  IADD3 R3, R25, 0xa, RZ ;  /* 0x0000000a19037810 */ /* 0x000fe20007ffe0ff */
[C---:B------:R-:W-:Y:S01]  /*257d0*/  IMAD.WIDE R18, R0.reuse, 0x2, R12 ;  /* 0x0000000200127825 */ /* 0x040fe200078e020c */
[----:B------:R-:W-:Y:S02]  /*257e0*/  ISETP.LT.AND P6, PT, R29, c[0x0][0x178], !P0 ;  /* 0x00005e001d007a0c */ /* 0x000fe400047c1270 */
[----:B------:R-:W-:Y:S02]  /*257f0*/  ISETP.GE.AND P2, PT, R3, c[0x0][0x17c], PT ;  /* 0x00005f0003007a0c */ /* 0x000fe40003f46270 */
[----:B------:R-:W-:Y:S02]  /*25800*/  IADD3 R3, R0, c[0x0][0x198], RZ ;  /* 0x0000660000037a10 */ /* 0x000fe40007ffe0ff */
[----:B------:R-:W-:-:S02]  /*25810*/  PRMT R22, R21, 0x7632, R22 ;  /* 0x0000763215167816 */ /* 0x000fc40000000016 */
[----:B------:R-:W-:Y:S01]  /*25820*/  IADD3 R24, R25, 0xd, RZ ;  /* 0x0000000d19187810 */ /* 0x000fe20007ffe0ff */
[----:B--2---:R0:W-:Y:S01]  /*25830*/  @P3 STG.E.U16 [R16.64], R20 ;  /* 0x0000001410003986 */ /* 0x0041e2000c101504 */
[----:B------:R-:W-:Y:S02]  /*25840*/  ISETP.LT.AND P3, PT, R27, c[0x0][0x178], !P1 ;  /* 0x00005e001b007a0c */ /* 0x000fe40004f61270 */
[----:B------:R-:W-:Y:S01]  /*25850*/  PRMT R4, R20, 0x7632, R4 ;  /* 0x0000763214047816 */ /* 0x000fe20000000004 */
[----:B---3--:R1:W-:Y:S01]  /*25860*/  @P4 STG.E.U16 [R18.64], R5 ;  /* 0x0000000512004986 */ /* 0x0083e2000c101504 */
[----:B0-----:R-:W-:Y:S01]  /*25870*/  IMAD.WIDE R16, R0, 0x2, R10 ;  /* 0x0000000200107825 */ /* 0x001fe200078e020a */
[----:B------:R-:W-:Y:S02]  /*25880*/  ISETP.LT.AND P4, PT, R2, c[0x0][0x178], !P0 ;  /* 0x00005e0002007a0c */ /* 0x000fe40004781270 */
[----:B------:R-:W-:Y:S01]  /*25890*/  IADD3 R20, R25, 0xb, RZ ;  /* 0x0000000b19147810 */ /* 0x000fe20007ffe0ff */
[----:B-1----:R-:W-:-:S03]  /*258a0*/  IMAD.WIDE R18, R3, 0x2, R14 ;  /* 0x0000000203127825 */ /* 0x002fc600078e020e */
[----:B------:R-:W-:Y:S01]  /*258b0*/  ISETP.GE.AND P1, PT, R20, c[0x0][0x17c], PT ;  /* 0x00005f0014007a0c */ /* 0x000fe20003f26270 */
[----:B----4-:R0:W-:Y:S01]  /*258c0*/  @P5 STG.E.U16 [R16.64], R23 ;  /* 0x0000001710005986 */ /* 0x0101e2000c101504 */
[----:B------:R-:W-:Y:S01]  /*258d0*/  ISETP.LT.AND P5, PT, R28, c[0x0][0x178], !P0 ;  /* 0x00005e001c007a0c */ /* 0x000fe200047a1270 */
[----:B0-----:R-:W-:-:S05]  /*258e0*/  IMAD.WIDE R16, R0, 0x2, R8 ;  /* 0x0000000200107825 */ /* 0x001fca00078e0208 */
[----:B------:R0:W-:Y:S04]  /*258f0*/  @P3 STG.E.U16 [R16.64], R21 ;  /* 0x0000001510003986 */ /* 0x0001e8000c101504 */
[----:B------:R1:W-:Y:S01]  /*25900*/  @P6 STG.E.U16 [R18.64], R4 ;  /* 0x0000000412006986 */ /* 0x0003e2000c101504 */
[----:B------:R-:W-:Y:S02]  /*25910*/  ISETP.LT.AND P6, PT, R27, c[0x0][0x178], !P0 ;  /* 0x00005e001b007a0c */ /* 0x000fe400047c1270 */
[----:B------:R-:W-:Y:S02]  /*25920*/  ISETP.LT.AND P0, PT, R29, c[0x0][0x178], !P2 ;  /* 0x00005e001d007a0c */ /* 0x000fe40005701270 */
[----:B------:R-:W-:Y:S02]  /*25930*/  PRMT R0, R5, 0x7632, R0 ;  /* 0x0000763205007816 */ /* 0x000fe40000000000 */
[----:B------:R-:W2:Y:S01]  /*25940*/  LDL.LU R5, [R1+0x54] ;  /* 0x0000540001057983 */ /* 0x000ea20000300800 */
[----:B0-----:R-:W-:-:S04]  /*25950*/  IMAD.WIDE R16, R3, 0x2, R12 ;  /* 0x0000000203107825 */ /* 0x001fc800078e020c */
[----:B-1----:R-:W-:-:S04]  /*25960*/  IMAD.WIDE R18, R3, 0x2, R10 ;  /* 0x0000000203127825 */ /* 0x002fc800078e020a */
[C---:B------:R-:W-:Y:S01]  /*25970*/  IMAD.WIDE R20, R3.reuse, 0x2, R8 ;  /* 0x0000000203147825 */ /* 0x040fe200078e0208 */
[----:B------:R-:W-:Y:S01]  /*25980*/  IADD3 R3, R3, c[0x0][0x198], RZ ;  /* 0x0000660003037a10 */ /* 0x000fe20007ffe0ff */
[----:B------:R0:W-:Y:S01]  /*25990*/  @P4 STG.E.U16 [R16.64], R0 ;  /* 0x0000000010004986 */ /* 0x0001e2000c101504 */
[----:B------:R-:W-:-:S05]  /*259a0*/  PRMT R4, R23, 0x7632, R4 ;  /* 0x0000763217047816 */ /* 0x000fca0000000004 */
[----:B------:R1:W-:Y:S01]  /*259b0*/  @P5 STG.E.U16 [R18.64], R4 ;  /* 0x0000000412005986 */ /* 0x0003e2000c101504 */
[----:B0-----:R-:W-:-:S03]  /*259c0*/  IMAD.WIDE R16, R3, 0x2, R14 ;  /* 0x0000000203107825 */ /* 0x001fc600078e020e */
[----:B------:R0:W-:Y:S01]  /*259d0*/  @P6 STG.E.U16 [R20.64], R22 ;  /* 0x0000001614006986 */ /* 0x0001e2000c101504 */
[----:B------:R-:W-:-:S03]  /*259e0*/  IADD3 R0, R3, c[0x0][0x198], RZ ;  /* 0x0000660003007a10 */ /* 0x000fc60007ffe0ff */
[----:B------:R3:W-:Y:S01]  /*259f0*/  @P0 STG.E.U16 [R16.64], R6 ;  /* 0x0000000610000986 */ /* 0x0007e2000c101504 */
[----:B-1----:R-:W-:Y:S01]  /*25a00*/  PRMT R4, R6, 0x7632, R4 ;  /* 0x0000763206047816 */ /* 0x002fe20000000004 */
[----:B------:R-:W-:Y:S01]  /*25a10*/  IMAD.WIDE R18, R3, 0x2, R10 ;  /* 0x0000000203127825 */ /* 0x000fe200078e020a */
[----:B------:R-:W-:-:S03]  /*25a20*/  ISETP.GE.AND P0, PT, R24, c[0x0][0x17c], PT ;  /* 0x00005f0018007a0c */ /* 0x000fc60003f06270 */
[C---:B0-----:R-:W-:Y:S01]  /*25a30*/  IMAD.WIDE R20, R3.reuse, 0x2, R8 ;  /* 0x0000000203147825 */ /* 0x041fe200078e0208 */
[----:B---3--:R-:W3:Y:S03]  /*25a40*/  LDL.LU R6, [R1+0x104] ;  /* 0x0001040001067983 */ /* 0x008ee60000300800 */
[----:B------:R-:W-:Y:S01]  /*25a50*/  IMAD.WIDE R16, R3, 0x2, R12 ;  /* 0x0000000203107825 */ /* 0x000fe200078e020c */
[----:B------:R-:W4:Y:S04]  /*25a60*/  LDL.LU R26, [R1+0xa4] ;  /* 0x0000a400011a7983 */ /* 0x000f280000300800 */
[----:B------:R-:W3:Y:S04]  /*25a70*/  LDL.LU R7, [R1+0x64] ;  /* 0x0000640001077983 */ /* 0x000ee80000300800 */
[----:B------:R-:W3:Y:S04]  /*25a80*/  LDL.LU R3, [R1+0x24] ;  /* 0x0000240001037983 */ /* 0x000ee80000300800 */
[----:B------:R-:W3:Y:S01]  /*25a90*/  LDL.LU R24, [R1+0x44] ;  /* 0x0000440001187983 */ /* 0x000ee20000300800 */
[----:B------:R-:W-:-:S02]  /*25aa0*/  ISETP.LT.AND P4, PT, R2, c[0x0][0x178], !P2 ;  /* 0x00005e0002007a0c */ /* 0x000fc40005781270 */
[----:B------:R-:W-:Y:S02]  /*25ab0*/  ISETP.LT.AND P5, PT, R28, c[0x0][0x178], !P2 ;  /* 0x00005e001c007a0c */ /* 0x000fe400057a1270 */
[----:B------:R-:W-:Y:S02]  /*25ac0*/  ISETP.LT.AND P2, PT, R27, c[0x0][0x178], !P2 ;  /* 0x00005e001b007a0c */ /* 0x000fe40005741270 */
[----:B------:R-:W-:Y:S02]  /*25ad0*/  ISETP.LT.AND P6, PT, R29, c[0x0][0x178], !P1 ;  /* 0x00005e001d007a0c */ /* 0x000fe40004fc1270 */
[----:B------:R-:W-:-:S04]  /*25ae0*/  IADD3 R23, R25, 0xc, RZ ;  /* 0x0000000c19177810 */ /* 0x000fc80007ffe0ff */
[----:B------:R-:W-:Y:S01]  /*25af0*/  ISETP.GE.AND P3, PT, R23, c[0x0][0x17c], PT ;  /* 0x00005f0017007a0c */ /* 0x000fe20003f66270 */
[----:B------:R-:W-:Y:S01]  /*25b00*/  IMAD.WIDE R22, R0, 0x2, R14 ;  /* 0x0000000200167825 */ /* 0x000fe200078e020e */
[----:B--2---:R0:W-:Y:S01]  /*25b10*/  @P4 STG.E.U16 [R16.64], R5 ;  /* 0x0000000510004986 */ /* 0x0041e2000c101504 */
[----:B------:R-:W-:Y:S02]  /*25b20*/  ISETP.LT.AND P4, PT, R2, c[0x0][0x178], !P1 ;  /* 0x00005e0002007a0c */ /* 0x000fe40004f81270 */
[----:B0-----:R-:W-:Y:S01]  /*25b30*/  IMAD.WIDE R16, R0, 0x2, R12 ;  /* 0x0000000200107825 */ /* 0x001fe200078e020c */
[----:B---3--:R0:W-:Y:S01]  /*25b40*/  @P5 STG.E.U16 [R18.64], R24 ;  /* 0x0000001812005986 */ /* 0x0081e2000c101504 */
[----:B------:R-:W-:-:S03]  /*25b50*/  ISETP.LT.AND P5, PT, R28, c[0x0][0x178], !P1 ;  /* 0x00005e001c007a0c */ /* 0x000fc60004fa1270 */
[----:B------:R-:W-:Y:S04]  /*25b60*/  @P2 STG.E.U16 [R20.64], R3 ;  /* 0x0000000314002986 */ /* 0x000fe8000c101504 */
[----:B------:R1:W-:Y:S01]  /*25b70*/  @P6 STG.E.U16 [R22.64], R4 ;  /* 0x0000000416006986 */ /* 0x0003e2000c101504 */
[----:B------:R-:W-:Y:S02]  /*25b80*/  ISETP.LT.AND P6, PT, R27, c[0x0][0x178], !P1 ;  /* 0x00005e001b007a0c */ /* 0x000fe40004fc1270 */
[----:B------:R-:W-:Y:S01]  /*25b90*/  ISETP.LT.AND P1, PT, R29, c[0x0][0x178], !P3 ;  /* 0x00005e001d007a0c */ /* 0x000fe20005f21270 */
[C---:B0-----:R-:W-:Y:S01]  /*25ba0*/  IMAD.WIDE R18, R0.reuse, 0x2, R10 ;  /* 0x0000000200127825 */ /* 0x041fe200078e020a */
[----:B-1----:R-:W-:Y:S02]  /*25bb0*/  PRMT R4, R5, 0x7632, R4 ;  /* 0x0000763205047816 */ /* 0x002fe40000000004 */
[----:B------:R-:W-:Y:S01]  /*25bc0*/  PRMT R23, R3, 0x7632, R23 ;  /* 0x0000763203177816 */ /* 0x000fe20000000017 */
[----:B------:R-:W-:Y:S01]  /*25bd0*/  IMAD.WIDE R20, R0, 0x2, R8 ;  /* 0x0000000200147825 */ /* 0x000fe200078e0208 */
[----:B------:R-:W-:Y:S01]  /*25be0*/  PRMT R22, R24, 0x7632, R22 ;  /* 0x0000763218167816 */ /* 0x000fe20000000016 */
[----:B------:R-:W2:Y:S01]  /*25bf0*/  LDL.LU R5, [R1+0x1004] ;  /* 0x0010040001057983 */ /* 0x000ea20000300800 */
[----:B------:R-:W-:-:S02]  /*25c00*/  IADD3 R3, R0, c[0x0][0x198], RZ ;  /* 0x0000660000037a10 */ /* 0x000fc40007ffe0ff */
[C---:B------:R-:W-:Y:S01]  /*25c10*/  IADD3 R24, R25.reuse, 0xe, RZ ;  /* 0x0000000e19187810 */ /* 0x040fe20007ffe0ff */
[----:B------:R0:W-:Y:S03]  /*25c20*/  @P4 STG.E.U16 [R16.64], R4 ;  /* 0x0000000410004986 */ /* 0x0001e6000c101504 */
[----:B------:R-:W-:Y:S02]  /*25c30*/  ISETP.GE.AND P2, PT, R24, c[0x0][0x17c], PT ;  /* 0x00005f0018007a0c */ /* 0x000fe40003f46270 */
[----:B------:R-:W-:Y:S01]  /*25c40*/  IADD3 R24, R25, 0xf, RZ ;  /* 0x0000000f19187810 */ /* 0x000fe20007ffe0ff */
[----:B------:R-:W-:Y:S01]  /*25c50*/  @P5 STG.E.U16 [R18.64], R22 ;  /* 0x0000001612005986 */ /* 0x000fe2000c101504 */
[----:B0-----:R-:W-:-:S03]  /*25c60*/  IMAD.WIDE R16, R3, 0x2, R14 ;  /* 0x0000000203107825 */ /* 0x001fc600078e020e */
[----:B------:R-:W-:Y:S01]  /*25c70*/  @P6 STG.E.U16 [R20.64], R23 ;  /* 0x0000001714006986 */ /* 0x000fe2000c101504 */
[----:B------:R-:W-:-:S03]  /*25c80*/  PRMT R4, R6, 0x7632, R4 ;  /* 0x0000763206047816 */ /* 0x000fc60000000004 */
[----:B------:R0:W-:Y:S01]  /*25c90*/  @P1 STG.E.U16 [R16.64], R6 ;  /* 0x0000000610001986 */ /* 0x0001e2000c101504 */
[----:B------:R-:W-:-:S03]  /*25ca0*/  ISETP.GE.AND P1, PT, R24, c[0x0][0x17c], PT ;  /* 0x00005f0018007a0c */ /* 0x000fc60003f26270 */
[----:B0-----:R-:W3:Y:S04]  /*25cb0*/  LDL.LU R6, [R1+0x144] ;  /* 0x0001440001067983 */ /* 0x001ee80000300800 */
[----:B------:R-:W3:Y:S01]  /*25cc0*/  LDL R24, [R1+0x904] ;  /* 0x0009040001187983 */ /* 0x000ee20000100800 */
[----:B------:R-:W-:Y:S02]  /*25cd0*/  ISETP.LT.AND P4, PT, R2, c[0x0][0x178], !P3 ;  /* 0x00005e0002007a0c */ /* 0x000fe40005f81270 */
[----:B------:R-:W-:Y:S02]  /*25ce0*/  ISETP.LT.AND P5, PT, R28, c[0x0][0x178], !P3 ;  /* 0x00005e001c007a0c */ /* 0x000fe40005fa1270 */
[----:B------:R-:W-:Y:S02]  /*25cf0*/  ISETP.LT.AND P3, PT, R27, c[0x0][0x178], !P3 ;  /* 0x00005e001b007a0c */ /* 0x000fe40005f61270 */
[----:B------:R-:W-:Y:S01]  /*25d00*/  ISETP.LT.AND P6, PT, R29, c[0x0][0x178], !P0 ;  /* 0x00005e001d007a0c */ /* 0x000fe200047c1270 */
[C---:B------:R-:W-:Y:S01]  /*25d10*/  IMAD.WIDE R16, R3.reuse, 0x2, R12 ;  /* 0x0000000203107825 */ /* 0x040fe200078e020c */
[----:B------:R-:W-:-:S03]  /*25d20*/  IADD3 R0, R3, c[0x0][0x198], RZ ;  /* 0x0000660003007a10 */ /* 0x000fc60007ffe0ff */
[C---:B------:R-:W-:Y:S02]  /*25d30*/  IMAD.WIDE R18, R3.reuse, 0x2, R10 ;  /* 0x0000000203127825 */ /* 0x040fe400078e020a */
[----:B----4-:R0:W-:Y:S02]  /*25d40*/  @P4 STG.E.U16 [R16.64], R26 ;  /* 0x0000001a10004986 */ /* 0x0101e4000c101504 */
[----:B------:R-:W-:Y:S01]  /*25d50*/  IMAD.WIDE R20, R3, 0x2, R8 ;  /* 0x0000000203147825 */ /* 0x000fe200078e0208 */
[----:B------:R-:W-:-:S03]  /*25d60*/  ISETP.LT.AND P4, PT, R2, c[0x0][0x178], !P0 ;  /* 0x00005e0002007a0c */ /* 0x000fc60004781270 */
[C---:B------:R-:W-:Y:S01]  /*25d70*/  IMAD.WIDE R22, R0.reuse, 0x2, R14 ;  /* 0x0000000200167825 */ /* 0x040fe200078e020e */
[----:B------:R1:W-:Y:S01]  /*25d80*/  @P5 STG.E.U16 [R18.64], R7 ;  /* 0x0000000712005986 */ /* 0x0003e2000c101504 */
[C---:B------:R-:W-:Y:S02]  /*25d90*/  IADD3 R3, R0.reuse, c[0x0][0x198], RZ ;  /* 0x0000660000037a10 */ /* 0x040fe40007ffe0ff */
[----:B0-----:R-:W-:-:S04]  /*25da0*/  IMAD.WIDE R16, R0, 0x2, R10 ;  /* 0x0000000200107825 */ /* 0x001fc800078e020a */
[----:B-1----:R-:W-:Y:S01]  /*25db0*/  IMAD.WIDE R18, R0, 0x2, R8 ;  /* 0x0000000200127825 */ /* 0x002fe200078e0208 */
[----:B--2---:R0:W-:Y:S04]  /*25dc0*/  @P3 STG.E.U16 [R20.64], R5 ;  /* 0x0000000514003986 */ /* 0x0041e8000c101504 */
[----:B------:R1:W-:Y:S01]  /*25dd0*/  @P6 STG.E.U16 [R22.64], R4 ;  /* 0x0000000416006986 */ /* 0x0003e2000c101504 */
[----:B------:R-:W-:Y:S02]  /*25de0*/  ISETP.LT.AND P6, PT, R27, c[0x0][0x178], !P0 ;  /* 0x00005e001b007a0c */ /* 0x000fe400047c1270 */
[----:B0-----:R-:W-:Y:S02]  /*25df0*/  PRMT R20, R26, 0x7632, R20 ;  /* 0x000076321a147816 */ /* 0x001fe40000000014 */
[----:B------:R-:W-:Y:S01]  /*25e00*/  PRMT R21, R7, 0x7632, R21 ;  /* 0x0000763207157816 */ /* 0x000fe20000000015 */
[----:B------:R-:W2:Y:S01]  /*25e10*/  LDL.LU R26, [R1+0x94] ;  /* 0x00009400011a7983 */ /* 0x000ea20000300800 */
[----:B-1----:R-:W-:Y:S01]  /*25e20*/  PRMT R22, R5, 0x7632, R22 ;  /* 0x0000763205167816 */ /* 0x002fe20000000016 */
[----:B------:R-:W-:Y:S01]  /*25e30*/  IMAD.WIDE R4, R0, 0x2, R12 ;  /* 0x0000000200047825 */ /* 0x000fe200078e020c */
[----:B------:R-:W-:Y:S01]  /*25e40*/  IADD3 R23, R25, 0x10, RZ ;  /* 0x0000001019177810 */ /* 0x000fe20007ffe0ff */
[----:B------:R-:W4:Y:S04]  /*25e50*/  LDL.LU R7, [R1+0x78] ;  /* 0x0000780001077983 */ /* 0x000f280000300800 */
[----:B------:R0:W-:Y:S01]  /*25e60*/  @P4 STG.E.U16 [R4.64], R20 ;  /* 0x0000001404004986 */ /* 0x0001e2000c101504 */
[----:B------:R-:W-:-:S02]  /*25e70*/  ISETP.GE.AND P3, PT, R23, c[0x0][0x17c], PT ;  /* 0x00005f0017007a0c */ /* 0x000fc40003f66270 */
[----:B---3--:R-:W-:Y:S02]  /*25e80*/  ISETP.LT.AND P5, PT, R24, c[0x0][0x178], !P0 ;  /* 0x00005e0018007a0c */ /* 0x008fe400047a1270 */
[----:B------:R-:W-:Y:S01]  /*25e90*/  ISETP.LT.AND P0, PT, R29, c[0x0][0x178], !P2 ;  /* 0x00005e001d007a0c */ /* 0x000fe20005701270 */
[----:B0-----:R-:W-:Y:S01]  /*25ea0*/  IMAD.WIDE R4, R3, 0x2, R14 ;  /* 0x0000000203047825 */ /* 0x001fe200078e020e */
[----:B------:R-:W-:Y:S02]  /*25eb0*/  IADD3 R23, R25, 0x11, RZ ;  /* 0x0000001119177810 */ /* 0x000fe40007ffe0ff */
[----:B------:R-:W-:-:S07]  /*25ec0*/  IADD3 R0, R3, c[0x0][0x198], RZ ;  /* 0x0000660003007a10 */ /* 0x000fce0007ffe0ff */
[----:B------:R0:W-:Y:S04]  /*25ed0*/  @P5 STG.E.U16 [R16.64], R21 ;  /* 0x0000001510005986 */ /* 0x0001e8000c101504 */
[----:B------:R1:W-:Y:S04]  /*25ee0*/  @P6 STG.E.U16 [R18.64], R22 ;  /* 0x0000001612006986 */ /* 0x0003e8000c101504 */
[----:B------:R3:W-:Y:S01]  /*25ef0*/  @P0 STG.E.U16 [R4.64], R6 ;  /* 0x0000000604000986 */ /* 0x0007e2000c101504 */
[----:B------:R-:W-:Y:S01]  /*25f00*/  ISETP.GE.AND P0, PT, R23, c[0x0][0x17c], PT ;  /* 0x00005f0017007a0c */ /* 0x000fe20003f06270 */
[----:B0-----:R-:W-:Y:S01]  /*25f10*/  IMAD.WIDE R16, R3, 0x2, R10 ;  /* 0x0000000203107825 */ /* 0x001fe200078e020a */
[----:B-1----:R-:W-:-:S03]  /*25f20*/  PRMT R22, R6, 0x7632, R22 ;  /* 0x0000763206167816 */ /* 0x002fc60000000016 */
[C---:B------:R-:W-:Y:S01]  /*25f30*/  IMAD.WIDE R18, R3.reuse, 0x2, R8 ;  /* 0x0000000203127825 */ /* 0x040fe200078e0208 */
[----:B---3--:R-:W3:Y:S03]  /*25f40*/  LDL.LU R6, [R1+0x38] ;  /* 0x0000380001067983 */ /* 0x008ee60000300800 */
[----:B------:R-:W-:Y:S01]  /*25f50*/  IMAD.WIDE R4, R3, 0x2, R12 ;  /* 0x0000000203047825 */ /* 0x000fe200078e020c */
[----:B------:R-:W2:Y:S04]  /*25f60*/  LDL.LU R28, [R1+0x8] ;  /* 0x00000800011c7983 */ /* 0x000ea80000300800 */
[----:B------:R-:W2:Y:S04]  /*25f70*/  LDL.LU R3, [R1+0x124] ;  /* 0x0001240001037983 */ /* 0x000ea80000300800 */
[----:B------:R-:W2:Y:S01]  /*25f80*/  LDL.LU R23, [R1+0x134] ;  /* 0x0001340001177983 */ /* 0x000ea20000300800 */
[----:B------:R-:W-:-:S02]  /*25f90*/  ISETP.LT.AND P4, PT, R2, c[0x0][0x178], !P2 ;  /* 0x00005e0002007a0c */ /* 0x000fc40005781270 */
[----:B------:R-:W-:Y:S02]  /*25fa0*/  ISETP.LT.AND P5, PT, R24, c[0x0][0x178], !P2 ;  /* 0x00005e0018007a0c */ /* 0x000fe400057a1270 */
[----:B------:R-:W-:Y:S02]  /*25fb0*/  ISETP.LT.AND P2, PT, R27, c[0x0][0x178], !P2 ;  /* 0x00005e001b007a0c */ /* 0x000fe40005741270 */
[----:B------:R-:W-:Y:S01]  /*25fc0*/  ISETP.LT.AND P6, PT, R29, c[0x0][0x178], !P1 ;  /* 0x00005e001d007a0c */ /* 0x000fe20004fc1270 */
[----:B------:R-:W-:-:S06]  /*25fd0*/  IMAD.WIDE R20, R0, 0x2, R14 ;  /* 0x0000000200147825 */ /* 0x000fcc00078e020e */
[----:B--2---:R0:W-:Y:S01]  /*25fe0*/  @P4 STG.E.U16 [R4.64], R23 ;  /* 0x0000001704004986 */ /* 0x0041e2000c101504 */
[----:B------:R-:W-:-:S03]  /*25ff0*/  ISETP.LT.AND P4, PT, R2, c[0x0][0x178], !P1 ;  /* 0x00005e0002007a0c */ /* 0x000fc60004f81270 */
[----:B------:R1:W-:Y:S01]  /*26000*/  @P5 STG.E.U16 [R16.64], R3 ;  /* 0x0000000310005986 */ /* 0x0003e2000c101504 */
[----:B------:R-:W-:-:S03]  /*26010*/  ISETP.LT.AND P5, PT, R24, c[0x0][0x178], !P1 ;  /* 0x00005e0018007a0c */ /* 0x000fc60004fa1270 */
[----:B------:R-:W-:Y:S01]  /*26020*/  @P2 STG.E.U16 [R18.64], R26 ;  /* 0x0000001a12002986 */ /* 0x000fe2000c101504 */
[----:B------:R-:W-:-:S03]  /*26030*/  ISETP.LT.AND P2, PT, R29, c[0x0][0x178], !P3 ;  /* 0x00005e001d007a0c */ /* 0x000fc60005f41270 */
[----:B------:R2:W-:Y:S01]  /*26040*/  @P6 STG.E.U16 [R20.64], R22 ;  /* 0x0000001614006986 */ /* 0x0005e2000c101504 */
[----:B------:R-:W-:Y:S01]  /*26050*/  ISETP.LT.AND P6, PT, R27, c[0x0][0x178], !P1 ;  /* 0x00005e001b007a0c */ /* 0x000fe20004fc1270 */
[----:B0-----:R-:W-:-:S04]  /*26060*/  IMAD.WIDE R4, R0, 0x2, R12 ;  /* 0x0000000200047825 */ /* 0x001fc800078e020c */
[C---:B-1----:R-:W-:Y:S01]  /*26070*/  IMAD.WIDE R16, R0.reuse, 0x2, R10 ;  /* 0x0000000200107825 */ /* 0x042fe200078e020a */
[----:B--2---:R-:W-:Y:S02]  /*26080*/  PRMT R20, R23, 0x7632, R20 ;  /* 0x0000763217147816 */ /* 0x004fe40000000014 */
[----:B------:R-:W-:Y:S02]  /*26090*/  PRMT R21, R3, 0x7632, R21 ;  /* 0x0000763203157816 */ /* 0x000fe40000000015 */
[C---:B------:R-:W-:Y:S01]  /*260a0*/  IADD3 R3, R0.reuse, c[0x0][0x198], RZ ;  /* 0x0000660000037a10 */ /* 0x040fe20007ffe0ff */
[----:B------:R-:W-:Y:S01]  /*260b0*/  IMAD.WIDE R18, R0, 0x2, R8 ;  /* 0x0000000200127825 */ /* 0x000fe200078e0208 */
[----:B------:R-:W-:Y:S01]  /*260c0*/  PRMT R22, R26, 0x7632, R22 ;  /* 0x000076321a167816 */ /* 0x000fe20000000016 */
[----:B------:R0:W-:Y:S01]  /*260d0*/  @P4 STG.E.U16 [R4.64], R20 ;  /* 0x0000001404004986 */ /* 0x0001e2000c101504 */
[----:B------:R-:W-:-:S03]  /*260e0*/  IADD3 R0, R3, c[0x0][0x198], RZ ;  /* 0x0000660003007a10 */ /* 0x000fc60007ffe0ff */
[----:B------:R1:W-:Y:S04]  /*260f0*/  @P5 STG.E.U16 [R16.64], R21 ;  /* 0x0000001510005986 */ /* 0x0003e8000c101504 */
[----:B------:R2:W-:Y:S01]  /*26100*/  @P6 STG.E.U16 [R18.64], R22 ;  /* 0x0000001612006986 */ /* 0x0005e2000c101504 */
[----:B0-----:R-:W-:-:S04]  /*26110*/  IMAD.WIDE R4, R3, 0x2, R14 ;  /* 0x0000000203047825 */ /* 0x001fc800078e020e */
[----:B-1----:R-:W-:Y:S01]  /*26120*/  IMAD.WIDE R16, R3, 0x2, R10 ;  /* 0x0000000203107825 */ /* 0x002fe200078e020a */
[----:B----4-:R0:W-:Y:S01]  /*26130*/  @P2 STG.E.U16 [R4.64], R7 ;  /* 0x0000000704002986 */ /* 0x0101e2000c101504 */
[----:B--2---:R-:W-:Y:S02]  /*26140*/  PRMT R22, R7, 0x7632, R22 ;  /* 0x0000763207167816 */ /* 0x004fe40000000016 */
[C---:B------:R-:W-:Y:S01]  /*26150*/  IMAD.WIDE R18, R3.reuse, 0x2, R8 ;  /* 0x0000000203127825 */ /* 0x040fe200078e0208 */
[----:B0-----:R-:W2:Y:S03]  /*26160*/  LDL.LU R7, [R1+0x88] ;  /* 0x0000880001077983 */ /* 0x001ea60000300800 */
[----:B------:R-:W-:Y:S02]  /*26170*/  IMAD.WIDE R4, R3, 0x2, R12 ;  /* 0x0000000203047825 */ /* 0x000fe400078e020c */
[----:B------:R-:W4:Y:S01]  /*26180*/  LDL.LU R3, [R1+0x18] ;  /* 0x0000180001037983 */ /* 0x000f220000300800 */
[----:B------:R-:W-:-:S02]  /*26190*/  ISETP.LT.AND P4, PT, R2, c[0x0][0x178], !P3 ;  /* 0x00005e0002007a0c */ /* 0x000fc40005f81270 */
[----:B------:R-:W-:Y:S02]  /*261a0*/  ISETP.LT.AND P5, PT, R24, c[0x0][0x178], !P3 ;  /* 0x00005e0018007a0c */ /* 0x000fe40005fa1270 */
[----:B------:R-:W-:Y:S02]  /*261b0*/  ISETP.LT.AND P3, PT, R27, c[0x0][0x178], !P3 ;  /* 0x00005e001b007a0c */ /* 0x000fe40005f61270 */
[----:B------:R-:W-:Y:S01]  /*261c0*/  ISETP.LT.AND P6, PT, R29, c[0x0][0x178], !P0 ;  /* 0x00005e001d007a0c */ /* 0x000fe200047c1270 */
[----:B------:R-:W-:Y:S01]  /*261d0*/  IMAD.WIDE R20, R0, 0x2, R14 ;  /* 0x0000000200147825 */ /* 0x000fe200078e020e */
[----:B------:R-:W-:-:S05]  /*261e0*/  IADD3 R23, R25, 0x12, RZ ;  /* 0x0000001219177810 */ /* 0x000fca0007ffe0ff */
[----:B---3--:R0:W-:Y:S01]  /*261f0*/  @P4 STG.E.U16 [R4.64], R6 ;  /* 0x0000000604004986 */ /* 0x0081e2000c101504 */
[----:B------:R-:W-:Y:S02]  /*26200*/  ISETP.LT.AND P4, PT, R2, c[0x0][0x178], !P0 ;  /* 0x00005e0002007a0c */ /* 0x000fe40004781270 */
[----:B------:R-:W-:Y:S01]  /*26210*/  ISETP.GE.AND P1, PT, R23, c[0x0][0x17c], PT ;  /* 0x00005f0017007a0c */ /* 0x000fe20003f26270 */
[----:B0-----:R-:W-:Y:S01]  /*26220*/  IMAD.WIDE R4, R0, 0x2, R12 ;  /* 0x0000000200047825 */ /* 0x001fe200078e020c */
[----:B----4-:R0:W-:Y:S01]  /*26230*/  @P5 STG.E.U16 [R16.64], R3 ;  /* 0x0000000310005986 */ /* 0x0101e2000c101504 */
[----:B------:R-:W-:-:S03]  /*26240*/  ISETP.LT.AND P5, PT, R24, c[0x0][0x178], !P0 ;  /* 0x00005e0018007a0c */ /* 0x000fc600047a1270 */
[----:B------:R-:W-:Y:S01]  /*26250*/  @P3 STG.E.U16 [R18.64], R28 ;  /* 0x0000001c12003986 */ /* 0x000fe2000c101504 */
[----:B------:R-:W-:-:S03]  /*26260*/  ISETP.LT.AND P3, PT, R29, c[0x0][0x178], !P1 ;  /* 0x00005e001d007a0c */ /* 0x000fc60004f61270 */
[----:B------:R1:W-:Y:S01]  /*26270*/  @P6 STG.E.U16 [R20.64], R22 ;  /* 0x0000001614006986 */ /* 0x0003e2000c101504 */
[----:B------:R-:W-:Y:S01]  /*26280*/  ISETP.LT.AND P6, PT, R27, c[0x0][0x178], !P0 ;  /* 0x00005e001b007a0c */ /* 0x000fe200047c1270 */
[----:B0-----:R-:W-:Y:S01]  /*26290*/  IMAD.WIDE R16, R0, 0x2, R10 ;  /* 0x0000000200107825 */ /* 0x001fe200078e020a */
[----:B-1----:R-:W-:Y:S02]  /*262a0*/  PRMT R20, R6, 0x7632, R20 ;  /* 0x0000763206147816 */ /* 0x002fe40000000014 */
[----:B------:R-:W-:Y:S01]  /*262b0*/  PRMT R21, R3, 0x7632, R21 ;  /* 0x0000763203157816 */ /* 0x000fe20000000015 */
[C---:B------:R-:W-:Y:S01]  /*262c0*/  IMAD.WIDE R18, R0.reuse, 0x2, R8 ;  /* 0x0000000200127825 */ /* 0x040fe200078e0208 */
[----:B------:R-:W-:Y:S01]  /*262d0*/  IADD3 R3, R0, c[0x0][0x198], RZ ;  /* 0x0000660000037a10 */ /* 0x000fe20007ffe0ff */
[----:B------:R0:W-:Y:S01]  /*262e0*/  @P4 STG.E.U16 [R4.64], R20 ;  /* 0x0000001404004986 */ /* 0x0001e2000c101504 */
[----:B------:R-:W-:-:S03]  /*262f0*/  PRMT R22, R28, 0x7632, R22 ;  /* 0x000076321c167816 */ /* 0x000fc60000000016 */
[----:B------:R-:W3:Y:S01]  /*26300*/  LDL.LU R6, [R1+0x58] ;  /* 0x0000580001067983 */ /* 0x000ee20000300800 */
[----:B------:R-:W-:-:S03]  /*26310*/  IADD3 R0, R3, c[0x0][0x198], RZ ;  /* 0x0000660003007a10 */ /* 0x000fc60007ffe0ff */
[----:B------:R1:W-:Y:S01]  /*26320*/  @P5 STG.E.U16 [R16.64], R21 ;  /* 0x0000001510005986 */ /* 0x0003e2000c101504 */
[----:B0-----:R-:W-:-:S03]  /*26330*/  IMAD.WIDE R4, R3, 0x2, R14 ;  /* 0x0000000203047825 */ /* 0x001fc600078e020e */
[----:B------:R-:W4:Y:S04]  /*26340*/  LDL.LU R26, [R1+0x48] ;  /* 0x00004800011a7983 */ /* 0x000f280000300800 */
[----:B------:R0:W-:Y:S01]  /*26350*/  @P6 STG.E.U16 [R18.64], R22 ;  /* 0x0000001612006986 */ /* 0x0001e2000c101504 */
[----:B-1----:R-:W-:-:S03]  /*26360*/  IMAD.WIDE R16, R3, 0x2, R10 ;  /* 0x0000000203107825 */ /* 0x002fc600078e020a */
[----:B--2---:R1:W-:Y:S04]  /*26370*/  @P3 STG.E.U16 [R4.64], R7 ;  /* 0x0000000704003986 */ /* 0x0043e8000c101504 */
[----:B------:R-:W2:Y:S01]  /*26380*/  LDL.LU R28, [R1+0x108] ;  /* 0x00010800011c7983 */ /* 0x000ea20000300800 */
[----:B0-----:R-:W-:Y:S01]  /*26390*/  PRMT R22, R7, 0x7632, R22 ;  /* 0x0000763207167816 */ /* 0x001fe20000000016 */
[C---:B------:R-:W-:Y:S02]  /*263a0*/  IMAD.WIDE R18, R3.reuse, 0x2, R8 ;  /* 0x0000000203127825 */ /* 0x040fe400078e0208 */
[----:B-1----:R-:W2:Y:S02]  /*263b0*/  LDL.LU R7, [R1+0xa8] ;  /* 0x0000a80001077983 */ /* 0x002ea40000300800 */
[----:B------:R-:W-:-:S02]  /*263c0*/  IMAD.WIDE R4, R3, 0x2, R12 ;  /* 0x0000000203047825 */ /* 0x000fc400078e020c */
[----:B------:R-:W2:Y:S01]  /*263d0*/  LDL.LU R3, [R1+0x28] ;  /* 0x0000280001037983 */ /* 0x000ea20000300800 */
[----:B------:R-:W-:Y:S02]  /*263e0*/  IADD3 R23, R25, 0x13, RZ ;  /* 0x0000001319177810 */ /* 0x000fe40007ffe0ff */
[----:B------:R-:W-:Y:S02]  /*263f0*/  ISETP.LT.AND P4, PT, R2, c[0x0][0x178], !P1 ;  /* 0x00005e0002007a0c */ /* 0x000fe40004f81270 */
[----:B------:R-:W-:Y:S02]  /*26400*/  ISETP.GE.AND P2, PT, R23, c[0x0][0x17c], PT ;  /* 0x00005f0017007a0c */ /* 0x000fe40003f46270 */
[----:B------:R-:W-:Y:S02]  /*26410*/  ISETP.LT.AND P5, PT, R24, c[0x0][0x178], !P1 ;  /* 0x00005e0018007a0c */ /* 0x000fe40004fa1270 */
[----:B------:R-:W-:Y:S02]  /*26420*/  ISETP.LT.AND P1, PT, R27, c[0x0][0x178], !P1 ;  /* 0x00005e001b007a0c */ /* 0x000fe40004f21270 */
[----:B------:R-:W-:-:S02]  /*26430*/  ISETP.LT.AND P6, PT, R29, c[0x0][0x178], !P2 ;  /* 0x00005e001d007a0c */ /* 0x000fc400057c1270 */
[----:B------:R-:W-:Y:S01]  /*26440*/  IADD3 R23, R25, 0x14, RZ ;  /* 0x0000001419177810 */ /* 0x000fe20007ffe0ff */
[----:B------:R-:W-:-:S03]  /*26450*/  IMAD.WIDE R20, R0, 0x2, R14 ;  /* 0x0000000200147825 */ /* 0x000fc600078e020e */
[----:B------:R-:W-:Y:S02]  /*26460*/  ISETP.GE.AND P0, PT, R23, c[0x0][0x17c], PT ;  /* 0x00005f0017007a0c */ /* 0x000fe40003f06270 */
[----:B------:R-:W-:-:S04]  /*26470*/  IADD3 R23, R25, 0x15, RZ ;  /* 0x0000001519177810 */ /* 0x000fc80007ffe0ff */
[----:B------:R-:W-:Y:S01]  /*26480*/  ISETP.GE.AND P3, PT, R23, c[0x0][0x17c], PT ;  /* 0x00005f0017007a0c */ /* 0x000fe20003f66270 */
[----:B---3--:R0:W-:Y:S01]  /*26490*/  @P4 STG.E.U16 [R4.64], R6 ;  /* 0x0000000604004986 */ /* 0x0081e2000c101504 */
[----:B------:R-:W-:-:S03]  /*264a0*/  PRMT R23, R6, 0x7632, R23 ;  /* 0x0000763206177816 */ /* 0x000fc60000000017 */
[----:B----4-:R-:W-:Y:S04]  /*264b0*/  @P5 STG.E.U16 [R16.64], R26 ;  /* 0x0000001a10005986 */ /* 0x010fe8000c101504 */
[----:B0-----:R-:W3:Y:S04]  /*264c0*/  LDL.LU R6, [R1+0x1000] ;  /* 0x0010000001067983 */ /* 0x001ee80000300800 */
[----:B--2---:R-:W-:Y:S04]  /*264d0*/  @P1 STG.E.U16 [R18.64], R3 ;  /* 0x0000000312001986 */ /* 0x004fe8000c101504 */
[----:B------:R0:W-:Y:S02]  /*264e0*/  @P6 STG.E.U16 [R20.64], R22 ;  /* 0x0000001614006986 */ /* 0x0001e4000c101504 */
[----:B0-----:R-:W-:-:S02]  /*264f0*/  PRMT R20, R26, 0x7632, R20 ;  /* 0x000076321a147816 */ /* 0x001fc40000000014 */
[----:B------:R-:W2:Y:S01]  /*26500*/  LDL.LU R26, [R1+0x68] ;  /* 0x00006800011a7983 */ /* 0x000ea20000300800 */
[----:B------:R-:W-:Y:S02]  /*26510*/  ISETP.LT.AND P1, PT, R2, c[0x0][0x178], !P2 ;  /* 0x00005e0002007a0c */ /* 0x000fe40005721270 */
[----:B------:R-:W-:Y:S02]  /*26520*/  ISETP.LT.AND P5, PT, R24, c[0x0][0x178], !P2 ;  /* 0x00005e0018007a0c */ /* 0x000fe400057a1270 */
[----:B------:R-:W-:Y:S02]  /*26530*/  ISETP.LT.AND P2, PT, R27, c[0x0][0x178], !P2 ;  /* 0x00005e001b007a0c */ /* 0x000fe40005741270 */
[----:B------:R-:W-:Y:S01]  /*26540*/  ISETP.LT.AND P6, PT, R29, c[0x0][0x178], !P0 ;  /* 0x00005e001d007a0c */ /* 0x000fe200047c1270 */
[C---:B------:R-:W-:Y:S01]  /*26550*/  IMAD.WIDE R16, R0.reuse, 0x2, R12 ;  /* 0x0000000200107825 */ /* 0x040fe200078e020c */
[----:B------:R-:W-:Y:S02]  /*26560*/  PRMT R21, R3, 0x7632, R21 ;  /* 0x0000763203157816 */ /* 0x000fe40000000015 */
[----:B------:R-:W-:-:S02]  /*26570*/  IADD3 R3, R0, c[0x0][0x198], RZ ;  /* 0x0000660000037a10 */ /* 0x000fc40007ffe0ff */
[----:B------:R-:W-:Y:S01]  /*26580*/  ISETP.LT.AND P4, PT, R2, c[0x0][0x178], !P0 ;  /* 0x00005e0002007a0c */ /* 0x000fe20004781270 */
[C---:B------:R-:W-:Y:S01]  /*26590*/  IMAD.WIDE R4, R0.reuse, 0x2, R10 ;  /* 0x0000000200047825 */ /* 0x040fe200078e020a */
[----:B------:R0:W-:Y:S03]  /*265a0*/  @P1 STG.E.U16 [R16.64], R23 ;  /* 0x0000001710001986 */ /* 0x0001e6000c101504 */
[----:B------:R-:W-:Y:S01]  /*265b0*/  IMAD.WIDE R18, R0, 0x2, R8 ;  /* 0x0000000200127825 */ /* 0x000fe200078e0208 */
[----:B------:R1:W-:Y:S01]  /*265c0*/  @P5 STG.E.U16 [R4.64], R20 ;  /* 0x0000001404005986 */ /* 0x0003e2000c101504 */
[----:B------:R-:W-:-:S03]  /*265d0*/  IADD3 R0, R25, 0x17, RZ ;  /* 0x0000001719007810 */ /* 0x000fc60007ffe0ff */
[----:B------:R-:W-:Y:S01]  /*265e0*/  @P2 STG.E.U16 [R18.64], R21 ;  /* 0x0000001512002986 */ /* 0x000fe2000c101504 */
[----:B0-----:R-:W-:-:S04]  /*265f0*/  IMAD.WIDE R16, R3, 0x2, R14 ;  /* 0x0000000203107825 */ /* 0x001fc800078e020e */
[----:B-1----:R-:W-:Y:S01]  /*26600*/  IMAD.WIDE R4, R3, 0x2, R12 ;  /* 0x0000000203047825 */ /* 0x002fe200078e020c */
[----:B------:R0:W-:Y:S01]  /*26610*/  @P6 STG.E.U16 [R16.64], R28 ;  /* 0x0000001c10006986 */ /* 0x0001e2000c101504 */
[----:B------:R-:W-:Y:S02]  /*26620*/  ISETP.LT.AND P6, PT, R24, c[0x0][0x178], !P0 ;  /* 0x00005e0018007a0c */ /* 0x000fe400047c1270 */
[----:B------:R-:W-:Y:S01]  /*26630*/  ISETP.LT.AND P0, PT, R27, c[0x0][0x178], !P0 ;  /* 0x00005e001b007a0c */ /* 0x000fe20004701270 */
[----:B------:R1:W-:Y:S01]  /*26640*/  @P4 STG.E.U16 [R4.64], R7 ;  /* 0x0000000704004986 */ /* 0x0003e2000c101504 */
[----:B------:R-:W-:Y:S02]  /*26650*/  ISETP.LT.AND P2, PT, R29, c[0x0][0x178], !P3 ;  /* 0x00005e001d007a0c */ /* 0x000fe40005f41270 */
[----:B------:R-:W-:Y:S02]  /*26660*/  ISETP.LT.AND P5, PT, R2, c[0x0][0x178], !P3 ;  /* 0x00005e0002007a0c */ /* 0x000fe40005fa1270 */
[----:B------:R-:W-:-:S02]  /*26670*/  ISETP.GE.AND P4, PT, R0, c[0x0][0x17c], PT ;  /* 0x00005f0000007a0c */ /* 0x000fc40003f86270 */
[----:B------:R-:W-:Y:S02]  /*26680*/  IADD3 R22, R25, 0x16, RZ ;  /* 0x0000001619167810 */ /* 0x000fe40007ffe0ff */
[C---:B------:R-:W-:Y:S01]  /*26690*/  IADD3 R0, R3.reuse, c[0x0][0x198], RZ ;  /* 0x0000660003007a10 */ /* 0x040fe20007ffe0ff */
[----:B0-----:R-:W-:Y:S01]  /*266a0*/  IMAD.WIDE R16, R3, 0x2, R8 ;  /* 0x0000000203107825 */ /* 0x001fe200078e0208 */
[----:B------:R-:W-:-:S03]  /*266b0*/  ISETP.GE.AND P1, PT, R22, c[0x0][0x17c], PT ;  /* 0x00005f0016007a0c */ /* 0x000fc60003f26270 */
[----:B-1----:R-:W-:Y:S01]  /*266c0*/  IMAD.WIDE R4, R3, 0x2, R10 ;  /* 0x0000000203047825 */ /* 0x002fe200078e020a */
[----:B------:R-:W-:Y:S02]  /*266d0*/  PRMT R22, R28, 0x7632, R22 ;  /* 0x000076321c167816 */ /* 0x000fe40000000016 */
[----:B------:R-:W-:Y:S01]  /*266e0*/  PRMT R3, R7, 0x7632, R3 ;  /* 0x0000763207037816 */ /* 0x000fe20000000003 */
[C---:B------:R-:W-:Y:S01]  /*266f0*/  IMAD.WIDE R18, R0.reuse, 0x2, R14 ;  /* 0x0000000200127825 */ /* 0x040fe200078e020e */
[----:B------:R-:W4:Y:S03]  /*26700*/  LDL.LU R7, [R1+0x128] ;  /* 0x0001280001077983 */ /* 0x000f260000300800 */
[C---:B------:R-:W-:Y:S01]  /*26710*/  IMAD.WIDE R20, R0.reuse, 0x2, R12 ;  /* 0x0000000200147825 */ /* 0x040fe200078e020c */
[----:B--2---:R0:W-:Y:S04]  /*26720*/  @P6 STG.E.U16 [R4.64], R26 ;  /* 0x0000001a04006986 */ /* 0x0041e8000c101504 */
[----:B---3--:R1:W-:Y:S04]  /*26730*/  @P0 STG.E.U16 [R16.64], R6 ;  /* 0x0000000610000986 */ /* 0x0083e8000c101504 */
[----:B------:R-:W-:Y:S04]  /*26740*/  @P2 STG.E.U16 [R18.64], R22 ;  /* 0x0000001612002986 */ /* 0x000fe8000c101504 */
[----:B------:R2:W-:Y:S01]  /*26750*/  @P5 STG.E.U16 [R20.64], R3 ;  /* 0x0000000314005986 */ /* 0x0005e2000c101504 */
[----:B0-----:R-:W-:Y:S01]  /*26760*/  IMAD.WIDE R4, R0, 0x2, R10 ;  /* 0x0000000200047825 */ /* 0x001fe200078e020a */
[----:B-1----:R-:W-:-:S03]  /*26770*/  PRMT R6, R26, 0x7632, R6 ;  /* 0x000076321a067816 */ /* 0x002fc60000000006 */
[C---:B------:R-:W-:Y:S01]  /*26780*/  IMAD.WIDE R16, R0.reuse, 0x2, R8 ;  /* 0x0000000200107825 */ /* 0x040fe200078e0208 */
[----:B------:R-:W3:Y:S04]  /*26790*/  LDL.LU R26, [R1+0x98] ;  /* 0x00009800011a7983 */ /* 0x000ee80000300800 */
[----:B------:R-:W3:Y:S01]  /*267a0*/  LDL.LU R28, [R1+0x1c] ;  /* 0x00001c00011c7983 */ /* 0x000ee20000300800 */
[----:B--2---:R-:W-:-:S03]  /*267b0*/  IADD3 R3, R0, c[0x0][0x198], RZ ;  /* 0x0000660000037a10 */ /* 0x004fc60007ffe0ff */
[----:B------:R-:W2:Y:S01]  /*267c0*/  LDL R0, [R1+0x148] ;  /* 0x0001480001007983 */ /* 0x000ea20000100800 */
[----:B------:R-:W-:Y:S02]  /*267d0*/  ISETP.LT.AND P0, PT, R24, c[0x0][0x178], !P3 ;  /* 0x00005e0018007a0c */ /* 0x000fe40005f01270 */
[----:B------:R-:W-:Y:S02]  /*267e0*/  ISETP.LT.AND P3, PT, R27, c[0x0][0x178], !P3 ;  /* 0x00005e001b007a0c */ /* 0x000fe40005f61270 */
[----:B------:R-:W-:Y:S02]  /*267f0*/  ISETP.LT.AND P6, PT, R29, c[0x0][0x178], !P1 ;  /* 0x00005e001d007a0c */ /* 0x000fe40004fc1270 */
[----:B------:R-:W-:Y:S01]  /*26800*/  IADD3 R21, R25, 0x18, RZ ;  /* 0x0000001819157810 */ /* 0x000fe20007ffe0ff */
[----:B------:R-:W-:Y:S01]  /*26810*/  IMAD.WIDE R18, R3, 0x2, R14 ;  /* 0x0000000203127825 */ /* 0x000fe200078e020e */
[----:B------:R-:W-:-:S05]  /*26820*/  PRMT R20, R6, 0x7632, R20 ;  /* 0x0000763206147816 */ /* 0x000fca0000000014 */
[----:B------:R-:W-:Y:S01]  /*26830*/  @P0 STG.E.U16 [R4.64], R6 ;  /* 0x0000000604000986 */ /* 0x000fe2000c101504 */
[----:B------:R-:W-:-:S03]  /*26840*/  ISETP.GE.AND P0, PT, R21, c[0x0][0x17c], PT ;  /* 0x00005f0015007a0c */ /* 0x000fc60003f06270 */
[----:B------:R-:W3:Y:S04]  /*26850*/  LDL.LU R21, [R1+0x3c] ;  /* 0x00003c0001157983 */ /* 0x000ee80000300800 */
[----:B------:R0:W-:Y:S04]  /*26860*/  @P3 STG.E.U16 [R16.64], R20 ;  /* 0x0000001410003986 */ /* 0x0001e8000c101504 */
[----:B0-----:R-:W3:Y:S04]  /*26870*/  LDL.LU R20, [R1+0x7c] ;  /* 0x00007c0001147983 */ /* 0x001ee80000300800 */
[----:B--2---:R0:W-:Y:S04]  /*26880*/  @P6 STG.E.U16 [R18.64], R0 ;  /* 0x0000000012006986 */ /* 0x0041e8000c101504 */
[----:B0-----:R-:W2:Y:S04]  /*26890*/  LDL.LU R18, [R1+0x148] ;  /* 0x0001480001127983 */ /* 0x001ea80000300800 */
[----:B------:R-:W2:Y:S01]  /*268a0*/  LDL.LU R19, [R1+0x138] ;  /* 0x0001380001137983 */ /* 0x000ea20000300800 */
[----:B------:R-:W-:-:S02]  /*268b0*/  ISETP.LT.AND P2, PT, R2, c[0x0][0x178], !P1 ;  /* 0x00005e0002007a0c */ /* 0x000fc40004f41270 */
[----:B------:R-:W-:Y:S01]  /*268c0*/  ISETP.LT.AND P5, PT, R24, c[0x0][0x178], !P1 ;  /* 0x00005e0018007a0c */ /* 0x000fe20004fa1270 */
[----:B------:R-:W-:Y:S01]  /*268d0*/  IMAD.WIDE R16, R3, 0x2, R12 ;  /* 0x0000000203107825 */ /* 0x000fe200078e020c */
[----:B------:R-:W-:Y:S02]  /*268e0*/  ISETP.LT.AND P1, PT, R27, c[0x0][0x178], !P1 ;  /* 0x00005e001b007a0c */ /* 0x000fe40004f21270 */
[----:B------:R-:W-:Y:S01]  /*268f0*/  ISETP.LT.AND P6, PT, R29, c[0x0][0x178], !P4 ;  /* 0x00005e001d007a0c */ /* 0x000fe200067c1270 */
[----:B------:R-:W-:Y:S01]  /*26900*/  IMAD.WIDE R4, R3, 0x2, R10 ;  /* 0x0000000203047825 */ /* 0x000fe200078e020a */
[----:B------:R-:W-:Y:S02]  /*26910*/  ISETP.LT.AND P3, PT, R2, c[0x0][0x178], !P4 ;  /* 0x00005e0002007a0c */ /* 0x000fe40006761270 */
[----:B------:R-:W-:Y:S02]  /*26920*/  IADD3 R6, R25, 0x19, RZ ;  /* 0x0000001919067810 */ /* 0x000fe40007ffe0ff */
[----:B------:R-:W-:Y:S01]  /*26930*/  IADD3 R0, R3, c[0x0][0x198], RZ ;  /* 0x0000660003007a10 */ /* 0x000fe20007ffe0ff */
[----:B--2---:R0:W-:Y:S01]  /*26940*/  @P2 STG.E.U16 [R16.64], R19 ;  /* 0x0000001310002986 */ /* 0x0041e2000c101504 */
[----:B------:R-:W-:-:S03]  /*26950*/  ISETP.GE.AND P2, PT, R6, c[0x0][0x17c], PT ;  /* 0x00005f0006007a0c */ /* 0x000fc60003f46270 */
[----:B----4-:R1:W-:Y:S01]  /*26960*/  @P5 STG.E.U16 [R4.64], R7 ;  /* 0x0000000704005986 */ /* 0x0103e2000c101504 */
[----:B------:R-:W-:Y:S01]  /*26970*/  PRMT R6, R19, 0x7632, R6 ;  /* 0x0000763213067816 */ /* 0x000fe20000000006 */
[----:B0-----:R-:W-:-:S04]  /*26980*/  IMAD.WIDE R16, R0, 0x2, R14 ;  /* 0x0000000200107825 */ /* 0x001fc800078e020e */
[----:B-1----:R-:W-:Y:S01]  /*26990*/  IMAD.WIDE R4, R3, 0x2, R8 ;  /* 0x0000000203047825 */ /* 0x002fe200078e0208 */
[----:B------:R-:W-:-:S03]  /*269a0*/  PRMT R3, R18, 0x7632, R3 ;  /* 0x0000763212037816 */ /* 0x000fc60000000003 */
[----:B------:R-:W-:Y:S01]  /*269b0*/  IMAD.WIDE R18, R0, 0x2, R12 ;  /* 0x0000000200127825 */ /* 0x000fe200078e020c */
[----:B---3--:R-:W-:Y:S04]  /*269c0*/  @P1 STG.E.U16 [R4.64], R26 ;  /* 0x0000001a04001986 */ /* 0x008fe8000c101504 */
[----:B------:R-:W-:Y:S04]  /*269d0*/  @P6 STG.E.U16 [R16.64], R3 ;  /* 0x0000000310006986 */ /* 0x000fe8000c101504 */
[----:B------:R0:W-:Y:S02]  /*269e0*/  @P3 STG.E.U16 [R18.64], R6 ;  /* 0x0000000612003986 */ /* 0x0001e4000c101504 */
[----:B0-----:R-:W-:-:S02]  /*269f0*/  PRMT R6, R7, 0x7632, R6 ;  /* 0x0000763207067816 */ /* 0x001fc40000000006 */
[----:B------:R-:W2:Y:S01]  /*26a00*/  LDL.LU R7, [R1+0xffc] ;  /* 0x000ffc0001077983 */ /* 0x000ea20000300800 */
[----:B------:R-:W-:-:S03]  /*26a10*/  PRMT R18, R26, 0x7632, R18 ;  /* 0x000076321a127816 */ /* 0x000fc60000000012 */
[----:B------:R-:W3:Y:S01]  /*26a20*/  LDL.LU R26, [R1+0xc] ;  /* 0x00000c00011a7983 */ /* 0x000ee20000300800 */
[----:B------:R-:W-:Y:S02]  /*26a30*/  ISETP.LT.AND P5, PT, R24, c[0x0][0x178], !P4 ;  /* 0x00005e0018007a0c */ /* 0x000fe400067a1270 */
[----:B------:R-:W-:Y:S01]  /*26a40*/  ISETP.LT.AND P4, PT, R27, c[0x0][0x178], !P4 ;  /* 0x00005e001b007a0c */ /* 0x000fe20006781270 */
[----:B------:R-:W-:Y:S01]  /*26a50*/  IMAD.WIDE R4, R0, 0x2, R10 ;  /* 0x0000000200047825 */ /* 0x000fe200078e020a */
[----:B------:R-:W-:Y:S02]  /*26a60*/  ISETP.LT.AND P1, PT, R29, c[0x0][0x178], !P0 ;  /* 0x00005e001d007a0c */ /* 0x000fe40004721270 */
[----:B------:R-:W-:Y:S01]  /*26a70*/  ISETP.LT.AND P3, PT, R2, c[0x0][0x178], !P0 ;  /* 0x00005e0002007a0c */ /* 0x000fe20004761270 */
[----:B------:R-:W-:Y:S01]  /*26a80*/  IMAD.WIDE R16, R0, 0x2, R8 ;  /* 0x0000000200107825 */ /* 0x000fe200078e0208 */
[----:B------:R-:W-:Y:S02]  /*26a90*/  ISETP.LT.AND P6, PT, R24, c[0x0][0x178], !P0 ;  /* 0x00005e0018007a0c */ /* 0x000fe400047c1270 */
[----:B------:R-:W-:-:S02]  /*26aa0*/  IADD3 R19, R25, 0x1a, RZ ;  /* 0x0000001a19137810 */ /* 0x000fc40007ffe0ff */
[----:B------:R-:W-:Y:S01]  /*26ab0*/  IADD3 R3, R0, c[0x0][0x198], RZ ;  /* 0x0000660000037a10 */ /* 0x000fe20007ffe0ff */
[----:B------:R0:W-:Y:S01]  /*26ac0*/  @P5 STG.E.U16 [R4.64], R6 ;  /* 0x0000000604005986 */ /* 0x0001e2000c101504 */
[----:B------:R-:W-:-:S03]  /*26ad0*/  ISETP.GE.AND P5, PT, R19, c[0x0][0x17c], PT ;  /* 0x00005f0013007a0c */ /* 0x000fc60003fa6270 */
[----:B------:R1:W-:Y:S01]  /*26ae0*/  @P4 STG.E.U16 [R16.64], R18 ;  /* 0x0000001210004986 */ /* 0x0003e2000c101504 */
[----:B------:R-:W-:Y:S01]  /*26af0*/  ISETP.LT.AND P0, PT, R27, c[0x0][0x178], !P0 ;  /* 0x00005e001b007a0c */ /* 0x000fe20004701270 */
[----:B0-----:R-:W-:-:S04]  /*26b00*/  IMAD.WIDE R4, R3, 0x2, R10 ;  /* 0x0000000203047825 */ /* 0x001fc800078e020a */
[----:B-1----:R-:W-:-:S04]  /*26b10*/  IMAD.WIDE R18, R3, 0x2, R14 ;  /* 0x0000000203127825 */ /* 0x002fc800078e020e */
[----:B------:R-:W-:Y:S01]  /*26b20*/  IMAD.WIDE R16, R3, 0x2, R12 ;  /* 0x0000000203107825 */ /* 0x000fe200078e020c */
[----:B------:R-:W-:Y:S01]  /*26b30*/  @P1 STG.E.U16 [R18.64], R20 ;  /* 0x0000001412001986 */ /* 0x000fe2000c101504 */
[----:B------:R-:W-:-:S03]  /*26b40*/  ISETP.LT.AND P1, PT, R29, c[0x0][0x178], !P2 ;  /* 0x00005e001d007a0c */ /* 0x000fc60005721270 */
[----:B------:R0:W-:Y:S01]  /*26b50*/  @P3 STG.E.U16 [R16.64], R21 ;  /* 0x0000001510003986 */ /* 0x0001e2000c101504 */
[----:B------:R-:W-:-:S03]  /*26b60*/  ISETP.LT.AND P3, PT, R2, c[0x0][0x178], !P2 ;  /* 0x00005e0002007a0c */ /* 0x000fc60005761270 */
[----:B------:R1:W-:Y:S01]  /*26b70*/  @P6 STG.E.U16 [R4.64], R28 ;  /* 0x0000001c04006986 */ /* 0x0003e2000c101504 */
[----:B------:R-:W-:Y:S02]  /*26b80*/  ISETP.LT.AND P6, PT, R24, c[0x0][0x178], !P2 ;  /* 0x00005e0018007a0c */ /* 0x000fe400057c1270 */
[----:B------:R-:W-:Y:S02]  /*26b90*/  IADD3 R0, R25, 0x1b, RZ ;  /* 0x0000001b19007810 */ /* 0x000fe40007ffe0ff */
[----:B------:R-:W-:Y:S02]  /*26ba0*/  IADD3 R6, R3, c[0x0][0x198], RZ ;  /* 0x0000660003067a10 */ /* 0x000fe40007ffe0ff */
[----:B------:R-:W-:Y:S02]  /*26bb0*/  ISETP.GE.AND P4, PT, R0, c[0x0][0x17c], PT ;  /* 0x00005f0000007a0c */ /* 0x000fe40003f86270 */
[----:B------:R-:W-:Y:S01]  /*26bc0*/  PRMT R0, R20, 0x7632, R0 ;  /* 0x0000763214007816 */ /* 0x000fe20000000000 */
[----:B0-----:R-:W-:Y:S01]  /*26bd0*/  IMAD.WIDE R16, R6, 0x2, R14 ;  /* 0x0000000206107825 */ /* 0x001fe200078e020e */
[----:B------:R-:W-:-:S03]  /*26be0*/  PRMT R23, R21, 0x7632, R23 ;  /* 0x0000763215177816 */ /* 0x000fc60000000017 */
[----:B-1----:R-:W-:Y:S01]  /*26bf0*/  IMAD.WIDE R4, R3, 0x2, R8 ;  /* 0x0000000203047825 */ /* 0x002fe200078e0208 */
[----:B------:R-:W-:Y:S02]  /*26c00*/  PRMT R22, R28, 0x7632, R22 ;  /* 0x000076321c167816 */ /* 0x000fe40000000016 */
[----:B------:R-:W4:Y:S01]  /*26c10*/  LDL.LU R28, [R1+0x5c] ;  /* 0x00005c00011c7983 */ /* 0x000f220000300800 */
[----:B------:R-:W-:-:S04]  /*26c20*/  IMAD.WIDE R18, R6, 0x2, R12 ;  /* 0x0000000206127825 */ /* 0x000fc800078e020c */
[----:B------:R-:W-:Y:S01]  /*26c30*/  IMAD.WIDE R20, R6, 0x2, R10 ;  /* 0x0000000206147825 */ /* 0x000fe200078e020a */
[----:B---3--:R0:W-:Y:S01]  /*26c40*/  @P0 STG.E.U16 [R4.64], R26 ;  /* 0x0000001a04000986 */ /* 0x0081e2000c101504 */
[----:B------:R-:W-:-:S03]  /*26c50*/  PRMT R3, R26, 0x7632, R3 ;  /* 0x000076321a037816 */ /* 0x000fc60000000003 */
[----:B------:R-:W-:Y:S04]  /*26c60*/  @P1 STG.E.U16 [R16.64], R0 ;  /* 0x0000000010001986 */ /* 0x000fe8000c101504 */
[----:B------:R1:W-:Y:S04]  /*26c70*/  @P3 STG.E.U16 [R18.64], R23 ;  /* 0x0000001712003986 */ /* 0x0003e8000c101504 */
[----:B0-----:R-:W3:Y:S04]  /*26c80*/  LDL.LU R26, [R1+0x2c] ;  /* 0x00002c00011a7983 */ /* 0x001ee80000300800 */
[----:B------:R0:W-:Y:S04]  /*26c90*/  @P6 STG.E.U16 [R20.64], R22 ;  /* 0x0000001614006986 */ /* 0x0001e8000c101504 */
[----:B-1----:R-:W2:Y:S04]  /*26ca0*/  LDL.LU R23, [R1+0x10c] ;  /* 0x00010c0001177983 */ /* 0x002ea80000300800 */
[----:B0-----:R-:W2:Y:S04]  /*26cb0*/  LDL.LU R21, [R1+0x4c] ;  /* 0x00004c0001157983 */ /* 0x001ea80000300800 */
[----:B------:R-:W2:Y:S04]  /*26cc0*/  LDL.LU R20, [R1+0xac] ;  /* 0x0000ac0001147983 */ /* 0x000ea80000300800 */
[----:B------:R0:W-:Y:S04]  /*26cd0*/  STL [R1+0xfe8], R22 ;  /* 0x000fe81601007387 */ /* 0x0001e80000100800 */
[----:B0-----:R-:W2:Y:S01]  /*26ce0*/  LDL.LU R22, [R1+0x8c] ;  /* 0x00008c0001167983 */ /* 0x001ea20000300800 */
[----:B------:R-:W-:-:S02]  /*26cf0*/  ISETP.LT.AND P2, PT, R27, c[0x0][0x178], !P2 ;  /* 0x00005e001b007a0c */ /* 0x000fc40005741270 */
[----:B------:R-:W-:Y:S01]  /*26d00*/  ISETP.LT.AND P0, PT, R29, c[0x0][0x178], !P5 ;  /* 0x00005e001d007a0c */ /* 0x000fe20006f01270 */
[----:B------:R-:W-:Y:S01]  /*26d10*/  IMAD.WIDE R4, R6, 0x2, R8 ;  /* 0x0000000206047825 */ /* 0x000fe200078e0208 */
[----:B------:R-:W-:Y:S02]  /*26d20*/  ISETP.LT.AND P1, PT, R2, c[0x0][0x178], !P5 ;  /* 0x00005e0002007a0c */ /* 0x000fe40006f21270 */
[----:B------:R-:W-:Y:S02]  /*26d30*/  IADD3 R0, R6, c[0x0][0x198], RZ ;  /* 0x0000660006007a10 */ /* 0x000fe40007ffe0ff */
[----:B------:R-:W-:-:S04]  /*26d40*/  IADD3 R16, R25, 0x1c, RZ ;  /* 0x0000001c19107810 */ /* 0x000fc80007ffe0ff */
[----:B------:R-:W-:Y:S01]  /*26d50*/  ISETP.GE.AND P6, PT, R16, c[0x0][0x17c], PT ;  /* 0x00005f0010007a0c */ /* 0x000fe20003fc6270 */
[----:B------:R0:W-:Y:S01]  /*26d60*/  @P2 STG.E.U16 [R4.64], R3 ;  /* 0x0000000304002986 */ /* 0x0001e2000c101504 */
[----:B------:R-:W-:-:S04]  /*26d70*/  IMAD.WIDE R16, R0, 0x2, R12 ;  /* 0x0000000200107825 */ /* 0x000fc800078e020c */
[----:B0-----:R-:W-:Y:S01]  /*26d80*/  IMAD.WIDE R4, R0, 0x2, R14 ;  /* 0x0000000200047825 */ /* 0x001fe200078e020e */
[----:B------:R-:W-:-:S04]  /*26d90*/  IADD3 R3, R25, 0x1d, RZ ;  /* 0x0000001d19037810 */ /* 0x000fc80007ffe0ff */
[----:B------:R-:W-:Y:S02]  /*26da0*/  ISETP.GE.AND P2, PT, R3, c[0x0][0x17c], PT ;  /* 0x00005f0003007a0c */ /* 0x000fe40003f46270 */
[----:B----4-:R-:W-:Y:S02]  /*26db0*/  PRMT R3, R28, 0x7632, R3 ;  /* 0x000076321c037816 */ /* 0x010fe40000000003 */
[----:B------:R-:W-:Y:S01]  /*26dc0*/  ISETP.LT.AND P3, PT, R24, c[0x0][0x178], !P5 ;  /* 0x00005e0018007a0c */ /* 0x000fe20006f61270 */
[C---:B------:R-:W-:Y:S01]  /*26dd0*/  IMAD.WIDE R18, R0.reuse, 0x2, R10 ;  /* 0x0000000200127825 */ /* 0x040fe200078e020a */
[----:B------:R-:W-:Y:S01]  /*26de0*/  ISETP.LT.AND P5, PT, R27, c[0x0][0x178], !P5 ;  /* 0x00005e001b007a0c */ /* 0x000fe20006fa1270 */
[----:B--2---:R-:W-:Y:S04]  /*26df0*/  @P0 STG.E.U16 [R4.64], R22 ;  /* 0x0000001604000986 */ /* 0x004fe8000c101504 */
[----:B------:R0:W-:Y:S04]  /*26e00*/  @P1 STG.E.U16 [R16.64], R28 ;  /* 0x0000001c10001986 */ /* 0x0001e8000c101504 */
[----:B0-----:R-:W2:Y:S01]  /*26e10*/  LDL.LU R28, [R1+0x6c] ;  /* 0x00006c00011c7983 */ /* 0x001ea20000300800 */
[----:B------:R-:W-:Y:S01]  /*26e20*/  ISETP.LT.AND P1, PT, R29, c[0x0][0x178], !P4 ;  /* 0x00005e001d007a0c */ /* 0x000fe20006721270 */
[----:B------:R-:W-:-:S02]  /*26e30*/  IMAD.WIDE R4, R0, 0x2, R8 ;  /* 0x0000000200047825 */ /* 0x000fc400078e0208 */
[----:B------:R0:W-:Y:S01]  /*26e40*/  @P3 STG.E.U16 [R18.64], R21 ;  /* 0x0000001512003986 */ /* 0x0001e2000c101504 */
[----:B------:R-:W-:Y:S02]  /*26e50*/  ISETP.LT.AND P3, PT, R2, c[0x0][0x178], !P4 ;  /* 0x00005e0002007a0c */ /* 0x000fe40006761270 */
[----:B------:R-:W-:Y:S01]  /*26e60*/  IADD3 R0, R0, c[0x0][0x198], RZ ;  /* 0x0000660000007a10 */ /* 0x000fe20007ffe0ff */
[----:B---3--:R1:W-:Y:S01]  /*26e70*/  @P5 STG.E.U16 [R4.64], R26 ;  /* 0x0000001a04005986 */ /* 0x0083e2000c101504 */
[----:B------:R-:W-:Y:S02]  /*26e80*/  ISETP.LT.AND P5, PT, R24, c[0x0][0x178], !P4 ;  /* 0x00005e0018007a0c */ /* 0x000fe400067a1270 */
[----:B------:R-:W-:Y:S01]  /*26e90*/  ISETP.LT.AND P4, PT, R27, c[0x0][0x178], !P4 ;  /* 0x00005e001b007a0c */ /* 0x000fe20006781270 */
[----:B------:R-:W-:Y:S01]  /*26ea0*/  IMAD.WIDE R16, R0, 0x2, R12 ;  /* 0x0000000200107825 */ /* 0x000fe200078e020c */
[----:B0-----:R-:W-:-:S03]  /*26eb0*/  PRMT R19, R22, 0x7632, R19 ;  /* 0x0000763216137816 */ /* 0x001fc60000000013 */
[----:B-1----:R-:W-:Y:S01]  /*26ec0*/  IMAD.WIDE R4, R0, 0x2, R14 ;  /* 0x0000000200047825 */ /* 0x002fe200078e020e */
[----:B------:R-:W-:-:S04]  /*26ed0*/  IADD3 R6, R25, 0x1e, RZ ;  /* 0x0000001e19067810 */ /* 0x000fc80007ffe0ff */
[----:B------:R0:W-:Y:S01]  /*26ee0*/  @P1 STG.E.U16 [R4.64], R19 ;  /* 0x0000001304001986 */ /* 0x0001e2000c101504 */
[----:B------:R-:W-:-:S03]  /*26ef0*/  ISETP.LT.AND P1, PT, R29, c[0x0][0x178], !P6 ;  /* 0x00005e001d007a0c */ /* 0x000fc60007721270 */
[----:B------:R1:W-:Y:S01]  /*26f00*/  @P3 STG.E.U16 [R16.64], R3 ;  /* 0x0000000310003986 */ /* 0x0003e2000c101504 */
[----:B------:R-:W-:Y:S02]  /*26f10*/  ISETP.LT.AND P3, PT, R2, c[0x0][0x178], !P6 ;  /* 0x00005e0002007a0c */ /* 0x000fe40007761270 */
[----:B------:R-:W-:Y:S02]  /*26f20*/  ISETP.GE.AND P0, PT, R6, c[0x0][0x17c], PT ;  /* 0x00005f0006007a0c */ /* 0x000fe40003f06270 */
[----:B------:R-:W-:Y:S02]  /*26f30*/  PRMT R18, R21, 0x7632, R18 ;  /* 0x0000763215127816 */ /* 0x000fe40000000012 */
[----:B------:R-:W-:Y:S01]  /*26f40*/  PRMT R6, R26, 0x7632, R6 ;  /* 0x000076321a067816 */ /* 0x000fe20000000006 */
[C---:B0-----:R-:W-:Y:S01]  /*26f50*/  IMAD.WIDE R4, R0.reuse, 0x2, R10 ;  /* 0x0000000200047825 */ /* 0x041fe200078e020a */
[----:B------:R-:W3:Y:S01]  /*26f60*/  LDL.LU R26, [R1+0x14c] ;  /* 0x00014c00011a7983 */ /* 0x000ee20000300800 */
[----:B-1----:R-:W-:-:S02]  /*26f70*/  IADD3 R3, R0, c[0x0][0x198], RZ ;  /* 0x0000660000037a10 */ /* 0x002fc40007ffe0ff */
[----:B------:R-:W-:Y:S01]  /*26f80*/  IMAD.WIDE R16, R0, 0x2, R8 ;  /* 0x0000000200107825 */ /* 0x000fe200078e0208 */
[----:B------:R-:W-:Y:S01]  /*26f90*/  IADD3 R0, R25, 0x1f, RZ ;  /* 0x0000001f19007810 */ /* 0x000fe20007ffe0ff */
[----:B------:R0:W-:Y:S01]  /*26fa0*/  @P5 STG.E.U16 [R4.64], R18 ;  /* 0x0000001204005986 */ /* 0x0001e2000c101504 */
[----:B------:R-:W-:-:S03]  /*26fb0*/  ISETP.LT.AND P5, PT, R24, c[0x0][0x178], !P6 ;  /* 0x00005e0018007a0c */ /* 0x000fc600077a1270 */
[----:B------:R1:W-:Y:S01]  /*26fc0*/  @P4 STG.E.U16 [R16.64], R6 ;  /* 0x0000000610004986 */ /* 0x0003e2000c101504 */
[----:B------:R-:W-:Y:S02]  /*26fd0*/  ISETP.GE.AND P4, PT, R0, c[0x0][0x17c], PT ;  /* 0x00005f0000007a0c */ /* 0x000fe40003f86270 */
[----:B------:R-:W-:Y:S01]  /*26fe0*/  IADD3 R0, R25, 0x20, RZ ;  /* 0x0000002019007810 */ /* 0x000fe20007ffe0ff */
[----:B------:R-:W4:Y:S01]  /*26ff0*/  LDL.LU R21, [R1+0x13c] ;  /* 0x00013c0001157983 */ /* 0x000f220000300800 */
[----:B0-----:R-:W-:-:S04]  /*27000*/  IMAD.WIDE R4, R3, 0x2, R14 ;  /* 0x0000000203047825 */ /* 0x001fc800078e020e */
[----:B-1----:R-:W-:Y:S01]  /*27010*/  IMAD.WIDE R16, R3, 0x2, R12 ;  /* 0x0000000203107825 */ /* 0x002fe200078e020c */
[----:B------:R0:W-:Y:S04]  /*27020*/  @P1 STG.E.U16 [R4.64], R23 ;  /* 0x0000001704001986 */ /* 0x0001e8000c101504 */
[----:B------:R-:W-:Y:S01]  /*27030*/  @P3 STG.E.U16 [R16.64], R20 ;  /* 0x0000001410003986 */ /* 0x000fe2000c101504 */
[----:B------:R-:W-:Y:S02]  /*27040*/  ISETP.GE.AND P3, PT, R0, c[0x0][0x17c], PT ;  /* 0x00005f0000007a0c */ /* 0x000fe40003f66270 */
[----:B------:R-:W-:Y:S02]  /*27050*/  PRMT R0, R23, 0x7632, R0 ;  /* 0x0000763217007816 */ /* 0x000fe40000000000 */
[----:B0-----:R-:W4:Y:S01]  /*27060*/  LDL.LU R23, [R1+0x12c] ;  /* 0x00012c0001177983 */ /* 0x001f220000300800 */
[----:B------:R-:W-:-:S05]  /*27070*/  IMAD.WIDE R4, R3, 0x2, R10 ;  /* 0x0000000203047825 */ /* 0x000fca00078e020a */
[----:B--2---:R0:W-:Y:S01]  /*27080*/  @P5 STG.E.U16 [R4.64], R28 ;  /* 0x0000001c04005986 */ /* 0x0041e2000c101504 */
[----:B------:R-:W-:-:S03]  /*27090*/  PRMT R6, R28, 0x7632, R6 ;  /* 0x000076321c067816 */ /* 0x000fc60000000006 */
[----:B0-----:R-:W2:Y:S01]  /*270a0*/  LDL.LU R28, [R1+0x9c] ;  /* 0x00009c00011c7983 */ /* 0x001ea20000300800 */
[----:B------:R-:W-:Y:S01]  /*270b0*/  ISETP.LT.AND P6, PT, R27, c[0x0][0x178], !P6 ;  /* 0x00005e001b007a0c */ /* 0x000fe200077c1270 */
[----:B------:R-:W-:Y:S01]  /*270c0*/  IMAD.WIDE R16, R3, 0x2, R8 ;  /* 0x0000000203107825 */ /* 0x000fe200078e0208 */
[----:B------:R-:W-:Y:S02]  /*270d0*/  ISETP.LT.AND P1, PT, R29, c[0x0][0x178], !P2 ;  /* 0x00005e001d007a0c */ /* 0x000fe40005721270 */
[----:B------:R-:W-:Y:S02]  /*270e0*/  IADD3 R3, R3, c[0x0][0x198], RZ ;  /* 0x0000660003037a10 */ /* 0x000fe40007ffe0ff */
[----:B------:R-:W-:-:S03]  /*270f0*/  ISETP.LT.AND P5, PT, R2, c[0x0][0x178], !P2 ;  /* 0x00005e0002007a0c */ /* 0x000fc600057a1270 */
[----:B------:R-:W-:-:S04]  /*27100*/  IMAD.WIDE R4, R3, 0x2, R14 ;  /* 0x0000000203047825 */ /* 0x000fc800078e020e */
[----:B------:R0:W-:Y:S01]  /*27110*/  @P6 STG.E.U16 [R16.64], R7 ;  /* 0x0000000710006986 */ /* 0x0001e2000c101504 */
[----:B------:R-:W-:Y:S02]  /*27120*/  ISETP.LT.AND P6, PT, R24, c[0x0][0x178], !P2 ;  /* 0x00005e0018007a0c */ /* 0x000fe400057c1270 */
[----:B------:R-:W-:Y:S01]  /*27130*/  ISETP.LT.AND P2, PT, R27, c[0x0][0x178], !P2 ;  /* 0x00005e001b007a0c */ /* 0x000fe20005741270 */
[----:B------:R1:W-:Y:S01]  /*27140*/  @P1 STG.E.U16 [R4.64], R0 ;  /* 0x0000000004001986 */ /* 0x0003e2000c101504 */
[----:B------:R-:W-:Y:S02]  /*27150*/  ISETP.LT.AND P1, PT, R29, c[0x0][0x178], !P0 ;  /* 0x00005e001d007a0c */ /* 0x000fe40004721270 */
[----:B0-----:R-:W-:Y:S01]  /*27160*/  PRMT R7, R20, 0x7632, R7 ;  /* 0x0000763214077816 */ /* 0x001fe20000000007 */
[----:B------:R-:W-:-:S04]  /*27170*/  IMAD.WIDE R16, R3, 0x2, R12 ;  /* 0x0000000203107825 */ /* 0x000fc800078e020c */
[----:B-1----:R-:W-:Y:S01]  /*27180*/  IMAD.WIDE R4, R3, 0x2, R10 ;  /* 0x0000000203047825 */ /* 0x002fe200078e020a */
[----:B------:R0:W-:Y:S01]  /*27190*/  @P5 STG.E.U16 [R16.64], R7 ;  /* 0x0000000710005986 */ /* 0x0001e2000c101504 */
[----:B------:R-:W-:Y:S02]  /*271a0*/  ISETP.LT.AND P5, PT, R2, c[0x0][0x178], !P0 ;  /* 0x00005e0002007a0c */ /* 0x000fe400047a1270 */
[----:B------:R-:W-:Y:S01]  /*271b0*/  PRMT R0, R7, 0x7632, R0 ;  /* 0x0000763207007816 */ /* 0x000fe20000000000 */
[----:B------:R1:W-:Y:S01]  /*271c0*/  @P6 STG.E.U16 [R4.64], R6 ;  /* 0x0000000604006986 */ /* 0x0003e2000c101504 */
[----:B------:R-:W-:Y:S02]  /*271d0*/  ISETP.LT.AND P6, PT, R24, c[0x0][0x178], !P0 ;  /* 0x00005e0018007a0c */ /* 0x000fe400047c1270 */
[C---:B0-----:R-:W-:Y:S01]  /*271e0*/  IADD3 R17, R3.reuse, c[0x0][0x198], RZ ;  /* 0x0000660003117a10 */ /* 0x041fe20007ffe0ff */
[----:B-1----:R-:W-:-:S04]  /*271f0*/  IMAD.WIDE R6, R3, 0x2, R8 ;  /* 0x0000000203067825 */ /* 0x002fc800078e0208 */
[----:B------:R-:W-:Y:S01]  /*27200*/  IMAD.WIDE R4, R17, 0x2, R14 ;  /* 0x0000000211047825 */ /* 0x000fe200078e020e */
[----:B------:R-:W-:Y:S01]  /*27210*/  IADD3 R3, R25, 0x21, RZ ;  /* 0x0000002119037810 */ /* 0x000fe20007ffe0ff */
[----:B------:R0:W-:Y:S01]  /*27220*/  @P2 STG.E.U16 [R6.64], R0 ;  /* 0x0000000006002986 */ /* 0x0001e2000c101504 */
[----:B------:R-:W-:-:S03]  /*27230*/  ISETP.LT.AND P0, PT, R27, c[0x0][0x178], !P0 ;  /* 0x00005e001b007a0c */ /* 0x000fc60004701270 */
[----:B---3--:R1:W-:Y:S01]  /*27240*/  @P1 STG.E.U16 [R4.64], R26 ;  /* 0x0000001a04001986 */ /* 0x0083e2000c101504 */
[----:B------:R-:W-:Y:S02]  /*27250*/  ISETP.LT.AND P1, PT, R29, c[0x0][0x178], !P4 ;  /* 0x00005e001d007a0c */ /* 0x000fe40006721270 */
[----:B------:R-:W-:Y:S01]  /*27260*/  ISETP.GE.AND P2, PT, R3, c[0x0][0x17c], PT ;  /* 0x00005f0003007a0c */ /* 0x000fe20003f46270 */
[C---:B0-----:R-:W-:Y:S01]  /*27270*/  IMAD.WIDE R6, R17.reuse, 0x2, R12 ;  /* 0x0000000211067825 */ /* 0x041fe200078e020c */
[----:B------:R-:W-:-:S03]  /*27280*/  IADD3 R3, R17, c[0x0][0x198], RZ ;  /* 0x0000660011037a10 */ /* 0x000fc60007ffe0ff */
[----:B-1----:R-:W-:Y:S01]  /*27290*/  IMAD.WIDE R4, R17, 0x2, R10 ;  /* 0x0000000211047825 */ /* 0x002fe200078e020a */
[----:B----4-:R0:W-:Y:S01]  /*272a0*/  @P5 STG.E.U16 [R6.64], R21 ;  /* 0x0000001506005986 */ /* 0x0101e2000c101504 */
[----:B------:R-:W-:-:S03]  /*272b0*/  ISETP.LT.AND P5, PT, R2, c[0x0][0x178], !P4 ;  /* 0x00005e0002007a0c */ /* 0x000fc600067a1270 */
[----:B------:R1:W-:Y:S01]  /*272c0*/  @P6 STG.E.U16 [R4.64], R23 ;  /* 0x0000001704006986 */ /* 0x0003e2000c101504 */
[----:B------:R-:W-:Y:S02]  /*272d0*/  ISETP.LT.AND P6, PT, R24, c[0x0][0x178], !P4 ;  /* 0x00005e0018007a0c */ /* 0x000fe400067c1270 */
[----:B------:R-:W-:Y:S02]  /*272e0*/  ISETP.LT.AND P4, PT, R27, c[0x0][0x178], !P4 ;  /* 0x00005e001b007a0c */ /* 0x000fe40006781270 */
[----:B------:R-:W-:Y:S02]  /*272f0*/  PRMT R16, R26, 0x7632, R16 ;  /* 0x000076321a107816 */ /* 0x000fe40000000010 */
[----:B------:R-:W-:Y:S01]  /*27300*/  PRMT R0, R21, 0x7632, R0 ;  /* 0x0000763215007816 */ /* 0x000fe20000000000 */
[----:B0-----:R-:W-:Y:S01]  /*27310*/  IMAD.WIDE R6, R3, 0x2, R14 ;  /* 0x0000000203067825 */ /* 0x001fe200078e020e */
[----:B------:R-:W-:Y:S01]  /*27320*/  PRMT R18, R23, 0x7632, R18 ;  /* 0x0000763217127816 */ /* 0x000fe20000000012 */
[----:B------:R-:W3:Y:S02]  /*27330*/  LDL.LU R26, [R1+0x1d0] ;  /* 0x0001d000011a7983 */ /* 0x000ee40000300800 */
[----:B-1----:R-:W-:-:S02]  /*27340*/  IMAD.WIDE R4, R17, 0x2, R8 ;  /* 0x0000000211047825 */ /* 0x002fc400078e0208 */
[----:B------:R-:W-:Y:S04]  /*27350*/  STL [R1+0xff8], R2 ;  /* 0x000ff80201007387 */ /* 0x000fe80000100800 */
[----:B--2---:R0:W-:Y:S01]  /*27360*/  @P0 STG.E.U16 [R4.64], R28 ;  /* 0x0000001c04000986 */ /* 0x0041e2000c101504 */
[----:B------:R-:W-:-:S03]  /*27370*/  PRMT R19, R28, 0x7632, R19 ;  /* 0x000076321c137816 */ /* 0x000fc60000000013 */
[----:B------:R1:W-:Y:S01]  /*27380*/  @P1 STG.E.U16 [R6.64], R16 ;  /* 0x0000001006001986 */ /* 0x0003e2000c101504 */
[----:B0-----:R-:W-:-:S04]  /*27390*/  IMAD.WIDE R4, R3, 0x2, R12 ;  /* 0x0000000203047825 */ /* 0x001fc800078e020c */
[C---:B-1----:R-:W-:Y:S01]  /*273a0*/  IMAD.WIDE R6, R3.reuse, 0x2, R10 ;  /* 0x0000000203067825 */ /* 0x042fe200078e020a */
[----:B------:R0:W-:Y:S03]  /*273b0*/  @P5 STG.E.U16 [R4.64], R0 ;  /* 0x0000000004005986 */ /* 0x0001e6000c101504 */
[----:B------:R-:W-:Y:S01]  /*273c0*/  IMAD.WIDE R16, R3, 0x2, R8 ;  /* 0x0000000203107825 */ /* 0x000fe200078e0208 */
[----:B------:R1:W-:Y:S04]  /*273d0*/  @P6 STG.E.U16 [R6.64], R18 ;  /* 0x0000001206006986 */ /* 0x0003e8000c101504 */
[----:B------:R-:W-:Y:S01]  /*273e0*/  @P4 STG.E.U16 [R16.64], R19 ;  /* 0x0000001310004986 */ /* 0x000fe2000c101504 */
[----:B------:R-:W-:-:S03]  /*273f0*/  ISETP.LT.AND P4, PT, R2, c[0x0][0x178], !P3 ;  /* 0x00005e0002007a0c */ /* 0x000fc60005f81270 */
[----:B------:R-:W2:Y:S01]  /*27400*/  LDL R2, [R1+0xe0] ;  /* 0x0000e00001027983 */ /* 0x000ea20000100800 */
[----:B------:R-:W-:Y:S02]  /*27410*/  ISETP.LT.AND P0, PT, R29, c[0x0][0x178], !P3 ;  /* 0x00005e001d007a0c */ /* 0x000fe40005f01270 */
[----:B------:R-:W-:Y:S02]  /*27420*/  IADD3 R3, R3, c[0x0][0x198], RZ ;  /* 0x0000660003037a10 */ /* 0x000fe40007ffe0ff */
[----:B------:R-:W-:-:S03]  /*27430*/  IADD3 R20, R25, 0x22, RZ ;  /* 0x0000002219147810 */ /* 0x000fc60007ffe0ff */
[----:B0-----:R-:W-:Y:S01]  /*27440*/  IMAD.WIDE R4, R3, 0x2, R14 ;  /* 0x0000000203047825 */ /* 0x001fe200078e020e */
[----:B------:R-:W-:Y:S02]  /*27450*/  ISETP.GE.AND P1, PT, R20, c[0x0][0x17c], PT ;  /* 0x00005f0014007a0c */ /* 0x000fe40003f26270 */
[----:B------:R-:W-:Y:S01]  /*27460*/  IADD3 R21, R25, 0x23, RZ ;  /* 0x0000002319157810 */ /* 0x000fe20007ffe0ff */
[----:B-1----:R-:W-:Y:S02]  /*27470*/  IMAD.WIDE R6, R3, 0x2, R12 ;  /* 0x0000000203067825 */ /* 0x002fe400078e020c */
[----:B---3--:R0:W-:Y:S01]  /*27480*/  @P0 STG.E.U16 [R4.64], R26 ;  /* 0x0000001a04000986 */ /* 0x0081e2000c101504 */
[----:B------:R-:W-:Y:S02]  /*27490*/  PRMT R20, R26, 0x7632, R20 ;  /* 0x000076321a147816 */ /* 0x000fe40000000014 */
[----:B------:R-:W-:Y:S01]  /*274a0*/  ISETP.GE.AND P0, PT, R21, c[0x0][0x17c], PT ;  /* 0x00005f0015007a0c */ /* 0x000fe20003f06270 */
[----:B0-----:R-:W3:Y:S04]  /*274b0*/  LDL.LU R26, [R1+0x1e0] ;  /* 0x0001e000011a7983 */ /* 0x001ee80000300800 */
[----:B------:R-:W4:Y:S04]  /*274c0*/  LDL.LU R22, [R1+0x150] ;  /* 0x0001500001167983 */ /* 0x000f280000300800 */
[----:B------:R-:W3:Y:S04]  /*274d0*/  LDL.LU R23, [R1+0x110] ;  /* 0x0001100001177983 */ /* 0x000ee80000300800 */
[----:B------:R-:W3:Y:S04]  /*274e0*/  LDL.LU R28, [R1+0xf0] ;  /* 0x0000f000011c7983 */ /* 0x000ee80000300800 */
[----:B------:R-:W3:Y:S04]  /*274f0*/  LDL.LU R21, [R1+0xc0] ;  /* 0x0000c00001157983 */ /* 0x000ee80000300800 */
[----:B--2---:R0:W-:Y:S04]  /*27500*/  @P4 STG.E.U16 [R6.64], R2 ;  /* 0x0000000206004986 */ /* 0x0041e8000c101504 */
[----:B0-----:R-:W2:Y:S04]  /*27510*/  LDL.LU R2, [R1+0xff8] ;  /* 0x000ff80001027983 */ /* 0x001ea80000300800 */
[----:B------:R-:W3:Y:S04]  /*27520*/  LDL.LU R6, [R1+0xe0] ;  /* 0x0000e00001067983 */ /* 0x000ee80000300800 */
[----:B------:R-:W4:Y:S01]  /*27530*/  LDL.LU R7, [R1+0xd0] ;  /* 0x0000d00001077983 */ /* 0x000f220000300800 */
[----:B------:R-:W-:-:S02]  /*27540*/  ISETP.LT.AND P5, PT, R24, c[0x0][0x178], !P3 ;  /* 0x00005e0018007a0c */ /* 0x000fc40005fa1270 */
[----:B------:R-:W-:Y:S02]  /*27550*/  ISETP.LT.AND P3, PT, R27, c[0x0][0x178], !P3 ;  /* 0x00005e001b007a0c */ /* 0x000fe40005f61270 */
[----:B------:R-:W-:Y:S01]  /*27560*/  ISETP.LT.AND P6, PT, R29, c[0x0][0x178], !P2 ;  /* 0x00005e001d007a0c */ /* 0x000fe200057c1270 */
[C---:B------:R-:W-:Y:S01]  /*27570*/  IMAD.WIDE R4, R3.reuse, 0x2, R10 ;  /* 0x0000000203047825 */ /* 0x040fe200078e020a */
[----:B------:R-:W-:-:S03]  /*27580*/  IADD3 R0, R3, c[0x0][0x198], RZ ;  /* 0x0000660003007a10 */ /* 0x000fc60007ffe0ff */
[----:B------:R-:W-:-:S04]  /*27590*/  IMAD.WIDE R16, R3, 0x2, R8 ;  /* 0x0000000203107825 */ /* 0x000fc800078e0208 */
[----:B------:R-:W-:Y:S01]  /*275a0*/  IMAD.WIDE R18, R0, 0x2, R14 ;  /* 0x0000000200127825 */ /* 0x000fe200078e020e */
[----:B--2---:R-:W-:Y:S02]  /*275b0*/  ISETP.LT.AND P4, PT, R2, c[0x0][0x178], !P2 ;  /* 0x00005e0002007a0c */ /* 0x004fe40005781270 */
[----:B---3--:R-:W-:Y:S01]  /*275c0*/  PRMT R3, R6, 0x7632, R3 ;  /* 0x0000763206037816 */ /* 0x008fe20000000003 */
[----:B----4-:R0:W-:Y:S01]  /*275d0*/  @P5 STG.E.U16 [R4.64], R7 ;  /* 0x0000000704005986 */ /* 0x0101e2000c101504 */
[----:B------:R-:W-:-:S03]  /*275e0*/  ISETP.LT.AND P5, PT, R24, c[0x0][0x178], !P2 ;  /* 0x00005e0018007a0c */ /* 0x000fc600057a1270 */
[----:B------:R1:W-:Y:S04]  /*275f0*/  @P3 STG.E.U16 [R16.64], R21 ;  /* 0x0000001510003986 */ /* 0x0003e8000c101504 */
[----:B------:R2:W-:Y:S01]  /*27600*/  @P6 STG.E.U16 [R18.64], R20 ;  /* 0x0000001412006986 */ /* 0x0005e2000c101504 */
[----:B0-----:R-:W-:Y:S01]  /*27610*/  IMAD.WIDE R4, R0, 0x2, R12 ;  /* 0x0000000200047825 */ /* 0x001fe200078e020c */
[----:B------:R-:W-:Y:S02]  /*27620*/  ISETP.LT.AND P6, PT, R27, c[0x0][0x178], !P2 ;  /* 0x00005e001b007a0c */ /* 0x000fe400057c1270 */
[----:B------:R-:W-:Y:S02]  /*27630*/  ISETP.LT.AND P2, PT, R29, c[0x0][0x178], !P1 ;  /* 0x00005e001d007a0c */ /* 0x000fe40004f41270 */
[----:B------:R0:W-:Y:S01]  /*27640*/  @P4 STG.E.U16 [R4.64], R3 ;  /* 0x0000000304004986 */ /* 0x0001e2000c101504 */
[----:B------:R-:W-:Y:S01]  /*27650*/  ISETP.LT.AND P4, PT, R2, c[0x0][0x178], !P1 ;  /* 0x00005e0002007a0c */ /* 0x000fe20004f81270 */
[----:B-1----:R-:W-:Y:S01]  /*27660*/  IMAD.WIDE R16, R0, 0x2, R8 ;  /* 0x0000000200107825 */ /* 0x002fe200078e0208 */
[----:B--2---:R-:W-:-:S03]  /*27670*/  PRMT R18, R7, 0x7632, R18 ;  /* 0x0000763207127816 */ /* 0x004fc60000000012 */
[C---:B------:R-:W-:Y:S01]  /*27680*/  IMAD.WIDE R6, R0.reuse, 0x2, R10 ;  /* 0x0000000200067825 */ /* 0x040fe200078e020a */
[----:B------:R-:W-:Y:S02]  /*27690*/  IADD3 R0, R0, c[0x0][0x198], RZ ;  /* 0x0000660000007a10 */ /* 0x000fe40007ffe0ff */
[----:B------:R-:W-:Y:S02]  /*276a0*/  PRMT R19, R21, 0x7632, R19 ;  /* 0x0000763215137816 */ /* 0x000fe40000000013 */
[----:B------:R1:W-:Y:S01]  /*276b0*/  @P5 STG.E.U16 [R6.64], R18 ;  /* 0x0000001206005986 */ /* 0x0003e2000c101504 */
[----:B0-----:R-:W-:Y:S01]  /*276c0*/  IMAD.WIDE R4, R0, 0x2, R14 ;  /* 0x0000000200047825 */ /* 0x001fe200078e020e */
[----:B------:R-:W-:Y:S02]  /*276d0*/  ISETP.LT.AND P5, PT, R24, c[0x0][0x178], !P1 ;  /* 0x00005e0018007a0c */ /* 0x000fe40004fa1270 */
[----:B------:R-:W-:Y:S01]  /*276e0*/  @P6 STG.E.U16 [R16.64], R19 ;  /* 0x0000001310006986 */ /* 0x000fe2000c101504 */
[----:B------:R-:W-:-:S02]  /*276f0*/  ISETP.LT.AND P1, PT, R27, c[0x0][0x178], !P1 ;  /* 0x00005e001b007a0c */ /* 0x000fc40004f21270 */
[----:B------:R-:W-:Y:S01]  /*27700*/  ISETP.LT.AND P6, PT, R29, c[0x0][0x178], !P0 ;  /* 0x00005e001d007a0c */ /* 0x000fe200047c1270 */
[----:B------:R0:W-:Y:S01]  /*27710*/  @P2 STG.E.U16 [R4.64], R26 ;  /* 0x0000001a04002986 */ /* 0x0001e2000c101504 */
[----:B-1----:R-:W-:Y:S01]  /*27720*/  IMAD.WIDE R6, R0, 0x2, R12 ;  /* 0x0000000200067825 */ /* 0x002fe200078e020c */
[----:B------:R-:W-:-:S04]  /*27730*/  IADD3 R20, R25, 0x24, RZ ;  /* 0x0000002419147810 */ /* 0x000fc80007ffe0ff */
[----:B------:R-:W-:Y:S01]  /*27740*/  @P4 STG.E.U16 [R6.64], R22 ;  /* 0x0000001606004986 */ /* 0x000fe2000c101504 */
[----:B------:R-:W-:Y:S02]  /*27750*/  ISETP.LT.AND P4, PT, R2, c[0x0][0x178], !P0 ;  /* 0x00005e0002007a0c */ /* 0x000fe40004781270 */
[C---:B------:R-:W-:Y:S01]  /*27760*/  IADD3 R3, R0.reuse, c[0x0][0x198], RZ ;  /* 0x0000660000037a10 */ /* 0x040fe20007ffe0ff */
[----:B0-----:R-:W-:Y:S01]  /*27770*/  IMAD.WIDE R4, R0, 0x2, R10 ;  /* 0x0000000200047825 */ /* 0x001fe200078e020a */
[----:B------:R-:W-:Y:S02]  /*27780*/  ISETP.GE.AND P3, PT, R20, c[0x0][0x17c], PT ;  /* 0x00005f0014007a0c */ /* 0x000fe40003f66270 */
[----:B------:R-:W-:Y:S01]  /*27790*/  PRMT R20, R26, 0x7632, R20 ;  /* 0x000076321a147816 */ /* 0x000fe20000000014 */
[----:B------:R-:W-:Y:S01]  /*277a0*/  IMAD.WIDE R16, R0, 0x2, R8 ;  /* 0x0000000200107825 */ /* 0x000fe200078e0208 */
[----:B------:R0:W-:Y:S01]  /*277b0*/  @P5 STG.E.U16 [R4.64], R23 ;  /* 0x0000001704005986 */ /* 0x0001e2000c101504 */
[----:B------:R-:W-:-:S02]  /*277c0*/  PRMT R0, R22, 0x7632, R0 ;  /* 0x0000763216007816 */ /* 0x000fc40000000000 */
[C---:B------:R-:W-:Y:S01]  /*277d0*/  IMAD.WIDE R18, R3.reuse, 0x2, R14 ;  /* 0x0000000203127825 */ /* 0x040fe200078e020e */
[----:B------:R-:W2:Y:S04]  /*277e0*/  LDL.LU R26, [R1+0x200] ;  /* 0x00020000011a7983 */ /* 0x000ea80000300800 */
[----:B------:R-:W-:Y:S01]  /*277f0*/  @P1 STG.E.U16 [R16.64], R28 ;  /* 0x0000001c10001986 */ /* 0x000fe2000c101504 */
[----:B0-----:R-:W-:-:S03]  /*27800*/  IMAD.WIDE R4, R3, 0x2, R12 ;  /* 0x0000000203047825 */ /* 0x001fc600078e020c */
[----:B------:R-:W-:Y:S04]  /*27810*/  @P6 STG.E.U16 [R18.64], R20 ;  /* 0x0000001412006986 */ /* 0x000fe8000c101504 */
[----:B------:R-:W-:Y:S01]  /*27820*/  @P4 STG.E.U16 [R4.64], R0 ;  /* 0x0000000004004986 */ /* 0x000fe2000c101504 */
[----:B------:R-:W-:-:S03]  /*27830*/  ISETP.LT.AND P4, PT, R2, c[0x0][0x178], !P3 ;  /* 0x00005e0002007a0c */ /* 0x000fc60005f81270 */
[----:B------:R0:W-:Y:S04]  /*27840*/  STL [R1+0xff4], R2 ;  /* 0x000ff40201007387 */ /* 0x0001e80000100800 */
[----:B0-----:R-:W3:Y:S01]  /*27850*/  LDL R2, [R1+0x1f0] ;  /* 0x0001f00001027983 */ /* 0x001ee20000100800 */
[----:B------:R-:W-:Y:S02]  /*27860*/  ISETP.LT.AND P5, PT, R24, c[0x0][0x178], !P0 ;  /* 0x00005e0018007a0c */ /* 0x000fe400047a1270 */
[----:B------:R-:W-:Y:S02]  /*27870*/  ISETP.LT.AND P6, PT, R27, c[0x0][0x178], !P0 ;  /* 0x00005e001b007a0c */ /* 0x000fe400047c1270 */
[----:B------:R-:W-:Y:S01]  /*27880*/  ISETP.LT.AND P0, PT, R29, c[0x0][0x178], !P3 ;  /* 0x00005e001d007a0c */ /* 0x000fe20005f01270 */
[----:B------:R-:W-:-:S04]  /*27890*/  IMAD.WIDE R6, R3, 0x2, R10 ;  /* 0x0000000203067825 */ /* 0x000fc800078e020a */
[C---:B------:R-:W-:Y:S01]  /*278a0*/  IMAD.WIDE R16, R3.reuse, 0x2, R8 ;  /* 0x0000000203107825 */ /* 0x040fe200078e0208 */
[----:B------:R-:W-:Y:S02]  /*278b0*/  IADD3 R3, R3, c[0x0][0x198], RZ ;  /* 0x0000660003037a10 */ /* 0x000fe40007ffe0ff */
[----:B------:R-:W-:Y:S02]  /*278c0*/  PRMT R18, R23, 0x7632, R18 ;  /* 0x0000763217127816 */ /* 0x000fe40000000012 */
[----:B------:R-:W-:Y:S01]  /*278d0*/  PRMT R19, R28, 0x7632, R19 ;  /* 0x000076321c137816 */ /* 0x000fe20000000013 */
[----:B------:R-:W-:Y:S01]  /*278e0*/  IMAD.WIDE R4, R3, 0x2, R14 ;  /* 0x0000000203047825 */ /* 0x000fe200078e020e */
[C---:B------:R-:W-:Y:S02]  /*278f0*/  IADD3 R21, R25.reuse, 0x25, RZ ;  /* 0x0000002519157810 */ /* 0x040fe40007ffe0ff */
[----:B------:R-:W-:Y:S01]  /*27900*/  IADD3 R20, R25, 0x26, RZ ;  /* 0x0000002619147810 */ /* 0x000fe20007ffe0ff */
[----:B------:R0:W-:Y:S01]  /*27910*/  @P5 STG.E.U16 [R6.64], R18 ;  /* 0x0000001206005986 */ /* 0x0001e2000c101504 */
[----:B------:R-:W-:-:S02]  /*27920*/  ISETP.GE.AND P2, PT, R21, c[0x0][0x17c], PT ;  /* 0x00005f0015007a0c */ /* 0x000fc40003f46270 */
[----:B------:R-:W-:Y:S01]  /*27930*/  ISETP.GE.AND P1, PT, R20, c[0x0][0x17c], PT ;  /* 0x00005f0014007a0c */ /* 0x000fe20003f26270 */
[----:B------:R1:W-:Y:S01]  /*27940*/  @P6 STG.E.U16 [R16.64], R19 ;  /* 0x0000001310006986 */ /* 0x0003e2000c101504 */
[----:B------:R-:W-:Y:S02]  /*27950*/  IADD3 R21, R25, 0x27, RZ ;  /* 0x0000002719157810 */ /* 0x000fe40007ffe0ff */
[C---:B------:R-:W-:Y:S01]  /*27960*/  IADD3 R0, R3.reuse, c[0x0][0x198], RZ ;  /* 0x0000660003007a10 */ /* 0x040fe20007ffe0ff */
[----:B0-----:R-:W-:-:S04]  /*27970*/  IMAD.WIDE R6, R3, 0x2, R12 ;  /* 0x0000000203067825 */ /* 0x001fc800078e020c */
[----:B-1----:R-:W-:Y:S01]  /*27980*/  IMAD.WIDE R16, R3, 0x2, R8 ;  /* 0x0000000203107825 */ /* 0x002fe200078e0208 */
[----:B--2---:R0:W-:Y:S01]  /*27990*/  @P0 STG.E.U16 [R4.64], R26 ;  /* 0x0000001a04000986 */ /* 0x0041e2000c101504 */
[----:B------:R-:W-:Y:S02]  /*279a0*/  PRMT R20, R26, 0x7632, R20 ;  /* 0x000076321a147816 */ /* 0x000fe40000000014 */
[----:B------:R-:W-:Y:S01]  /*279b0*/  ISETP.GE.AND P0, PT, R21, c[0x0][0x17c], PT ;  /* 0x00005f0015007a0c */ /* 0x000fe20003f06270 */
[----:B0-----:R-:W2:Y:S01]  /*279c0*/  LDL.LU R26, [R1+0x220] ;  /* 0x00022000011a7983 */ /* 0x001ea20000300800 */
[----:B------:R-:W-:-:S03]  /*279d0*/  IMAD.WIDE R4, R3, 0x2, R10 ;  /* 0x0000000203047825 */ /* 0x000fc600078e020a */
[----:B------:R-:W4:Y:S04]  /*279e0*/  LDL.LU R22, [R1+0x210] ;  /* 0x0002100001167983 */ /* 0x000f280000300800 */
[----:B------:R-:W2:Y:S04]  /*279f0*/  LDL.LU R23, [R1+0x180] ;  /* 0x0001800001177983 */ /* 0x000ea80000300800 */
[----:B------:R-:W2:Y:S04]  /*27a00*/  LDL.LU R28, [R1+0x170] ;  /* 0x00017000011c7983 */ /* 0x000ea80000300800 */
[----:B------:R-:W2:Y:S04]  /*27a10*/  LDL.LU R3, [R1+0xb0] ;  /* 0x0000b00001037983 */ /* 0x000ea80000300800 */
[----:B------:R-:W2:Y:S04]  /*27a20*/  LDL.LU R21, [R1+0x160] ;  /* 0x0001600001157983 */ /* 0x000ea80000300800 */
[----:B---3--:R0:W-:Y:S04]  /*27a30*/  @P4 STG.E.U16 [R6.64], R2 ;  /* 0x0000000206004986 */ /* 0x0081e8000c101504 */
[----:B0-----:R-:W3:Y:S04]  /*27a40*/  LDL.LU R2, [R1+0xff4] ;  /* 0x000ff40001027983 */ /* 0x001ee80000300800 */
[----:B------:R-:W4:Y:S01]  /*27a50*/  LDL.LU R7, [R1+0x1f0] ;  /* 0x0001f00001077983 */ /* 0x000f220000300800 */
[----:B------:R-:W-:-:S02]  /*27a60*/  ISETP.LT.AND P5, PT, R24, c[0x0][0x178], !P3 ;  /* 0x00005e0018007a0c */ /* 0x000fc40005fa1270 */
[----:B------:R-:W-:Y:S02]  /*27a70*/  ISETP.LT.AND P3, PT, R27, c[0x0][0x178], !P3 ;  /* 0x00005e001b007a0c */ /* 0x000fe40005f61270 */
[----:B------:R-:W-:Y:S01]  /*27a80*/  ISETP.LT.AND P6, PT, R29, c[0x0][0x178], !P2 ;  /* 0x00005e001d007a0c */ /* 0x000fe200057c1270 */
[----:B------:R-:W-:-:S08]  /*27a90*/  IMAD.WIDE R18, R0, 0x2, R14 ;  /* 0x0000000200127825 */ /* 0x000fd000078e020e */
[----:B--2---:R0:W-:Y:S01]  /*27aa0*/  @P5 STG.E.U16 [R4.64], R21 ;  /* 0x0000001504005986 */ /* 0x0041e2000c101504 */
[----:B------:R-:W-:-:S03]  /*27ab0*/  ISETP.LT.AND P5, PT, R24, c[0x0][0x178], !P2 ;  /* 0x00005e0018007a0c */ /* 0x000fc600057a1270 */
[----:B------:R-:W-:Y:S04]  /*27ac0*/  @P3 STG.E.U16 [R16.64], R3 ;  /* 0x0000000310003986 */ /* 0x000fe8000c101504 */
[----:B------:R4:W-:Y:S01]  /*27ad0*/  @P6 STG.E.U16 [R18.64], R20 ;  /* 0x0000001412006986 */ /* 0x0009e2000c101504 */
[----:B------:R-:W-:Y:S02]  /*27ae0*/  ISETP.LT.AND P6, PT, R27, c[0x0][0x178], !P2 ;  /* 0x00005e001b007a0c */ /* 0x000fe400057c1270 */
[----:B---3--:R-:W-:Y:S01]  /*27af0*/  ISETP.LT.AND P4, PT, R2, c[0x0][0x178], !P2 ;  /* 0x00005e0002007a0c */ /* 0x008fe20005781270 */
[----:B0-----:R-:W-:Y:S01]  /*27b00*/  IMAD.WIDE R4, R0, 0x2, R12 ;  /* 0x0000000200047825 */ /* 0x001fe200078e020c */
[----:B------:R-:W-:Y:S02]  /*27b10*/  ISETP.LT.AND P2, PT, R29, c[0x0][0x178], !P1 ;  /* 0x00005e001d007a0c */ /* 0x000fe40004f41270 */
[----:B----4-:R-:W-:-:S02]  /*27b20*/  PRMT R18, R7, 0x7632, R18 ;  /* 0x0000763207127816 */ /* 0x010fc40000000012 */
[----:B------:R-:W-:Y:S02]  /*27b30*/  PRMT R20, R3, 0x7632, R20 ;  /* 0x0000763203147816 */ /* 0x000fe40000000014 */
[C---:B------:R-:W-:Y:S01]  /*27b40*/  IADD3 R3, R0.reuse, c[0x0][0x198], RZ ;  /* 0x0000660000037a10 */ /* 0x040fe20007ffe0ff */
[----:B------:R-:W-:Y:S01]  /*27b50*/  IMAD.WIDE R6, R0, 0x2, R10 ;  /* 0x0000000200067825 */ /* 0x000fe200078e020a */
[----:B------:R-:W-:-:S03]  /*27b60*/  PRMT R19, R21, 0x7632, R19 ;  /* 0x0000763215137816 */ /* 0x000fc60000000013 */
[----:B------:R0:W-:Y:S01]  /*27b70*/  @P4 STG.E.U16 [R4.64], R18 ;  /* 0x0000001204004986 */ /* 0x0001e2000c101504 */
[----:B------:R-:W-:Y:S01]  /*27b80*/  ISETP.LT.AND P4, PT, R2, c[0x0][0x178], !P1 ;  /* 0x00005e0002007a0c */ /* 0x000fe20004f81270 */
[----:B------:R-:W-:Y:S02]  /*27b90*/  IMAD.WIDE R16, R0, 0x2, R8 ;  /* 0x0000000200107825 */ /* 0x000fe400078e0208 */
[----:B------:R1:W-:Y:S01]  /*27ba0*/  @P5 STG.E.U16 [R6.64], R19 ;  /* 0x0000001306005986 */ /* 0x0003e2000c101504 */
[----:B------:R-:W-:Y:S02]  /*27bb0*/  ISETP.LT.AND P5, PT, R24, c[0x0][0x178], !P1 ;  /* 0x00005e0018007a0c */ /* 0x000fe40004fa1270 */
[----:B------:R-:W-:Y:S01]  /*27bc0*/  ISETP.LT.AND P1, PT, R27, c[0x0][0x178], !P1 ;  /* 0x00005e001b007a0c */ /* 0x000fe20004f21270 */
[----:B------:R2:W-:Y:S01]  /*27bd0*/  @P6 STG.E.U16 [R16.64], R20 ;  /* 0x0000001410006986 */ /* 0x0005e2000c101504 */
[----:B0-----:R-:W-:Y:S01]  /*27be0*/  IMAD.WIDE R4, R3, 0x2, R14 ;  /* 0x0000000203047825 */ /* 0x001fe200078e020e */
[----:B------:R-:W-:-:S04]  /*27bf0*/  ISETP.LT.AND P6, PT, R29, c[0x0][0x178], !P0 ;  /* 0x00005e001d007a0c */ /* 0x000fc800047c1270 */
[----:B------:R0:W-:Y:S01]  /*27c00*/  @P2 STG.E.U16 [R4.64], R26 ;  /* 0x0000001a04002986 */ /* 0x0001e2000c101504 */
[C---:B------:R-:W-:Y:S01]  /*27c10*/  IADD3 R0, R3.reuse, c[0x0][0x198], RZ ;  /* 0x0000660003007a10 */ /* 0x040fe20007ffe0ff */
[----:B-1----:R-:W-:Y:S01]  /*27c20*/  IMAD.WIDE R6, R3, 0x2, R10 ;  /* 0x0000000203067825 */ /* 0x002fe200078e020a */
[----:B--2---:R-:W-:-:S03]  /*27c30*/  PRMT R20, R26, 0x7632, R20 ;  /* 0x000076321a147816 */ /* 0x004fc60000000014 */
[----:B0-----:R-:W-:Y:S01]  /*27c40*/  IMAD.WIDE R4, R3, 0x2, R12 ;  /* 0x0000000203047825 */ /* 0x001fe200078e020c */
[----:B------:R-:W-:Y:S01]  /*27c50*/  IADD3 R21, R25, 0x28, RZ ;  /* 0x0000002819157810 */ /* 0x000fe20007ffe0ff */
[----:B------:R-:W2:Y:S02]  /*27c60*/  LDL.LU R26, [R1+0x1d4] ;  /* 0x0001d400011a7983 */ /* 0x000ea40000300800 */
[----:B------:R-:W-:Y:S02]  /*27c70*/  IMAD.WIDE R16, R3, 0x2, R8 ;  /* 0x0000000203107825 */ /* 0x000fe400078e0208 */
[----:B------:R0:W-:Y:S01]  /*27c80*/  @P4 STG.E.U16 [R4.64], R22 ;  /* 0x0000001604004986 */ /* 0x0001e2000c101504 */
[----:B------:R-:W-:Y:S01]  /*27c90*/  ISETP.LT.AND P4, PT, R2, c[0x0][0x178], !P0 ;  /* 0x00005e0002007a0c */ /* 0x000fe20004781270 */
[----:B------:R-:W-:Y:S02]  /*27ca0*/  IMAD.WIDE R18, R0, 0x2, R14 ;  /* 0x0000000200127825 */ /* 0x000fe400078e020e */
[----:B------:R-:W-:Y:S04]  /*27cb0*/  @P5 STG.E.U16 [R6.64], R23 ;  /* 0x0000001706005986 */ /* 0x000fe8000c101504 */
[----:B------:R-:W-:Y:S01]  /*27cc0*/  @P1 STG.E.U16 [R16.64], R28 ;  /* 0x0000001c10001986 */ /* 0x000fe2000c101504 */
[----:B------:R-:W-:-:S03]  /*27cd0*/  ISETP.GE.AND P3, PT, R21, c[0x0][0x17c], PT ;  /* 0x00005f0015007a0c */ /* 0x000fc60003f66270 */
[----:B------:R1:W-:Y:S01]  /*27ce0*/  @P6 STG.E.U16 [R18.64], R20 ;  /* 0x0000001412006986 */ /* 0x0003e2000c101504 */
[----:B0-----:R-:W-:-:S03]  /*27cf0*/  IMAD.WIDE R4, R0, 0x2, R12 ;  /* 0x0000000200047825 */ /* 0x001fc600078e020c */
[----:B------:R0:W-:Y:S01]  /*27d00*/  STL [R1+0xff0], R2 ;  /* 0x000ff00201007387 */ /* 0x0001e20000100800 */
[----:B-1----:R-:W-:-:S05]  /*27d10*/  PRMT R18, R22, 0x7632, R18 ;  /* 0x0000763216127816 */ /* 0x002fca0000000012 */
[----:B------:R1:W-:Y:S01]  /*27d20*/  @P4 STG.E.U16 [R4.64], R18 ;  /* 0x0000001204004986 */ /* 0x0003e2000c101504 */
[----:B------:R-:W-:-:S03]  /*27d30*/  ISETP.LT.AND P4, PT, R2, c[0x0][0x178], !P3 ;  /* 0x00005e0002007a0c */ /* 0x000fc60005f81270 */
[----:B0-----:R-:W3:Y:S01]  /*27d40*/  LDL R2, [R1+0xe4] ;  /* 0x0000e40001027983 */ /* 0x001ee20000100800 */
[----:B------:R-:W-:Y:S02]  /*27d50*/  ISETP.LT.AND P5, PT, R24, c[0x0][0x178], !P0 ;  /* 0x00005e0018007a0c */ /* 0x000fe400047a1270 */
[----:B------:R-:W-:Y:S02]  /*27d60*/  ISETP.LT.AND P6, PT, R27, c[0x0][0x178], !P0 ;  /* 0x00005e001b007a0c */ /* 0x000fe400047c1270 */
[----:B------:R-:W-:Y:S02]  /*27d70*/  ISETP.LT.AND P0, PT, R29, c[0x0][0x178], !P3 ;  /* 0x00005e001d007a0c */ /* 0x000fe40005f01270 */
[----:B------:R-:W-:Y:S02]  /*27d80*/  IADD3 R21, R25, 0x29, RZ ;  /* 0x0000002919157810 */ /* 0x000fe40007ffe0ff */
[C---:B------:R-:W-:Y:S01]  /*27d90*/  IADD3 R3, R0.reuse, c[0x0][0x198], RZ ;  /* 0x0000660000037a10 */ /* 0x040fe20007ffe0ff */
[----:B------:R-:W-:Y:S01]  /*27da0*/  IMAD.WIDE R6, R0, 0x2, R10 ;  /* 0x0000000200067825 */ /* 0x000fe200078e020a */
[----:B------:R-:W-:-:S02]  /*27db0*/  PRMT R19, R23, 0x7632, R19 ;  /* 0x0000763217137816 */ /* 0x000fc40000000013 */
[----:B------:R-:W-:Y:S01]  /*27dc0*/  ISETP.GE.AND P2, PT, R21, c[0x0][0x17c], PT ;  /* 0x00005f0015007a0c */ /* 0x000fe20003f46270 */
[----:B------:R-:W-:Y:S01]  /*27dd0*/  IMAD.WIDE R16, R0, 0x2, R8 ;  /* 0x0000000200107825 */ /* 0x000fe200078e0208 */
[----:B------:R-:W-:Y:S02]  /*27de0*/  PRMT R20, R28, 0x7632, R20 ;  /* 0x000076321c147816 */ /* 0x000fe40000000014 */
[----:B------:R-:W-:Y:S01]  /*27df0*/  IADD3 R21, R25, 0x2a, RZ ;  /* 0x0000002a19157810 */ /* 0x000fe20007ffe0ff */
[----:B-1----:R-:W-:Y:S01]  /*27e00*/  IMAD.WIDE R4, R3, 0x2, R14 ;  /* 0x0000000203047825 */ /* 0x002fe200078e020e */
[----:B------:R0:W-:Y:S02]  /*27e10*/  @P5 STG.E.U16 [R6.64], R19 ;  /* 0x0000001306005986 */ /* 0x0001e4000c101504 */
[----:B------:R-:W-:Y:S02]  /*27e20*/  ISETP.GE.AND P1, PT, R21, c[0x0][0x17c], PT ;  /* 0x00005f0015007a0c */ /* 0x000fe40003f26270 */
[----:B------:R1:W-:Y:S01]  /*27e30*/  @P6 STG.E.U16 [R16.64], R20 ;  /* 0x0000001410006986 */ /* 0x0003e2000c101504 */
[----:B------:R-:W-:-:S02]  /*27e40*/  IADD3 R21, R25, 0x2b, RZ ;  /* 0x0000002b19157810 */ /* 0x000fc40007ffe0ff */
        /* <DEDUP_REMOVED lines=20> */
[----:B--2---:R-:W-:Y:S01]  /*27f90*/  @P5 STG.E.U16 [R6.64], R21 ;  /* 0x0000001506005986 */ /* 0x004fe2000c101504 */
[----:B------:R-:W-:-:S03]  /*27fa0*/  ISETP.LT.AND P5, PT, R24, c[0x0][0x178], !P2 ;  /* 0x00005e0018007a0c */ /* 0x000fc600057a1270 */
[----:B------:R-:W-:Y:S04]  /*27fb0*/  @P3 STG.E.U16 [R16.64], R3 ;  /* 0x0000000310003986 */ /* 0x000fe8000c101504 */
[----:B------:R4:W-:Y:S01]  /*27fc0*/  @P6 STG.E.U16 [R18.64], R20 ;  /* 0x0000001412006986 */ /* 0x0009e2000c101504 */
[----:B------:R-:W-:Y:S02]  /*27fd0*/  ISETP.LT.AND P6, PT, R27, c[0x0][0x178], !P2 ;  /* 0x00005e001b007a0c */ /* 0x000fe400057c1270 */
[----:B---3--:R-:W-:Y:S02]  /*27fe0*/  ISETP.LT.AND P4, PT, R2, c[0x0][0x178], !P2 ;  /* 0x00005e0002007a0c */ /* 0x008fe40005781270 */
[----:B------:R-:W-:Y:S02]  /*27ff0*/  ISETP.LT.AND P2, PT, R29, c[0x0][0x178], !P1 ;  /* 0x00005e001d007a0c */ /* 0x000fe40004f41270 */
[----:B----4-:R-:W-:Y:S01]  /*28000*/  PRMT R18, R5, 0x7632, R18 ;  /* 0x0000763205127816 */ /* 0x010fe20000000012 */
[----:B------:R-:W-:Y:S01]  /*28010*/  IMAD.WIDE R4, R0, 0x2, R12 ;  /* 0x0000000200047825 */ /* 0x000fe200078e020c */
[----:B------:R-:W-:-:S02]  /*28020*/  PRMT R20, R3, 0x7632, R20 ;  /* 0x0000763203147816 */ /* 0x000fc40000000014 */
        /* <DEDUP_REMOVED lines=75> */
[C---:B0-----:R-:W-:Y:S01]  /*284e0*/  IMAD.WIDE R6, R0.reuse, 0x2, R10 ;  /* 0x0000000200067825 */ /* 0x041fe200078e020a */
[----:B------:R-:W-:Y:S02]  /*284f0*/  ISETP.LT.AND P2, PT, R29, c[0x0][0x178], !P1 ;  /* 0x00005e001d007a0c */ /* 0x000fe40004f41270 */
[----:B----4-:R-:W-:Y:S01]  /*28500*/  PRMT R18, R5, 0x7632, R18 ;  /* 0x0000763205127816 */ /* 0x010fe20000000012 */
[----:B------:R-:W-:Y:S01]  /*28510*/  IMAD.WIDE R4, R0, 0x2, R12 ;  /* 0x0000000200047825 */ /* 0x000fe200078e020c */
[----:B------:R-:W-:-:S02]  /*28520*/  PRMT R19, R21, 0x7632, R19 ;  /* 0x0000763215137816 */ /* 0x000fc40000000013 */
[----:B------:R-:W-:Y:S01]  /*28530*/  PRMT R20, R3, 0x7632, R20 ;  /* 0x0000763203147816 */ /* 0x000fe20000000014 */
[C---:B------:R-:W-:Y:S01]  /*28540*/  IMAD.WIDE R16, R0.reuse, 0x2, R8 ;  /* 0x0000000200107825 */ /* 0x040fe200078e0208 */
[----:B------:R-:W-:-:S03]  /*28550*/  IADD3 R3, R0, c[0x0][0x198], RZ ;  /* 0x0000660000037a10 */ /* 0x000fc60007ffe0ff */
[----:B------:R0:W-:Y:S01]  /*28560*/  @P4 STG.E.U16 [R4.64], R18 ;  /* 0x0000001204004986 */ /* 0x0001e2000c101504 */
[----:B------:R-:W-:-:S03]  /*28570*/  ISETP.LT.AND P4, PT, R2, c[0x0][0x178], !P1 ;  /* 0x00005e0002007a0c */ /* 0x000fc60004f81270 */
[----:B------:R1:W-:Y:S01]  /*28580*/  @P5 STG.E.U16 [R6.64], R19 ;  /* 0x0000001306005986 */ /* 0x0003e2000c101504 */
[----:B------:R-:W-:Y:S02]  /*28590*/  ISETP.LT.AND P5, PT, R24, c[0x0][0x178], !P1 ;  /* 0x00005e0018007a0c */ /* 0x000fe40004fa1270 */
[----:B------:R-:W-:Y:S01]  /*285a0*/  ISETP.LT.AND P1, PT, R27, c[0x0][0x178], !P1 ;  /* 0x00005e001b007a0c */ /* 0x000fe20004f21270 */
[----:B------:R2:W-:Y:S01]  /*285b0*/  @P6 STG.E.U16 [R16.64], R20 ;  /* 0x0000001410006986 */ /* 0x0005e2000c101504 */
[----:B------:R-:W-:Y:S01]  /*285c0*/  ISETP.LT.AND P6, PT, R29, c[0x0][0x178], !P0 ;  /* 0x00005e001d007a0c */ /* 0x000fe200047c1270 */
[C---:B0-----:R-:W-:Y:S01]  /*285d0*/  IMAD.WIDE R4, R3.reuse, 0x2, R14 ;  /* 0x0000000203047825 */ /* 0x041fe200078e020e */
[----:B------:R-:W-:-:S04]  /*285e0*/  IADD3 R0, R3, c[0x0][0x198], RZ ;  /* 0x0000660003007a10 */ /* 0x000fc80007ffe0ff */
[----:B------:R0:W-:Y:S01]  /*285f0*/  @P2 STG.E.U16 [R4.64], R26 ;  /* 0x0000001a04002986 */ /* 0x0001e2000c101504 */
[----:B-1----:R-:W-:Y:S01]  /*28600*/  IMAD.WIDE R6, R3, 0x2, R10 ;  /* 0x0000000203067825 */ /* 0x002fe200078e020a */
[----:B--2---:R-:W-:-:S03]  /*28610*/  PRMT R20, R26, 0x7632, R20 ;  /* 0x000076321a147816 */ /* 0x004fc60000000014 */
[----:B------:R-:W-:-:S04]  /*28620*/  IMAD.WIDE R16, R3, 0x2, R8 ;  /* 0x0000000203107825 */ /* 0x000fc800078e0208 */
[----:B------:R-:W-:Y:S01]  /*28630*/  IMAD.WIDE R18, R0, 0x2, R14 ;  /* 0x0000000200127825 */ /* 0x000fe200078e020e */
[----:B0-----:R-:W2:Y:S03]  /*28640*/  LDL.LU R26, [R1+0x1d8] ;  /* 0x0001d800011a7983 */ /* 0x001ea60000300800 */
[----:B------:R-:W-:-:S05]  /*28650*/  IMAD.WIDE R4, R3, 0x2, R12 ;  /* 0x0000000203047825 */ /* 0x000fca00078e020c */
[----:B------:R-:W-:Y:S04]  /*28660*/  @P4 STG.E.U16 [R4.64], R22 ;  /* 0x0000001604004986 */ /* 0x000fe8000c101504 */
[----:B------:R-:W-:Y:S04]  /*28670*/  @P5 STG.E.U16 [R6.64], R23 ;  /* 0x0000001706005986 */ /* 0x000fe8000c101504 */
[----:B------:R-:W-:Y:S04]  /*28680*/  @P1 STG.E.U16 [R16.64], R28 ;  /* 0x0000001c10001986 */ /* 0x000fe8000c101504 */
[----:B------:R0:W-:Y:S02]  /*28690*/  @P6 STG.E.U16 [R18.64], R20 ;  /* 0x0000001412006986 */ /* 0x0001e4000c101504 */
[----:B0-----:R-:W-:-:S02]  /*286a0*/  PRMT R18, R22, 0x7632, R18 ;  /* 0x0000763216127816 */ /* 0x001fc40000000012 */
[----:B------:R-:W3:Y:S01]  /*286b0*/  LDL R22, [R1+0xe8] ;  /* 0x0000e80001167983 */ /* 0x000ee20000100800 */
[----:B------:R-:W-:Y:S02]  /*286c0*/  IADD3 R21, R25, 0x30, RZ ;  /* 0x0000003019157810 */ /* 0x000fe40007ffe0ff */
[----:B------:R-:W-:Y:S02]  /*286d0*/  ISETP.LT.AND P4, PT, R2, c[0x0][0x178], !P0 ;  /* 0x00005e0002007a0c */ /* 0x000fe40004781270 */
[----:B------:R-:W-:Y:S02]  /*286e0*/  ISETP.GE.AND P3, PT, R21, c[0x0][0x17c], PT ;  /* 0x00005f0015007a0c */ /* 0x000fe40003f66270 */
[----:B------:R-:W-:Y:S02]  /*286f0*/  ISETP.LT.AND P5, PT, R24, c[0x0][0x178], !P0 ;  /* 0x00005e0018007a0c */ /* 0x000fe400047a1270 */
[----:B------:R-:W-:Y:S02]  /*28700*/  ISETP.LT.AND P6, PT, R27, c[0x0][0x178], !P0 ;  /* 0x00005e001b007a0c */ /* 0x000fe400047c1270 */
[----:B------:R-:W-:-:S02]  /*28710*/  IADD3 R21, R25, 0x31, RZ ;  /* 0x0000003119157810 */ /* 0x000fc40007ffe0ff */
[----:B------:R-:W-:Y:S01]  /*28720*/  ISETP.LT.AND P0, PT, R29, c[0x0][0x178], !P3 ;  /* 0x00005e001d007a0c */ /* 0x000fe20005f01270 */
[C---:B------:R-:W-:Y:S01]  /*28730*/  IMAD.WIDE R4, R0.reuse, 0x2, R12 ;  /* 0x0000000200047825 */ /* 0x040fe200078e020c */
[C---:B------:R-:W-:Y:S02]  /*28740*/  IADD3 R3, R0.reuse, c[0x0][0x198], RZ ;  /* 0x0000660000037a10 */ /* 0x040fe40007ffe0ff */
[----:B------:R-:W-:Y:S01]  /*28750*/  ISETP.GE.AND P2, PT, R21, c[0x0][0x17c], PT ;  /* 0x00005f0015007a0c */ /* 0x000fe20003f46270 */
[C---:B------:R-:W-:Y:S01]  /*28760*/  IMAD.WIDE R6, R0.reuse, 0x2, R10 ;  /* 0x0000000200067825 */ /* 0x040fe200078e020a */
[----:B------:R-:W-:Y:S01]  /*28770*/  IADD3 R21, R25, 0x32, RZ ;  /* 0x0000003219157810 */ /* 0x000fe20007ffe0ff */
[----:B------:R0:W-:Y:S01]  /*28780*/  @P4 STG.E.U16 [R4.64], R18 ;  /* 0x0000001204004986 */ /* 0x0001e2000c101504 */
[----:B------:R-:W-:Y:S01]  /*28790*/  PRMT R19, R23, 0x7632, R19 ;  /* 0x0000763217137816 */ /* 0x000fe20000000013 */
[----:B------:R-:W-:Y:S01]  /*287a0*/  IMAD.WIDE R16, R0, 0x2, R8 ;  /* 0x0000000200107825 */ /* 0x000fe200078e0208 */
[----:B------:R-:W-:Y:S01]  /*287b0*/  PRMT R20, R28, 0x7632, R20 ;  /* 0x000076321c147816 */ /* 0x000fe20000000014 */
[----:B------:R-:W4:Y:S01]  /*287c0*/  LDL.LU R23, [R1+0x1e8] ;  /* 0x0001e80001177983 */ /* 0x000f220000300800 */
[----:B------:R-:W-:-:S02]  /*287d0*/  ISETP.GE.AND P1, PT, R21, c[0x0][0x17c], PT ;  /* 0x00005f0015007a0c */ /* 0x000fc40003f26270 */
[----:B------:R-:W-:Y:S01]  /*287e0*/  ISETP.LT.AND P4, PT, R2, c[0x0][0x178], !P3 ;  /* 0x00005e0002007a0c */ /* 0x000fe20005f81270 */
[----:B------:R1:W-:Y:S01]  /*287f0*/  @P5 STG.E.U16 [R6.64], R19 ;  /* 0x0000001306005986 */ /* 0x0003e2000c101504 */
[----:B------:R-:W-:Y:S01]  /*28800*/  IADD3 R21, R25, 0x33, RZ ;  /* 0x0000003319157810 */ /* 0x000fe20007ffe0ff */
[C---:B0-----:R-:W-:Y:S02]  /*28810*/  IMAD.WIDE R4, R3.reuse, 0x2, R14 ;  /* 0x0000000203047825 */ /* 0x041fe400078e020e */
[----:B------:R0:W-:Y:S01]  /*28820*/  @P6 STG.E.U16 [R16.64], R20 ;  /* 0x0000001410006986 */ /* 0x0001e2000c101504 */
[----:B------:R-:W-:-:S03]  /*28830*/  IADD3 R0, R3, c[0x0][0x198], RZ ;  /* 0x0000660003007a10 */ /* 0x000fc60007ffe0ff */
[----:B------:R-:W4:Y:S01]  /*28840*/  LDL.LU R28, [R1+0x158] ;  /* 0x00015800011c7983 */ /* 0x000f220000300800 */
[----:B-1----:R-:W-:-:S04]  /*28850*/  IMAD.WIDE R6, R3, 0x2, R10 ;  /* 0x0000000203067825 */ /* 0x002fc800078e020a */
[----:B0-----:R-:W-:Y:S01]  /*28860*/  IMAD.WIDE R16, R3, 0x2, R8 ;  /* 0x0000000203107825 */ /* 0x001fe200078e0208 */
[----:B--2---:R0:W-:Y:S01]  /*28870*/  @P0 STG.E.U16 [R4.64], R26 ;  /* 0x0000001a04000986 */ /* 0x0041e2000c101504 */
[----:B------:R-:W-:Y:S02]  /*28880*/  PRMT R20, R26, 0x7632, R20 ;  /* 0x000076321a147816 */ /* 0x000fe40000000014 */
[----:B------:R-:W-:Y:S01]  /*28890*/  ISETP.GE.AND P0, PT, R21, c[0x0][0x17c], PT ;  /* 0x00005f0015007a0c */ /* 0x000fe20003f06270 */
[----:B0-----:R-:W2:Y:S01]  /*288a0*/  LDL.LU R26, [R1+0x118] ;  /* 0x00011800011a7983 */ /* 0x001ea20000300800 */
[----:B------:R-:W-:-:S03]  /*288b0*/  IMAD.WIDE R4, R3, 0x2, R12 ;  /* 0x0000000203047825 */ /* 0x000fc600078e020c */
[----:B------:R-:W2:Y:S04]  /*288c0*/  LDL.LU R3, [R1+0xc8] ;  /* 0x0000c80001037983 */ /* 0x000ea80000300800 */
[----:B------:R-:W2:Y:S04]  /*288d0*/  LDL.LU R21, [R1+0xd8] ;  /* 0x0000d80001157983 */ /* 0x000ea80000300800 */
[----:B---3--:R0:W-:Y:S04]  /*288e0*/  @P4 STG.E.U16 [R4.64], R22 ;  /* 0x0000001604004986 */ /* 0x0081e8000c101504 */
[----:B0-----:R-:W3:Y:S04]  /*288f0*/  LDL.LU R22, [R1+0xfe8] ;  /* 0x000fe80001167983 */ /* 0x001ee80000300800 */
[----:B------:R-:W3:Y:S01]  /*28900*/  LDL.LU R5, [R1+0xe8] ;  /* 0x0000e80001057983 */ /* 0x000ee20000300800 */
[----:B------:R-:W-:-:S02]  /*28910*/  ISETP.LT.AND P5, PT, R24, c[0x0][0x178], !P3 ;  /* 0x00005e0018007a0c */ /* 0x000fc40005fa1270 */
[----:B------:R-:W-:Y:S02]  /*28920*/  ISETP.LT.AND P3, PT, R27, c[0x0][0x178], !P3 ;  /* 0x00005e001b007a0c */ /* 0x000fe40005f61270 */
[C---:B------:R-:W-:Y:S01]  /*28930*/  ISETP.LT.AND P6, PT, R29.reuse, c[0x0][0x178], !P2 ;  /* 0x00005e001d007a0c */ /* 0x040fe200057c1270 */
[----:B------:R-:W-:Y:S01]  /*28940*/  IMAD.WIDE R18, R0, 0x2, R14 ;  /* 0x0000000200127825 */ /* 0x000fe200078e020e */
[----:B------:R-:W-:-:S07]  /*28950*/  ISETP.LT.AND P4, PT, R29, c[0x0][0x178], !P1 ;  /* 0x00005e001d007a0c */ /* 0x000fce0004f81270 */
[----:B--2---:R0:W-:Y:S04]  /*28960*/  @P5 STG.E.U16 [R6.64], R21 ;  /* 0x0000001506005986 */ /* 0x0041e8000c101504 */
[----:B------:R-:W-:Y:S01]  /*28970*/  @P3 STG.E.U16 [R16.64], R3 ;  /* 0x0000000310003986 */ /* 0x000fe2000c101504 */
[----:B------:R-:W-:Y:S02]  /*28980*/  ISETP.LT.AND P3, PT, R2, c[0x0][0x178], !P2 ;  /* 0x00005e0002007a0c */ /* 0x000fe40005761270 */
[----:B------:R-:W-:Y:S01]  /*28990*/  ISETP.LT.AND P5, PT, R24, c[0x0][0x178], !P2 ;  /* 0x00005e0018007a0c */ /* 0x000fe200057a1270 */
[----:B------:R1:W-:Y:S01]  /*289a0*/  @P6 STG.E.U16 [R18.64], R20 ;  /* 0x0000001412006986 */ /* 0x0003e2000c101504 */
[----:B------:R-:W-:Y:S01]  /*289b0*/  ISETP.LT.AND P6, PT, R27, c[0x0][0x178], !P2 ;  /* 0x00005e001b007a0c */ /* 0x000fe200057c1270 */
[----:B0-----:R-:W-:Y:S01]  /*289c0*/  IMAD.WIDE R6, R0, 0x2, R10 ;  /* 0x0000000200067825 */ /* 0x001fe200078e020a */
[----:B-1----:R-:W-:-:S02]  /*289d0*/  PRMT R20, R3, 0x7632, R20 ;  /* 0x0000763203147816 */ /* 0x002fc40000000014 */
[C---:B------:R-:W-:Y:S02]  /*289e0*/  IADD3 R3, R0.reuse, c[0x0][0x198], RZ ;  /* 0x0000660000037a10 */ /* 0x040fe40007ffe0ff */
[----:B---3--:R-:W-:Y:S01]  /*289f0*/  PRMT R18, R5, 0x7632, R18 ;  /* 0x0000763205127816 */ /* 0x008fe20000000012 */
[----:B------:R-:W-:Y:S01]  /*28a00*/  IMAD.WIDE R4, R0, 0x2, R12 ;  /* 0x0000000200047825 */ /* 0x000fe200078e020c */
[----:B------:R-:W-:-:S03]  /*28a10*/  PRMT R19, R21, 0x7632, R19 ;  /* 0x0000763215137816 */ /* 0x000fc60000000013 */
[----:B------:R-:W-:Y:S01]  /*28a20*/  IMAD.WIDE R16, R0, 0x2, R8 ;  /* 0x0000000200107825 */ /* 0x000fe200078e0208 */
        /* <DEDUP_REMOVED lines=11> */
[----:B------:R-:W3:Y:S01]  /*28ae0*/  LDL.LU R3, [R1+0xf8] ;  /* 0x0000f80001037983 */ /* 0x000ee20000300800 */
[----:B------:R-:W-:-:S02]  /*28af0*/  ISETP.LT.AND P3, PT, R2, c[0x0][0x178], !P1 ;  /* 0x00005e0002007a0c */ /* 0x000fc40004f61270 */
[----:B------:R-:W-:Y:S02]  /*28b00*/  ISETP.LT.AND P5, PT, R24, c[0x0][0x178], !P1 ;  /* 0x00005e0018007a0c */ /* 0x000fe40004fa1270 */
[----:B------:R-:W-:Y:S02]  /*28b10*/  ISETP.LT.AND P1, PT, R27, c[0x0][0x178], !P1 ;  /* 0x00005e001b007a0c */ /* 0x000fe40004f21270 */
[----:B------:R-:W-:Y:S02]  /*28b20*/  ISETP.LT.AND P6, PT, R29, c[0x0][0x178], !P0 ;  /* 0x00005e001d007a0c */ /* 0x000fe400047c1270 */
[----:B------:R-:W-:-:S05]  /*28b30*/  IADD3 R21, R25, 0x34, RZ ;  /* 0x0000003419157810 */ /* 0x000fca0007ffe0ff */
[----:B------:R0:W-:Y:S01]  /*28b40*/  @P3 STG.E.U16 [R4.64], R28 ;  /* 0x0000001c04003986 */ /* 0x0001e2000c101504 */
[----:B------:R-:W-:-:S03]  /*28b50*/  ISETP.LT.AND P3, PT, R24, c[0x0][0x178], !P0 ;  /* 0x00005e0018007a0c */ /* 0x000fc60004761270 */
[----:B------:R1:W-:Y:S01]  /*28b60*/  @P5 STG.E.U16 [R6.64], R26 ;  /* 0x0000001a06005986 */ /* 0x0003e2000c101504 */
[----:B------:R-:W-:Y:S01]  /*28b70*/  ISETP.GE.AND P2, PT, R21, c[0x0][0x17c], PT ;  /* 0x00005f0015007a0c */ /* 0x000fe20003f46270 */
[----:B------:R-:W-:Y:S01]  /*28b80*/  IMAD.WIDE R18, R0, 0x2, R14 ;  /* 0x0000000200127825 */ /* 0x000fe200078e020e */
[----:B------:R-:W-:-:S04]  /*28b90*/  IADD3 R21, R25, 0x35, RZ ;  /* 0x0000003519157810 */ /* 0x000fc80007ffe0ff */
[----:B------:R-:W-:Y:S01]  /*28ba0*/  ISETP.GE.AND P4, PT, R21, c[0x0][0x17c], PT ;  /* 0x00005f0015007a0c */ /* 0x000fe20003f86270 */
[----:B0-----:R-:W-:Y:S01]  /*28bb0*/  IMAD.WIDE R4, R0, 0x2, R10 ;  /* 0x0000000200047825 */ /* 0x001fe200078e020a */
[----:B------:R-:W-:-:S03]  /*28bc0*/  PRMT R21, R28, 0x7632, R21 ;  /* 0x000076321c157816 */ /* 0x000fc60000000015 */
[----:B-1----:R-:W-:Y:S01]  /*28bd0*/  IMAD.WIDE R6, R0, 0x2, R12 ;  /* 0x0000000200067825 */ /* 0x002fe200078e020c */
[----:B---3--:R-:W-:Y:S01]  /*28be0*/  @P1 STG.E.U16 [R16.64], R3 ;  /* 0x0000000310001986 */ /* 0x008fe2000c101504 */
[----:B------:R-:W-:-:S03]  /*28bf0*/  ISETP.LT.AND P1, PT, R2, c[0x0][0x178], !P0 ;  /* 0x00005e0002007a0c */ /* 0x000fc60004721270 */
[----:B------:R0:W-:Y:S02]  /*28c00*/  @P6 STG.E.U16 [R18.64], R20 ;  /* 0x0000001412006986 */ /* 0x0001e4000c101504 */
[----:B0-----:R-:W-:-:S08]  /*28c10*/  PRMT R18, R26, 0x7632, R18 ;  /* 0x000076321a127816 */ /* 0x001fd00000000012 */
[----:B------:R-:W-:Y:S04]  /*28c20*/  @P1 STG.E.U16 [R6.64], R21 ;  /* 0x0000001506001986 */ /* 0x000fe8000c101504 */
[----:B------:R-:W3:Y:S04]  /*28c30*/  LDL.LU R26, [R1+0x168] ;  /* 0x00016800011a7983 */ /* 0x000ee80000300800 */
[----:B------:R-:W4:Y:S04]  /*28c40*/  LDL.LU R28, [R1+0xb8] ;  /* 0x0000b800011c7983 */ /* 0x000f280000300800 */
[----:B------:R0:W-:Y:S04]  /*28c50*/  @P3 STG.E.U16 [R4.64], R18 ;  /* 0x0000001204003986 */ /* 0x0001e8000c101504 */
[----:B0-----:R-:W2:Y:S01]  /*28c60*/  LDL.LU R18, [R1+0x208] ;  /* 0x0002080001127983 */ /* 0x001ea20000300800 */
[----:B------:R-:W-:-:S02]  /*28c70*/  ISETP.LT.AND P0, PT, R27, c[0x0][0x178], !P0 ;  /* 0x00005e001b007a0c */ /* 0x000fc40004701270 */
[----:B------:R-:W-:Y:S02]  /*28c80*/  ISETP.LT.AND P6, PT, R29, c[0x0][0x178], !P2 ;  /* 0x00005e001d007a0c */ /* 0x000fe400057c1270 */
[----:B------:R-:W-:Y:S02]  /*28c90*/  ISETP.LT.AND P5, PT, R2, c[0x0][0x178], !P2 ;  /* 0x00005e0002007a0c */ /* 0x000fe400057a1270 */
[----:B------:R-:W-:Y:S02]  /*28ca0*/  PRMT R19, R3, 0x7632, R19 ;  /* 0x0000763203137816 */ /* 0x000fe40000000013 */
[C---:B------:R-:W-:Y:S01]  /*28cb0*/  IADD3 R3, R0.reuse, c[0x0][0x198], RZ ;  /* 0x0000660000037a10 */ /* 0x040fe20007ffe0ff */
[----:B------:R-:W-:-:S04]  /*28cc0*/  IMAD.WIDE R16, R0, 0x2, R8 ;  /* 0x0000000200107825 */ /* 0x000fc800078e0208 */
[C---:B------:R-:W-:Y:S01]  /*28cd0*/  IMAD.WIDE R6, R3.reuse, 0x2, R14 ;  /* 0x0000000203067825 */ /* 0x040fe200078e020e */
[----:B------:R0:W-:Y:S03]  /*28ce0*/  @P0 STG.E.U16 [R16.64], R19 ;  /* 0x0000001310000986 */ /* 0x0001e6000c101504 */
[----:B------:R-:W-:Y:S01]  /*28cf0*/  IMAD.WIDE R4, R3, 0x2, R12 ;  /* 0x0000000203047825 */ /* 0x000fe200078e020c */
[----:B------:R-:W-:Y:S02]  /*28d00*/  IADD3 R0, R25, 0x37, RZ ;  /* 0x0000003719007810 */ /* 0x000fe40007ffe0ff */
[----:B------:R-:W-:Y:S02]  /*28d10*/  ISETP.LT.AND P3, PT, R24, c[0x0][0x178], !P2 ;  /* 0x00005e0018007a0c */ /* 0x000fe40005761270 */
[----:B------:R-:W-:Y:S02]  /*28d20*/  ISETP.LT.AND P2, PT, R27, c[0x0][0x178], !P2 ;  /* 0x00005e001b007a0c */ /* 0x000fe40005741270 */
[----:B------:R-:W-:-:S02]  /*28d30*/  ISETP.GE.AND P0, PT, R0, c[0x0][0x17c], PT ;  /* 0x00005f0000007a0c */ /* 0x000fc40003f06270 */
[----:B------:R-:W-:Y:S02]  /*28d40*/  IADD3 R20, R25, 0x36, RZ ;  /* 0x0000003619147810 */ /* 0x000fe40007ffe0ff */
[----:B------:R-:W-:Y:S02]  /*28d50*/  IADD3 R0, R3, c[0x0][0x198], RZ ;  /* 0x0000660003007a10 */ /* 0x000fe40007ffe0ff */
[----:B------:R-:W-:-:S03]  /*28d60*/  ISETP.GE.AND P1, PT, R20, c[0x0][0x17c], PT ;  /* 0x00005f0014007a0c */ /* 0x000fc60003f26270 */
[----:B0-----:R-:W-:Y:S01]  /*28d70*/  IMAD.WIDE R16, R0, 0x2, R14 ;  /* 0x0000000200107825 */ /* 0x001fe200078e020e */
[----:B--2---:R0:W-:Y:S01]  /*28d80*/  @P6 STG.E.U16 [R6.64], R18 ;  /* 0x0000001206006986 */ /* 0x0041e2000c101504 */
[----:B------:R-:W-:-:S03]  /*28d90*/  ISETP.LT.AND P6, PT, R2, c[0x0][0x178], !P4 ;  /* 0x00005e0002007a0c */ /* 0x000fc600067c1270 */
[----:B------:R1:W-:Y:S01]  /*28da0*/  @P5 STG.E.U16 [R4.64], R23 ;  /* 0x0000001704005986 */ /* 0x0003e2000c101504 */
[----:B------:R-:W-:Y:S02]  /*28db0*/  ISETP.LT.AND P5, PT, R29, c[0x0][0x178], !P4 ;  /* 0x00005e001d007a0c */ /* 0x000fe400067a1270 */
[----:B------:R-:W-:Y:S01]  /*28dc0*/  PRMT R20, R18, 0x7632, R20 ;  /* 0x0000763212147816 */ /* 0x000fe20000000014 */
[----:B0-----:R-:W-:-:S04]  /*28dd0*/  IMAD.WIDE R6, R3, 0x2, R8 ;  /* 0x0000000203067825 */ /* 0x001fc800078e0208 */
[----:B-1----:R-:W-:Y:S01]  /*28de0*/  IMAD.WIDE R4, R3, 0x2, R10 ;  /* 0x0000000203047825 */ /* 0x002fe200078e020a */
[----:B------:R-:W-:-:S03]  /*28df0*/  PRMT R3, R23, 0x7632, R3 ;  /* 0x0000763217037816 */ /* 0x000fc60000000003 */
[C---:B------:R-:W-:Y:S01]  /*28e00*/  IMAD.WIDE R18, R0.reuse, 0x2, R12 ;  /* 0x0000000200127825 */ /* 0x040fe200078e020c */
[----:B---3--:R0:W-:Y:S04]  /*28e10*/  @P3 STG.E.U16 [R4.64], R26 ;  /* 0x0000001a04003986 */ /* 0x0081e8000c101504 */
[----:B----4-:R1:W-:Y:S04]  /*28e20*/  @P2 STG.E.U16 [R6.64], R28 ;  /* 0x0000001c06002986 */ /* 0x0103e8000c101504 */
[----:B------:R-:W-:Y:S04]  /*28e30*/  @P5 STG.E.U16 [R16.64], R20 ;  /* 0x0000001410005986 */ /* 0x000fe8000c101504 */
[----:B------:R2:W-:Y:S01]  /*28e40*/  @P6 STG.E.U16 [R18.64], R3 ;  /* 0x0000000312006986 */ /* 0x0005e2000c101504 */
[----:B0-----:R-:W-:-:S04]  /*28e50*/  IMAD.WIDE R4, R0, 0x2, R10 ;  /* 0x0000000200047825 */ /* 0x001fc800078e020a */
[----:B-1----:R-:W-:Y:S01]  /*28e60*/  IMAD.WIDE R6, R0, 0x2, R8 ;  /* 0x0000000200067825 */ /* 0x002fe200078e0208 */
[----:B--2---:R-:W-:Y:S02]  /*28e70*/  PRMT R18, R26, 0x7632, R18 ;  /* 0x000076321a127816 */ /* 0x004fe40000000012 */
[----:B------:R-:W2:Y:S01]  /*28e80*/  LDL.LU R26, [R1+0x178] ;  /* 0x00017800011a7983 */ /* 0x000ea20000300800 */
[----:B------:R-:W-:Y:S02]  /*28e90*/  PRMT R19, R28, 0x7632, R19 ;  /* 0x000076321c137816 */ /* 0x000fe40000000013 */
[----:B------:R-:W-:Y:S01]  /*28ea0*/  IADD3 R3, R0, c[0x0][0x198], RZ ;  /* 0x0000660000037a10 */ /* 0x000fe20007ffe0ff */
[----:B------:R-:W3:Y:S04]  /*28eb0*/  LDL.LU R23, [R1+0xec] ;  /* 0x0000ec0001177983 */ /* 0x000ee80000300800 */
[----:B------:R-:W4:Y:S04]  /*28ec0*/  LDL.LU R28, [R1+0xdc] ;  /* 0x0000dc00011c7983 */ /* 0x000f280000300800 */
[----:B------:R-:W2:Y:S01]  /*28ed0*/  LDL R0, [R1+0x228] ;  /* 0x0002280001007983 */ /* 0x000ea20000100800 */
[----:B------:R-:W-:-:S02]  /*28ee0*/  ISETP.LT.AND P3, PT, R24, c[0x0][0x178], !P4 ;  /* 0x00005e0018007a0c */ /* 0x000fc40006761270 */
[----:B------:R-:W-:Y:S02]  /*28ef0*/  ISETP.LT.AND P4, PT, R27, c[0x0][0x178], !P4 ;  /* 0x00005e001b007a0c */ /* 0x000fe40006781270 */
[----:B------:R-:W-:Y:S02]  /*28f00*/  ISETP.LT.AND P5, PT, R29, c[0x0][0x178], !P1 ;  /* 0x00005e001d007a0c */ /* 0x000fe40004fa1270 */
[----:B------:R-:W-:Y:S01]  /*28f10*/  IADD3 R20, R25, 0x38, RZ ;  /* 0x0000003819147810 */ /* 0x000fe20007ffe0ff */
[----:B------:R-:W-:-:S06]  /*28f20*/  IMAD.WIDE R16, R3, 0x2, R14 ;  /* 0x0000000203107825 */ /* 0x000fcc00078e020e */
[----:B------:R-:W-:Y:S01]  /*28f30*/  @P3 STG.E.U16 [R4.64], R18 ;  /* 0x0000001204003986 */ /* 0x000fe2000c101504 */
[----:B------:R-:W-:-:S03]  /*28f40*/  ISETP.GE.AND P3, PT, R20, c[0x0][0x17c], PT ;  /* 0x00005f0014007a0c */ /* 0x000fc60003f66270 */
[----:B------:R-:W3:Y:S04]  /*28f50*/  LDL.LU R20, [R1+0x1dc] ;  /* 0x0001dc0001147983 */ /* 0x000ee80000300800 */
[----:B------:R0:W-:Y:S04]  /*28f60*/  @P4 STG.E.U16 [R6.64], R19 ;  /* 0x0000001306004986 */ /* 0x0001e8000c101504 */
[----:B0-----:R-:W3:Y:S04]  /*28f70*/  LDL.LU R19, [R1+0x188] ;  /* 0x0001880001137983 */ /* 0x001ee80000300800 */
[----:B--2---:R0:W-:Y:S04]  /*28f80*/  @P5 STG.E.U16 [R16.64], R0 ;  /* 0x0000000010005986 */ /* 0x0041e8000c101504 */
[----:B0-----:R-:W2:Y:S01]  /*28f90*/  LDL.LU R17, [R1+0x218] ;  /* 0x0002180001117983 */ /* 0x001ea20000300800 */
[----:B------:R-:W-:Y:S01]  /*28fa0*/  ISETP.LT.AND P2, PT, R2, c[0x0][0x178], !P1 ;  /* 0x00005e0002007a0c */ /* 0x000fe20004f41270 */
[----:B------:R-:W-:Y:S01]  /*28fb0*/  IMAD.WIDE R6, R3, 0x2, R12 ;  /* 0x0000000203067825 */ /* 0x000fe200078e020c */
[----:B------:R-:W-:-:S02]  /*28fc0*/  ISETP.LT.AND P6, PT, R24, c[0x0][0x178], !P1 ;  /* 0x00005e0018007a0c */ /* 0x000fc40004fc1270 */
[----:B------:R-:W-:Y:S01]  /*28fd0*/  ISETP.LT.AND P1, PT, R27, c[0x0][0x178], !P1 ;  /* 0x00005e001b007a0c */ /* 0x000fe20004f21270 */
[----:B------:R-:W-:-:S08]  /*28fe0*/  IMAD.WIDE R4, R3, 0x2, R10 ;  /* 0x0000000203047825 */ /* 0x000fd000078e020a */
[----:B--2---:R0:W-:Y:S04]  /*28ff0*/  @P2 STG.E.U16 [R6.64], R17 ;  /* 0x0000001106002986 */ /* 0x0041e8000c101504 */
[----:B0-----:R-:W2:Y:S01]  /*29000*/  LDL.LU R7, [R1+0x228] ;  /* 0x0002280001077983 */ /* 0x001ea20000300800 */
[----:B------:R-:W-:Y:S02]  /*29010*/  ISETP.LT.AND P5, PT, R29, c[0x0][0x178], !P0 ;  /* 0x00005e001d007a0c */ /* 0x000fe400047a1270 */
[----:B------:R-:W-:Y:S02]  /*29020*/  ISETP.LT.AND P4, PT, R2, c[0x0][0x178], !P0 ;  /* 0x00005e0002007a0c */ /* 0x000fe40004781270 */
[----:B------:R-:W-:Y:S01]  /*29030*/  IADD3 R0, R3, c[0x0][0x198], RZ ;  /* 0x0000660003007a10 */ /* 0x000fe20007ffe0ff */
[----:B---3--:R0:W-:Y:S01]  /*29040*/  @P6 STG.E.U16 [R4.64], R19 ;  /* 0x0000001304006986 */ /* 0x0081e2000c101504 */
[----:B------:R-:W-:-:S02]  /*29050*/  IADD3 R16, R25, 0x39, RZ ;  /* 0x0000003919107810 */ /* 0x000fc40007ffe0ff */
[----:B------:R-:W-:Y:S02]  /*29060*/  PRMT R18, R17, 0x7632, R18 ;  /* 0x0000763211127816 */ /* 0x000fe40000000012 */
[----:B------:R-:W-:Y:S01]  /*29070*/  ISETP.GE.AND P2, PT, R16, c[0x0][0x17c], PT ;  /* 0x00005f0010007a0c */ /* 0x000fe20003f46270 */
[----:B------:R-:W-:-:S04]  /*29080*/  IMAD.WIDE R16, R0, 0x2, R12 ;  /* 0x0000000200107825 */ /* 0x000fc800078e020c */
[----:B0-----:R-:W-:-:S05]  /*29090*/  IMAD.WIDE R4, R3, 0x2, R8 ;  /* 0x0000000203047825 */ /* 0x001fca00078e0208 */
[----:B------:R-:W-:Y:S01]  /*290a0*/  @P1 STG.E.U16 [R4.64], R26 ;  /* 0x0000001a04001986 */ /* 0x000fe2000c101504 */
[----:B------:R-:W-:Y:S02]  /*290b0*/  ISETP.LT.AND P1, PT, R24, c[0x0][0x178], !P0 ;  /* 0x00005e0018007a0c */ /* 0x000fe40004721270 */
[----:B--2---:R-:W-:Y:S01]  /*290c0*/  PRMT R3, R7, 0x7632, R3 ;  /* 0x0000763207037816 */ /* 0x004fe20000000003 */
[----:B------:R-:W-:-:S05]  /*290d0*/  IMAD.WIDE R6, R0, 0x2, R14 ;  /* 0x0000000200067825 */ /* 0x000fca00078e020e */
[----:B------:R-:W-:Y:S04]  /*290e0*/  @P5 STG.E.U16 [R6.64], R3 ;  /* 0x0000000306005986 */ /* 0x000fe8000c101504 */
[----:B------:R0:W-:Y:S02]  /*290f0*/  @P4 STG.E.U16 [R16.64], R18 ;  /* 0x0000001210004986 */ /* 0x0001e4000c101504 */
[----:B0-----:R-:W-:Y:S02]  /*29100*/  PRMT R17, R26, 0x7632, R17 ;  /* 0x000076321a117816 */ /* 0x001fe40000000011 */
[----:B------:R-:W2:Y:S01]  /*29110*/  LDL.LU R26, [R1+0xcc] ;  /* 0x0000cc00011a7983 */ /* 0x000ea20000300800 */
[----:B------:R-:W-:Y:S02]  /*29120*/  ISETP.LT.AND P0, PT, R27, c[0x0][0x178], !P0 ;  /* 0x00005e001b007a0c */ /* 0x000fe40004701270 */
[----:B------:R-:W-:Y:S01]  /*29130*/  ISETP.LT.AND P4, PT, R29, c[0x0][0x178], !P3 ;  /* 0x00005e001d007a0c */ /* 0x000fe20005f81270 */
[----:B------:R-:W-:Y:S01]  /*29140*/  IMAD.WIDE R4, R0, 0x2, R10 ;  /* 0x0000000200047825 */ /* 0x000fe200078e020a */
[----:B------:R-:W-:-:S02]  /*29150*/  ISETP.LT.AND P5, PT, R2, c[0x0][0x178], !P3 ;  /* 0x00005e0002007a0c */ /* 0x000fc40005fa1270 */
[----:B------:R-:W-:Y:S01]  /*29160*/  PRMT R16, R19, 0x7632, R16 ;  /* 0x0000763213107816 */ /* 0x000fe20000000010 */
[----:B------:R-:W-:Y:S01]  /*29170*/  IMAD.WIDE R6, R0, 0x2, R8 ;  /* 0x0000000200067825 */ /* 0x000fe200078e0208 */
[----:B------:R-:W-:Y:S02]  /*29180*/  ISETP.LT.AND P6, PT, R24, c[0x0][0x178], !P3 ;  /* 0x00005e0018007a0c */ /* 0x000fe40005fc1270 */
[----:B------:R-:W-:Y:S01]  /*29190*/  IADD3 R3, R0, c[0x0][0x198], RZ ;  /* 0x0000660000037a10 */ /* 0x000fe20007ffe0ff */
[----:B------:R0:W-:Y:S04]  /*291a0*/  @P1 STG.E.U16 [R4.64], R16 ;  /* 0x0000001004001986 */ /* 0x0001e8000c101504 */
[----:B------:R1:W-:Y:S01]  /*291b0*/  @P0 STG.E.U16 [R6.64], R17 ;  /* 0x0000001106000986 */ /* 0x0003e2000c101504 */
[----:B------:R-:W-:Y:S01]  /*291c0*/  IADD3 R0, R25, 0x3b, RZ ;  /* 0x0000003b19007810 */ /* 0x000fe20007ffe0ff */
[----:B0-----:R-:W-:-:S04]  /*291d0*/  IMAD.WIDE R4, R3, 0x2, R14 ;  /* 0x0000000203047825 */ /* 0x001fc800078e020e */
[C---:B-1----:R-:W-:Y:S01]  /*291e0*/  IMAD.WIDE R6, R3.reuse, 0x2, R12 ;  /* 0x0000000203067825 */ /* 0x042fe200078e020c */
[----:B------:R0:W-:Y:S03]  /*291f0*/  @P4 STG.E.U16 [R4.64], R20 ;  /* 0x0000001404004986 */ /* 0x0001e6000c101504 */
[----:B------:R-:W-:Y:S01]  /*29200*/  IMAD.WIDE R16, R3, 0x2, R10 ;  /* 0x0000000203107825 */ /* 0x000fe200078e020a */
[----:B------:R1:W-:Y:S01]  /*29210*/  @P5 STG.E.U16 [R6.64], R23 ;  /* 0x0000001706005986 */ /* 0x0003e2000c101504 */
[----:B------:R-:W-:-:S03]  /*29220*/  ISETP.LT.AND P3, PT, R27, c[0x0][0x178], !P3 ;  /* 0x00005e001b007a0c */ /* 0x000fc60005f61270 */
[----:B----4-:R3:W-:Y:S01]  /*29230*/  @P6 STG.E.U16 [R16.64], R28 ;  /* 0x0000001c10006986 */ /* 0x0107e2000c101504 */
[----:B------:R-:W-:Y:S02]  /*29240*/  ISETP.LT.AND P6, PT, R29, c[0x0][0x178], !P2 ;  /* 0x00005e001d007a0c */ /* 0x000fe400057c1270 */
[----:B------:R-:W-:Y:S02]  /*29250*/  ISETP.GE.AND P0, PT, R0, c[0x0][0x17c], PT ;  /* 0x00005f0000007a0c */ /* 0x000fe40003f06270 */
[----:B------:R-:W-:Y:S02]  /*29260*/  ISETP.LT.AND P5, PT, R2, c[0x0][0x178], !P2 ;  /* 0x00005e0002007a0c */ /* 0x000fe400057a1270 */
[----:B------:R-:W-:Y:S02]  /*29270*/  PRMT R0, R20, 0x7632, R0 ;  /* 0x0000763214007816 */ /* 0x000fe40000000000 */
[----:B------:R-:W-:Y:S02]  /*29280*/  ISETP.LT.AND P4, PT, R24, c[0x0][0x178], !P2 ;  /* 0x00005e0018007a0c */ /* 0x000fe40005781270 */
[C---:B0-----:R-:W-:Y:S01]  /*29290*/  IADD3 R20, R3.reuse, c[0x0][0x198], RZ ;  /* 0x0000660003147a10 */ /* 0x041fe20007ffe0ff */
[----:B------:R-:W-:Y:S01]  /*292a0*/  IMAD.WIDE R4, R3, 0x2, R8 ;  /* 0x0000000203047825 */ /* 0x000fe200078e0208 */
[----:B------:R-:W-:-:S02]  /*292b0*/  IADD3 R18, R25, 0x3a, RZ ;  /* 0x0000003a19127810 */ /* 0x000fc40007ffe0ff */
[----:B------:R-:W-:Y:S01]  /*292c0*/  PRMT R22, R23, 0x7632, R22 ;  /* 0x0000763217167816 */ /* 0x000fe20000000016 */
[----:B-1----:R-:W-:Y:S01]  /*292d0*/  IMAD.WIDE R6, R20, 0x2, R14 ;  /* 0x0000000214067825 */ /* 0x002fe200078e020e */
[----:B------:R-:W-:Y:S01]  /*292e0*/  ISETP.GE.AND P1, PT, R18, c[0x0][0x17c], PT ;  /* 0x00005f0012007a0c */ /* 0x000fe20003f26270 */
[----:B------:R-:W4:Y:S01]  /*292f0*/  LDL.LU R23, [R1+0x11c] ;  /* 0x00011c0001177983 */ /* 0x000f220000300800 */
[----:B------:R-:W-:Y:S01]  /*29300*/  PRMT R21, R28, 0x7632, R21 ;  /* 0x000076321c157816 */ /* 0x000fe20000000015 */
[----:B---3--:R-:W-:-:S04]  /*29310*/  IMAD.WIDE R16, R20, 0x2, R12 ;  /* 0x0000000214107825 */ /* 0x008fc800078e020c */
[----:B------:R-:W-:Y:S01]  /*29320*/  IMAD.WIDE R18, R20, 0x2, R10 ;  /* 0x0000000214127825 */ /* 0x000fe200078e020a */
[----:B--2---:R-:W-:Y:S01]  /*29330*/  PRMT R3, R26, 0x7632, R3 ;  /* 0x000076321a037816 */ /* 0x004fe20000000003 */
[----:B------:R0:W-:Y:S04]  /*29340*/  @P3 STG.E.U16 [R4.64], R26 ;  /* 0x0000001a04003986 */ /* 0x0001e8000c101504 */
[----:B------:R-:W-:Y:S04]  /*29350*/  @P6 STG.E.U16 [R6.64], R0 ;  /* 0x0000000006006986 */ /* 0x000fe8000c101504 */
[----:B------:R-:W-:Y:S04]  /*29360*/  @P5 STG.E.U16 [R16.64], R22 ;  /* 0x0000001610005986 */ /* 0x000fe8000c101504 */
[----:B0-----:R-:W2:Y:S04]  /*29370*/  LDL.LU R26, [R1+0xfc] ;  /* 0x0000fc00011a7983 */ /* 0x001ea80000300800 */
[----:B------:R-:W3:Y:S04]  /*29380*/  LDL.LU R28, [R1+0x20c] ;  /* 0x00020c00011c7983 */ /* 0x000ee80000300800 */
[----:B------:R0:W-:Y:S04]  /*29390*/  STL [R1+0xfd8], R22 ;  /* 0x000fd81601007387 */ /* 0x0001e80000100800 */
[----:B------:R1:W-:Y:S04]  /*293a0*/  @P4 STG.E.U16 [R18.64], R21 ;  /* 0x0000001512004986 */ /* 0x0003e8000c101504 */
[----:B0-----:R-:W2:Y:S04]  /*293b0*/  LDL.LU R22, [R1+0x15c] ;  /* 0x00015c0001167983 */ /* 0x001ea80000300800 */
[----:B-1----:R-:W2:Y:S01]  /*293c0*/  LDL.LU R21, [R1+0x1ec] ;  /* 0x0001ec0001157983 */ /* 0x002ea20000300800 */
[----:B------:R-:W-:-:S02]  /*293d0*/  ISETP.LT.AND P2, PT, R27, c[0x0][0x178], !P2 ;  /* 0x00005e001b007a0c */ /* 0x000fc40005741270 */
[----:B------:R-:W-:Y:S01]  /*293e0*/  ISETP.LT.AND P5, PT, R29, c[0x0][0x178], !P1 ;  /* 0x00005e001d007a0c */ /* 0x000fe20004fa1270 */
[C---:B------:R-:W-:Y:S01]  /*293f0*/  IMAD.WIDE R4, R20.reuse, 0x2, R8 ;  /* 0x0000000214047825 */ /* 0x040fe200078e0208 */
[----:B------:R-:W-:Y:S02]  /*29400*/  IADD3 R0, R20, c[0x0][0x198], RZ ;  /* 0x0000660014007a10 */ /* 0x000fe40007ffe0ff */
[----:B------:R-:W-:Y:S01]  /*29410*/  ISETP.LT.AND P4, PT, R2, c[0x0][0x178], !P1 ;  /* 0x00005e0002007a0c */ /* 0x000fe20004f81270 */
[----:B------:R-:W3:Y:S01]  /*29420*/  LDL.LU R20, [R1+0x1fc] ;  /* 0x0001fc0001147983 */ /* 0x000ee20000300800 */
[C---:B------:R-:W-:Y:S02]  /*29430*/  IADD3 R6, R25.reuse, 0x3c, RZ ;  /* 0x0000003c19067810 */ /* 0x040fe40007ffe0ff */
[----:B------:R-:W-:-:S03]  /*29440*/  IADD3 R18, R25, 0x3e, RZ ;  /* 0x0000003e19127810 */ /* 0x000fc60007ffe0ff */
[----:B------:R0:W-:Y:S01]  /*29450*/  @P2 STG.E.U16 [R4.64], R3 ;  /* 0x0000000304002986 */ /* 0x0001e2000c101504 */
[----:B------:R-:W-:Y:S01]  /*29460*/  ISETP.GE.AND P3, PT, R6, c[0x0][0x17c], PT ;  /* 0x00005f0006007a0c */ /* 0x000fe20003f66270 */
[----:B------:R-:W-:-:S04]  /*29470*/  IMAD.WIDE R6, R0, 0x2, R12 ;  /* 0x0000000200067825 */ /* 0x000fc800078e020c */
[----:B0-----:R-:W-:Y:S01]  /*29480*/  IMAD.WIDE R4, R0, 0x2, R14 ;  /* 0x0000000200047825 */ /* 0x001fe200078e020e */
[----:B------:R-:W-:Y:S02]  /*29490*/  IADD3 R3, R25, 0x3d, RZ ;  /* 0x0000003d19037810 */ /* 0x000fe40007ffe0ff */
[----:B------:R-:W-:Y:S02]  /*294a0*/  ISETP.LT.AND P6, PT, R24, c[0x0][0x178], !P1 ;  /* 0x00005e0018007a0c */ /* 0x000fe40004fc1270 */
[----:B------:R-:W-:Y:S02]  /*294b0*/  ISETP.GE.AND P2, PT, R3, c[0x0][0x17c], PT ;  /* 0x00005f0003007a0c */ /* 0x000fe40003f46270 */
[----:B------:R-:W-:Y:S01]  /*294c0*/  ISETP.LT.AND P1, PT, R27, c[0x0][0x178], !P1 ;  /* 0x00005e001b007a0c */ /* 0x000fe20004f21270 */
[----:B------:R-:W-:Y:S01]  /*294d0*/  IMAD.WIDE R16, R0, 0x2, R10 ;  /* 0x0000000200107825 */ /* 0x000fe200078e020a */
[----:B--2---:R0:W-:Y:S01]  /*294e0*/  @P5 STG.E.U16 [R4.64], R21 ;  /* 0x0000001504005986 */ /* 0x0041e2000c101504 */
[----:B------:R-:W-:-:S02]  /*294f0*/  ISETP.GE.AND P5, PT, R18, c[0x0][0x17c], PT ;  /* 0x00005f0012007a0c */ /* 0x000fc40003fa6270 */
[----:B------:R-:W-:Y:S01]  /*29500*/  PRMT R18, R21, 0x7632, R18 ;  /* 0x0000763215127816 */ /* 0x000fe20000000012 */
[----:B------:R1:W-:Y:S01]  /*29510*/  @P4 STG.E.U16 [R6.64], R22 ;  /* 0x0000001606004986 */ /* 0x0003e2000c101504 */
[----:B------:R-:W-:-:S03]  /*29520*/  PRMT R3, R22, 0x7632, R3 ;  /* 0x0000763216037816 */ /* 0x000fc60000000003 */
[----:B0-----:R-:W2:Y:S04]  /*29530*/  LDL.LU R21, [R1+0x16c] ;  /* 0x00016c0001157983 */ /* 0x001ea80000300800 */
[----:B-1----:R-:W2:Y:S01]  /*29540*/  LDL.LU R22, [R1+0xbc] ;  /* 0x0000bc0001167983 */ /* 0x002ea20000300800 */
[----:B------:R-:W-:Y:S01]  /*29550*/  ISETP.LT.AND P4, PT, R29, c[0x0][0x178], !P0 ;  /* 0x00005e001d007a0c */ /* 0x000fe20004781270 */
[C---:B------:R-:W-:Y:S01]  /*29560*/  IMAD.WIDE R4, R0.reuse, 0x2, R8 ;  /* 0x0000000200047825 */ /* 0x040fe200078e0208 */
[----:B------:R-:W-:Y:S01]  /*29570*/  IADD3 R0, R0, c[0x0][0x198], RZ ;  /* 0x0000660000007a10 */ /* 0x000fe20007ffe0ff */
[----:B----4-:R0:W-:Y:S01]  /*29580*/  @P6 STG.E.U16 [R16.64], R23 ;  /* 0x0000001710006986 */ /* 0x0101e2000c101504 */
[----:B------:R-:W-:-:S03]  /*29590*/  ISETP.LT.AND P6, PT, R2, c[0x0][0x178], !P0 ;  /* 0x00005e0002007a0c */ /* 0x000fc600047c1270 */
[----:B------:R1:W-:Y:S01]  /*295a0*/  @P1 STG.E.U16 [R4.64], R26 ;  /* 0x0000001a04001986 */ /* 0x0003e2000c101504 */
[----:B------:R-:W-:Y:S02]  /*295b0*/  ISETP.LT.AND P1, PT, R24, c[0x0][0x178], !P0 ;  /* 0x00005e0018007a0c */ /* 0x000fe40004721270 */
[----:B------:R-:W-:Y:S01]  /*295c0*/  ISETP.LT.AND P0, PT, R27, c[0x0][0x178], !P0 ;  /* 0x00005e001b007a0c */ /* 0x000fe20004701270 */
[----:B------:R-:W-:Y:S01]  /*295d0*/  IMAD.WIDE R6, R0, 0x2, R12 ;  /* 0x0000000200067825 */ /* 0x000fe200078e020c */
[----:B0-----:R-:W-:-:S03]  /*295e0*/  PRMT R16, R26, 0x7632, R16 ;  /* 0x000076321a107816 */ /* 0x001fc60000000010 */
[----:B-1----:R-:W-:Y:S01]  /*295f0*/  IMAD.WIDE R4, R0, 0x2, R14 ;  /* 0x0000000200047825 */ /* 0x002fe200078e020e */
[----:B------:R-:W4:Y:S01]  /*29600*/  LDL.LU R26, [R1+0x22c] ;  /* 0x00022c00011a7983 */ /* 0x000f220000300800 */
[----:B------:R-:W-:-:S03]  /*29610*/  PRMT R17, R23, 0x7632, R17 ;  /* 0x0000763217117816 */ /* 0x000fc60000000011 */
[----:B------:R0:W-:Y:S01]  /*29620*/  @P4 STG.E.U16 [R4.64], R18 ;  /* 0x0000001204004986 */ /* 0x0001e2000c101504 */
[----:B------:R-:W-:-:S03]  /*29630*/  ISETP.LT.AND P4, PT, R29, c[0x0][0x178], !P3 ;  /* 0x00005e001d007a0c */ /* 0x000fc60005f81270 */
[----:B------:R1:W-:Y:S04]  /*29640*/  @P6 STG.E.U16 [R6.64], R3 ;  /* 0x0000000306006986 */ /* 0x0003e8000c101504 */
[----:B------:R-:W4:Y:S01]  /*29650*/  LDL.LU R23, [R1+0x21c] ;  /* 0x00021c0001177983 */ /* 0x000f220000300800 */
[C---:B0-----:R-:W-:Y:S01]  /*29660*/  IMAD.WIDE R4, R0.reuse, 0x2, R10 ;  /* 0x0000000200047825 */ /* 0x041fe200078e020a */
[----:B-1----:R-:W-:-:S03]  /*29670*/  IADD3 R3, R0, c[0x0][0x198], RZ ;  /* 0x0000660000037a10 */ /* 0x002fc60007ffe0ff */
[----:B------:R-:W-:Y:S01]  /*29680*/  IMAD.WIDE R6, R0, 0x2, R8 ;  /* 0x0000000200067825 */ /* 0x000fe200078e0208 */
[C---:B------:R-:W-:Y:S01]  /*29690*/  IADD3 R0, R25.reuse, 0x3f, RZ ;  /* 0x0000003f19007810 */ /* 0x040fe20007ffe0ff */
[----:B------:R0:W-:Y:S04]  /*296a0*/  @P1 STG.E.U16 [R4.64], R17 ;  /* 0x0000001104001986 */ /* 0x0001e8000c101504 */
[----:B------:R-:W-:Y:S01]  /*296b0*/  @P0 STG.E.U16 [R6.64], R16 ;  /* 0x0000001006000986 */ /* 0x000fe2000c101504 */
[----:B------:R-:W-:Y:S02]  /*296c0*/  ISETP.GE.AND P0, PT, R0, c[0x0][0x17c], PT ;  /* 0x00005f0000007a0c */ /* 0x000fe40003f06270 */
[----:B------:R-:W-:Y:S01]  /*296d0*/  IADD3 R0, R25, 0x40, RZ ;  /* 0x0000004019007810 */ /* 0x000fe20007ffe0ff */
[----:B0-----:R-:W-:-:S05]  /*296e0*/  IMAD.WIDE R4, R3, 0x2, R14 ;  /* 0x0000000203047825 */ /* 0x001fca00078e020e */
[----:B---3--:R0:W-:Y:S01]  /*296f0*/  @P4 STG.E.U16 [R4.64], R28 ;  /* 0x0000001c04004986 */ /* 0x0081e2000c101504 */
[----:B------:R-:W-:Y:S02]  /*29700*/  ISETP.GE.AND P4, PT, R0, c[0x0][0x17c], PT ;  /* 0x00005f0000007a0c */ /* 0x000fe40003f86270 */
[----:B------:R-:W-:Y:S02]  /*29710*/  PRMT R0, R28, 0x7632, R0 ;  /* 0x000076321c007816 */ /* 0x000fe40000000000 */
[----:B0-----:R-:W3:Y:S01]  /*29720*/  LDL.LU R28, [R1+0x18c] ;  /* 0x00018c00011c7983 */ /* 0x001ee20000300800 */
[----:B------:R-:W-:Y:S02]  /*29730*/  ISETP.LT.AND P6, PT, R2, c[0x0][0x178], !P3 ;  /* 0x00005e0002007a0c */ /* 0x000fe40005fc1270 */
[----:B------:R-:W-:Y:S01]  /*29740*/  ISETP.LT.AND P1, PT, R24, c[0x0][0x178], !P3 ;  /* 0x00005e0018007a0c */ /* 0x000fe20005f21270 */
[----:B------:R-:W-:Y:S01]  /*29750*/  IMAD.WIDE R6, R3, 0x2, R12 ;  /* 0x0000000203067825 */ /* 0x000fe200078e020c */
[----:B------:R-:W-:-:S03]  /*29760*/  ISETP.LT.AND P3, PT, R27, c[0x0][0x178], !P3 ;  /* 0x00005e001b007a0c */ /* 0x000fc60005f61270 */
[----:B------:R-:W-:-:S06]  /*29770*/  IMAD.WIDE R4, R3, 0x2, R10 ;  /* 0x0000000203047825 */ /* 0x000fcc00078e020a */
[----:B------:R0:W-:Y:S01]  /*29780*/  @P6 STG.E.U16 [R6.64], R20 ;  /* 0x0000001406006986 */ /* 0x0001e2000c101504 */
[----:B------:R-:W-:Y:S02]  /*29790*/  ISETP.LT.AND P6, PT, R29, c[0x0][0x178], !P2 ;  /* 0x00005e001d007a0c */ /* 0x000fe400057c1270 */
[----:B------:R-:W-:Y:S01]  /*297a0*/  PRMT R17, R20, 0x7632, R17 ;  /* 0x0000763214117816 */ /* 0x000fe20000000011 */
[C---:B0-----:R-:W-:Y:S01]  /*297b0*/  IMAD.WIDE R6, R3.reuse, 0x2, R8 ;  /* 0x0000000203067825 */ /* 0x041fe200078e0208 */
[----:B------:R-:W-:Y:S01]  /*297c0*/  IADD3 R3, R3, c[0x0][0x198], RZ ;  /* 0x0000660003037a10 */ /* 0x000fe20007ffe0ff */
[----:B--2---:R0:W-:Y:S01]  /*297d0*/  @P1 STG.E.U16 [R4.64], R21 ;  /* 0x0000001504001986 */ /* 0x0041e2000c101504 */
[----:B------:R-:W-:-:S03]  /*297e0*/  ISETP.LT.AND P1, PT, R2, c[0x0][0x178], !P2 ;  /* 0x00005e0002007a0c */ /* 0x000fc60005721270 */
[----:B------:R1:W-:Y:S01]  /*297f0*/  @P3 STG.E.U16 [R6.64], R22 ;  /* 0x0000001606003986 */ /* 0x0003e2000c101504 */
[----:B------:R-:W-:Y:S02]  /*29800*/  ISETP.LT.AND P3, PT, R24, c[0x0][0x178], !P2 ;  /* 0x00005e0018007a0c */ /* 0x000fe40005761270 */
[----:B------:R-:W-:Y:S01]  /*29810*/  PRMT R16, R21, 0x7632, R16 ;  /* 0x0000763215107816 */ /* 0x000fe20000000010 */
[----:B0-----:R-:W-:Y:S01]  /*29820*/  IMAD.WIDE R4, R3, 0x2, R14 ;  /* 0x0000000203047825 */ /* 0x001fe200078e020e */
[----:B------:R-:W2:Y:S01]  /*29830*/  LDL.LU R21, [R1+0x17c] ;  /* 0x00017c0001157983 */ /* 0x000ea20000300800 */
[----:B------:R-:W-:Y:S02]  /*29840*/  ISETP.LT.AND P2, PT, R27, c[0x0][0x178], !P2 ;  /* 0x00005e001b007a0c */ /* 0x000fe40005741270 */
[----:B-1----:R-:W-:Y:S01]  /*29850*/  IMAD.WIDE R6, R3, 0x2, R12 ;  /* 0x0000000203067825 */ /* 0x002fe200078e020c */
[----:B------:R0:W-:Y:S01]  /*29860*/  @P6 STG.E.U16 [R4.64], R0 ;  /* 0x0000000004006986 */ /* 0x0001e2000c101504 */
[----:B------:R-:W-:-:S03]  /*29870*/  ISETP.LT.AND P6, PT, R29, c[0x0][0x178], !P5 ;  /* 0x00005e001d007a0c */ /* 0x000fc60006fc1270 */
[----:B------:R1:W-:Y:S01]  /*29880*/  @P1 STG.E.U16 [R6.64], R17 ;  /* 0x0000001106001986 */ /* 0x0003e2000c101504 */
[----:B------:R-:W-:Y:S01]  /*29890*/  ISETP.LT.AND P1, PT, R2, c[0x0][0x178], !P5 ;  /* 0x00005e0002007a0c */ /* 0x000fe20006f21270 */
[C---:B0-----:R-:W-:Y:S01]  /*298a0*/  IMAD.WIDE R4, R3.reuse, 0x2, R10 ;  /* 0x0000000203047825 */ /* 0x041fe200078e020a */
[----:B-1----:R-:W-:-:S04]  /*298b0*/  IADD3 R17, R3, c[0x0][0x198], RZ ;  /* 0x0000660003117a10 */ /* 0x002fc80007ffe0ff */
[----:B------:R0:W-:Y:S01]  /*298c0*/  @P3 STG.E.U16 [R4.64], R16 ;  /* 0x0000001004003986 */ /* 0x0001e2000c101504 */
[----:B------:R-:W-:Y:S01]  /*298d0*/  PRMT R0, R22, 0x7632, R0 ;  /* 0x0000763216007816 */ /* 0x000fe20000000000 */
[----:B------:R-:W-:-:S05]  /*298e0*/  IMAD.WIDE R6, R3, 0x2, R8 ;  /* 0x0000000203067825 */ /* 0x000fca00078e0208 */
[----:B------:R1:W-:Y:S01]  /*298f0*/  @P2 STG.E.U16 [R6.64], R0 ;  /* 0x0000000006002986 */ /* 0x0003e2000c101504 */
[----:B0-----:R-:W-:Y:S01]  /*29900*/  IMAD.WIDE R4, R17, 0x2, R14 ;  /* 0x0000000211047825 */ /* 0x001fe200078e020e */
[----:B----4-:R-:W-:-:S04]  /*29910*/  PRMT R16, R26, 0x7632, R16 ;  /* 0x000076321a107816 */ /* 0x010fc80000000010 */
[----:B------:R0:W-:Y:S01]  /*29920*/  @P6 STG.E.U16 [R4.64], R26 ;  /* 0x0000001a04006986 */ /* 0x0001e2000c101504 */
[----:B-1----:R-:W-:Y:S01]  /*29930*/  IMAD.WIDE R6, R17, 0x2, R12 ;  /* 0x0000000211067825 */ /* 0x002fe200078e020c */
[----:B------:R-:W-:Y:S02]  /*29940*/  ISETP.LT.AND P3, PT, R24, c[0x0][0x178], !P5 ;  /* 0x00005e0018007a0c */ /* 0x000fe40006f61270 */
[----:B------:R-:W-:Y:S02]  /*29950*/  PRMT R0, R23, 0x7632, R0 ;  /* 0x0000763217007816 */ /* 0x000fe40000000000 */
[----:B------:R1:W-:Y:S04]  /*29960*/  @P1 STG.E.U16 [R6.64], R23 ;  /* 0x0000001706001986 */ /* 0x0003e8000c101504 */
[----:B0-----:R-:W4:Y:S04]  /*29970*/  LDL.LU R26, [R1+0x240] ;  /* 0x00024000011a7983 */ /* 0x001f280000300800 */
[----:B------:R-:W4:Y:S04]  /*29980*/  LDL.LU R22, [R1+0x230] ;  /* 0x0002300001167983 */ /* 0x000f280000300800 */
[----:B-1----:R-:W4:Y:S01]  /*29990*/  LDL.LU R23, [R1+0x1b0] ;  /* 0x0001b00001177983 */ /* 0x002f220000300800 */
[----:B------:R-:W-:Y:S01]  /*299a0*/  IMAD.WIDE R4, R17, 0x2, R10 ;  /* 0x0000000211047825 */ /* 0x000fe200078e020a */
[----:B---3--:R-:W-:-:S04]  /*299b0*/  PRMT R18, R28, 0x7632, R18 ;  /* 0x000076321c127816 */ /* 0x008fc80000000012 */
[----:B------:R0:W-:Y:S04]  /*299c0*/  @P3 STG.E.U16 [R4.64], R28 ;  /* 0x0000001c04003986 */ /* 0x0001e8000c101504 */
[----:B0-----:R-:W3:Y:S01]  /*299d0*/  LDL.LU R28, [R1+0x1a0] ;  /* 0x0001a000011c7983 */ /* 0x001ee20000300800 */
[----:B------:R-:W-:Y:S02]  /*299e0*/  IADD3 R3, R25, 0x41, RZ ;  /* 0x0000004119037810 */ /* 0x000fe40007ffe0ff */
[----:B------:R-:W-:Y:S02]  /*299f0*/  ISETP.LT.AND P5, PT, R27, c[0x0][0x178], !P5 ;  /* 0x00005e001b007a0c */ /* 0x000fe40006fa1270 */
[----:B------:R-:W-:Y:S02]  /*29a00*/  ISETP.LT.AND P6, PT, R29, c[0x0][0x178], !P0 ;  /* 0x00005e001d007a0c */ /* 0x000fe400047c1270 */
[----:B------:R-:W-:-:S02]  /*29a10*/  ISETP.GE.AND P2, PT, R3, c[0x0][0x17c], PT ;  /* 0x00005f0003007a0c */ /* 0x000fc40003f46270 */
[C---:B------:R-:W-:Y:S02]  /*29a20*/  IADD3 R3, R17.reuse, c[0x0][0x198], RZ ;  /* 0x0000660011037a10 */ /* 0x040fe40007ffe0ff */
[----:B------:R-:W-:Y:S01]  /*29a30*/  ISETP.LT.AND P1, PT, R2, c[0x0][0x178], !P0 ;  /* 0x00005e0002007a0c */ /* 0x000fe20004721270 */
[----:B------:R-:W-:Y:S01]  /*29a40*/  IMAD.WIDE R4, R17, 0x2, R8 ;  /* 0x0000000211047825 */ /* 0x000fe200078e0208 */
[----:B------:R-:W-:Y:S02]  /*29a50*/  ISETP.LT.AND P3, PT, R24, c[0x0][0x178], !P0 ;  /* 0x00005e0018007a0c */ /* 0x000fe40004761270 */
[----:B------:R-:W-:Y:S01]  /*29a60*/  ISETP.LT.AND P0, PT, R27, c[0x0][0x178], !P0 ;  /* 0x00005e001b007a0c */ /* 0x000fe20004701270 */
[----:B------:R-:W-:Y:S01]  /*29a70*/  IMAD.WIDE R6, R3, 0x2, R14 ;  /* 0x0000000203067825 */ /* 0x000fe200078e020e */
[----:B------:R-:W-:Y:S01]  /*29a80*/  IADD3 R20, R25, 0x42, RZ ;  /* 0x0000004219147810 */ /* 0x000fe20007ffe0ff */
[----:B--2---:R0:W-:Y:S01]  /*29a90*/  @P5 STG.E.U16 [R4.64], R21 ;  /* 0x0000001504005986 */ /* 0x0041e2000c101504 */
[----:B------:R-:W-:-:S03]  /*29aa0*/  PRMT R19, R21, 0x7632, R19 ;  /* 0x0000763215137816 */ /* 0x000fc60000000013 */
[----:B------:R1:W-:Y:S01]  /*29ab0*/  @P6 STG.E.U16 [R6.64], R16 ;  /* 0x0000001006006986 */ /* 0x0003e2000c101504 */
[----:B------:R-:W-:Y:S01]  /*29ac0*/  ISETP.LT.AND P6, PT, R29, c[0x0][0x178], !P4 ;  /* 0x00005e001d007a0c */ /* 0x000fe200067c1270 */
[----:B0-----:R-:W-:-:S04]  /*29ad0*/  IMAD.WIDE R4, R3, 0x2, R12 ;  /* 0x0000000203047825 */ /* 0x001fc800078e020c */
[C---:B-1----:R-:W-:Y:S01]  /*29ae0*/  IMAD.WIDE R6, R3.reuse, 0x2, R10 ;  /* 0x0000000203067825 */ /* 0x042fe200078e020a */
[----:B------:R0:W-:Y:S03]  /*29af0*/  @P1 STG.E.U16 [R4.64], R0 ;  /* 0x0000000004001986 */ /* 0x0001e6000c101504 */
[C---:B------:R-:W-:Y:S01]  /*29b00*/  IMAD.WIDE R16, R3.reuse, 0x2, R8 ;  /* 0x0000000203107825 */ /* 0x040fe200078e0208 */
[----:B------:R-:W-:Y:S01]  /*29b10*/  IADD3 R3, R3, c[0x0][0x198], RZ ;  /* 0x0000660003037a10 */ /* 0x000fe20007ffe0ff */
[----:B------:R1:W-:Y:S01]  /*29b20*/  @P3 STG.E.U16 [R6.64], R18 ;  /* 0x0000001206003986 */ /* 0x0003e2000c101504 */
[----:B------:R-:W-:-:S03]  /*29b30*/  ISETP.LT.AND P1, PT, R24, c[0x0][0x178], !P4 ;  /* 0x00005e0018007a0c */ /* 0x000fc60006721270 */
[----:B------:R-:W-:Y:S01]  /*29b40*/  @P0 STG.E.U16 [R16.64], R19 ;  /* 0x0000001310000986 */ /* 0x000fe2000c101504 */
[----:B------:R-:W-:Y:S01]  /*29b50*/  ISETP.LT.AND P0, PT, R2, c[0x0][0x178], !P4 ;  /* 0x00005e0002007a0c */ /* 0x000fe20006701270 */
[----:B0-----:R-:W-:-:S04]  /*29b60*/  IMAD.WIDE R4, R3, 0x2, R14 ;  /* 0x0000000203047825 */ /* 0x001fc800078e020e */
[----:B-1----:R-:W-:Y:S01]  /*29b70*/  IMAD.WIDE R6, R3, 0x2, R12 ;  /* 0x0000000203067825 */ /* 0x002fe200078e020c */
[----:B------:R-:W-:Y:S02]  /*29b80*/  ISETP.LT.AND P4, PT, R27, c[0x0][0x178], !P4 ;  /* 0x00005e001b007a0c */ /* 0x000fe40006781270 */
[----:B------:R-:W-:Y:S02]  /*29b90*/  ISETP.LT.AND P3, PT, R29, c[0x0][0x178], !P2 ;  /* 0x00005e001d007a0c */ /* 0x000fe40005761270 */
[C---:B------:R-:W-:Y:S01]  /*29ba0*/  IADD3 R0, R3.reuse, c[0x0][0x198], RZ ;  /* 0x0000660003007a10 */ /* 0x040fe20007ffe0ff */
[----:B----4-:R0:W-:Y:S04]  /*29bb0*/  @P6 STG.E.U16 [R4.64], R26 ;  /* 0x0000001a04006986 */ /* 0x0101e8000c101504 */
[----:B------:R-:W-:Y:S01]  /*29bc0*/  @P0 STG.E.U16 [R6.64], R22 ;  /* 0x0000001606000986 */ /* 0x000fe2000c101504 */
[----:B0-----:R-:W-:-:S05]  /*29bd0*/  IMAD.WIDE R4, R3, 0x2, R10 ;  /* 0x0000000203047825 */ /* 0x001fca00078e020a */
[----:B------:R0:W-:Y:S01]  /*29be0*/  @P1 STG.E.U16 [R4.64], R23 ;  /* 0x0000001704001986 */ /* 0x0001e2000c101504 */
[----:B------:R-:W-:Y:S01]  /*29bf0*/  ISETP.LT.AND P1, PT, R2, c[0x0][0x178], !P2 ;  /* 0x00005e0002007a0c */ /* 0x000fe20005721270 */
[----:B------:R-:W-:Y:S01]  /*29c00*/  IMAD.WIDE R16, R3, 0x2, R8 ;  /* 0x0000000203107825 */ /* 0x000fe200078e0208 */
[----:B------:R-:W-:Y:S02]  /*29c10*/  ISETP.GE.AND P5, PT, R20, c[0x0][0x17c], PT ;  /* 0x00005f0014007a0c */ /* 0x000fe40003fa6270 */
[----:B------:R-:W-:Y:S01]  /*29c20*/  PRMT R20, R26, 0x7632, R20 ;  /* 0x000076321a147816 */ /* 0x000fe20000000014 */
[----:B------:R-:W-:Y:S01]  /*29c30*/  IMAD.WIDE R18, R0, 0x2, R14 ;  /* 0x0000000200127825 */ /* 0x000fe200078e020e */
[----:B------:R-:W-:Y:S01]  /*29c40*/  PRMT R3, R22, 0x7632, R3 ;  /* 0x0000763216037816 */ /* 0x000fe20000000003 */
[----:B------:R-:W2:Y:S02]  /*29c50*/  LDL.LU R26, [R1+0x280] ;  /* 0x00028000011a7983 */ /* 0x000ea40000300800 */
[----:B0-----:R-:W-:-:S02]  /*29c60*/  IMAD.WIDE R4, R0, 0x2, R12 ;  /* 0x0000000200047825 */ /* 0x001fc400078e020c */
[----:B---3--:R-:W-:Y:S04]  /*29c70*/  @P4 STG.E.U16 [R16.64], R28 ;  /* 0x0000001c10004986 */ /* 0x008fe8000c101504 */
        /* <DEDUP_REMOVED lines=12> */
[C---:B------:R-:W-:Y:S01]  /*29d40*/  IADD3 R21, R25.reuse, 0x43, RZ ;  /* 0x0000004319157810 */ /* 0x040fe20007ffe0ff */
[----:B------:R-:W-:Y:S01]  /*29d50*/  IMAD.WIDE R4, R0, 0x2, R14 ;  /* 0x0000000200047825 */ /* 0x000fe200078e020e */
[----:B------:R-:W-:Y:S02]  /*29d60*/  PRMT R19, R28, 0x7632, R19 ;  /* 0x000076321c137816 */ /* 0x000fe40000000013 */
[----:B------:R-:W-:Y:S01]  /*29d70*/  IADD3 R20, R25, 0x44, RZ ;  /* 0x0000004419147810 */ /* 0x000fe20007ffe0ff */
[----:B------:R0:W-:Y:S01]  /*29d80*/  @P4 STG.E.U16 [R6.64], R18 ;  /* 0x0000001206004986 */ /* 0x0001e2000c101504 */
[----:B------:R-:W-:-:S02]  /*29d90*/  ISETP.GE.AND P6, PT, R21, c[0x0][0x17c], PT ;  /* 0x00005f0015007a0c */ /* 0x000fc40003fc6270 */
[----:B------:R-:W-:Y:S01]  /*29da0*/  ISETP.GE.AND P0, PT, R20, c[0x0][0x17c], PT ;  /* 0x00005f0014007a0c */ /* 0x000fe20003f06270 */
[----:B------:R-:W-:Y:S01]  /*29db0*/  @P2 STG.E.U16 [R16.64], R19 ;  /* 0x0000001310002986 */ /* 0x000fe2000c101504 */
[----:B------:R-:W-:Y:S01]  /*29dc0*/  IADD3 R21, R25, 0x45, RZ ;  /* 0x0000004519157810 */ /* 0x000fe20007ffe0ff */
[----:B0-----:R-:W-:Y:S02]  /*29dd0*/  IMAD.WIDE R6, R0, 0x2, R12 ;  /* 0x0000000200067825 */ /* 0x001fe400078e020c */
[----:B--2---:R0:W-:Y:S01]  /*29de0*/  @P3 STG.E.U16 [R4.64], R26 ;  /* 0x0000001a04003986 */ /* 0x0041e2000c101504 */
[----:B------:R-:W-:Y:S02]  /*29df0*/  PRMT R20, R26, 0x7632, R20 ;  /* 0x000076321a147816 */ /* 0x000fe40000000014 */
[----:B------:R-:W-:Y:S01]  /*29e00*/  ISETP.GE.AND P3, PT, R21, c[0x0][0x17c], PT ;  /* 0x00005f0015007a0c */ /* 0x000fe20003f66270 */
[----:B0-----:R-:W2:Y:S04]  /*29e10*/  LDL.LU R26, [R1+0x2a0] ;  /* 0x0002a000011a7983 */ /* 0x001ea80000300800 */
[----:B------:R-:W4:Y:S04]  /*29e20*/  LDL.LU R22, [R1+0x290] ;  /* 0x0002900001167983 */ /* 0x000f280000300800 */
[----:B------:R-:W2:Y:S04]  /*29e30*/  LDL.LU R23, [R1+0x260] ;  /* 0x0002600001177983 */ /* 0x000ea80000300800 */
[----:B------:R-:W2:Y:S04]  /*29e40*/  LDL.LU R28, [R1+0x190] ;  /* 0x00019000011c7983 */ /* 0x000ea80000300800 */
[----:B------:R-:W2:Y:S04]  /*29e50*/  LDL.LU R21, [R1+0x1c0] ;  /* 0x0001c00001157983 */ /* 0x000ea80000300800 */
[----:B---3--:R0:W-:Y:S04]  /*29e60*/  @P1 STG.E.U16 [R6.64], R2 ;  /* 0x0000000206001986 */ /* 0x0081e8000c101504 */
[----:B0-----:R-:W3:Y:S04]  /*29e70*/  LDL.LU R2, [R1+0xfe4] ;  /* 0x000fe40001027983 */ /* 0x001ee80000300800 */
[----:B------:R-:W2:Y:S04]  /*29e80*/  LDL.LU R6, [R1+0x270] ;  /* 0x0002700001067983 */ /* 0x000ea80000300800 */
[----:B------:R-:W2:Y:S01]  /*29e90*/  LDL.LU R7, [R1+0x250] ;  /* 0x0002500001077983 */ /* 0x000ea20000300800 */
[----:B------:R-:W-:-:S02]  /*29ea0*/  ISETP.LT.AND P2, PT, R24, c[0x0][0x178], !P5 ;  /* 0x00005e0018007a0c */ /* 0x000fc40006f41270 */
[----:B------:R-:W-:Y:S02]  /*29eb0*/  ISETP.LT.AND P5, PT, R27, c[0x0][0x178], !P5 ;  /* 0x00005e001b007a0c */ /* 0x000fe40006fa1270 */
[----:B------:R-:W-:Y:S01]  /*29ec0*/  ISETP.LT.AND P4, PT, R29, c[0x0][0x178], !P6 ;  /* 0x00005e001d007a0c */ /* 0x000fe20007781270 */
[C---:B------:R-:W-:Y:S01]  /*29ed0*/  IMAD.WIDE R4, R0.reuse, 0x2, R10 ;  /* 0x0000000200047825 */ /* 0x040fe200078e020a */
[----:B------:R-:W-:-:S03]  /*29ee0*/  IADD3 R3, R0, c[0x0][0x198], RZ ;  /* 0x0000660000037a10 */ /* 0x000fc60007ffe0ff */
[----:B------:R-:W-:-:S04]  /*29ef0*/  IMAD.WIDE R16, R0, 0x2, R8 ;  /* 0x0000000200107825 */ /* 0x000fc800078e0208 */
[----:B------:R-:W-:Y:S01]  /*29f00*/  IMAD.WIDE R18, R3, 0x2, R14 ;  /* 0x0000000203127825 */ /* 0x000fe200078e020e */
[----:B--2---:R0:W-:Y:S01]  /*29f10*/  @P2 STG.E.U16 [R4.64], R7 ;  /* 0x0000000704002986 */ /* 0x0041e2000c101504 */
[----:B---3--:R-:W-:-:S03]  /*29f20*/  ISETP.LT.AND P2, PT, R2, c[0x0][0x178], !P6 ;  /* 0x00005e0002007a0c */ /* 0x008fc60007741270 */
[----:B------:R-:W-:Y:S01]  /*29f30*/  @P5 STG.E.U16 [R16.64], R21 ;  /* 0x0000001510005986 */ /* 0x000fe2000c101504 */
[----:B------:R-:W-:-:S03]  /*29f40*/  PRMT R0, R6, 0x7632, R0 ;  /* 0x0000763206007816 */ /* 0x000fc60000000000 */
[----:B------:R1:W-:Y:S01]  /*29f50*/  @P4 STG.E.U16 [R18.64], R20 ;  /* 0x0000001412004986 */ /* 0x0003e2000c101504 */
[----:B------:R-:W-:Y:S02]  /*29f60*/  ISETP.LT.AND P4, PT, R24, c[0x0][0x178], !P6 ;  /* 0x00005e0018007a0c */ /* 0x000fe40007781270 */
[----:B------:R-:W-:Y:S01]  /*29f70*/  ISETP.LT.AND P6, PT, R27, c[0x0][0x178], !P6 ;  /* 0x00005e001b007a0c */ /* 0x000fe200077c1270 */
[----:B0-----:R-:W-:Y:S01]  /*29f80*/  IMAD.WIDE R4, R3, 0x2, R12 ;  /* 0x0000000203047825 */ /* 0x001fe200078e020c */
[----:B------:R-:W-:-:S04]  /*29f90*/  ISETP.LT.AND P5, PT, R29, c[0x0][0x178], !P0 ;  /* 0x00005e001d007a0c */ /* 0x000fc800047a1270 */
[----:B------:R0:W-:Y:S01]  /*29fa0*/  @P2 STG.E.U16 [R4.64], R0 ;  /* 0x0000000004002986 */ /* 0x0001e2000c101504 */
[----:B------:R-:W-:Y:S02]  /*29fb0*/  ISETP.LT.AND P2, PT, R2, c[0x0][0x178], !P0 ;  /* 0x00005e0002007a0c */ /* 0x000fe40004741270 */
[----:B-1----:R-:W-:Y:S01]  /*29fc0*/  PRMT R18, R7, 0x7632, R18 ;  /* 0x0000763207127816 */ /* 0x002fe20000000012 */
[----:B------:R-:W-:Y:S01]  /*29fd0*/  IMAD.WIDE R6, R3, 0x2, R10 ;  /* 0x0000000203067825 */ /* 0x000fe200078e020a */
[----:B------:R-:W-:-:S03]  /*29fe0*/  PRMT R19, R21, 0x7632, R19 ;  /* 0x0000763215137816 */ /* 0x000fc60000000013 */
[C---:B------:R-:W-:Y:S01]  /*29ff0*/  IMAD.WIDE R16, R3.reuse, 0x2, R8 ;  /* 0x0000000203107825 */ /* 0x040fe200078e0208 */
[----:B------:R-:W-:Y:S01]  /*2a000*/  IADD3 R3, R3, c[0x0][0x198], RZ ;  /* 0x0000660003037a10 */ /* 0x000fe20007ffe0ff */
[----:B------:R1:W-:Y:S01]  /*2a010*/  @P4 STG.E.U16 [R6.64], R18 ;  /* 0x0000001206004986 */ /* 0x0003e2000c101504 */
[----:B------:R-:W-:Y:S02]  /*2a020*/  ISETP.LT.AND P4, PT, R24, c[0x0][0x178], !P0 ;  /* 0x00005e0018007a0c */ /* 0x000fe40004781270 */
[----:B------:R-:W-:Y:S01]  /*2a030*/  ISETP.LT.AND P0, PT, R27, c[0x0][0x178], !P0 ;  /* 0x00005e001b007a0c */ /* 0x000fe20004701270 */
[----:B------:R2:W-:Y:S01]  /*2a040*/  @P6 STG.E.U16 [R16.64], R19 ;  /* 0x0000001310006986 */ /* 0x0005e2000c101504 */
[----:B0-----:R-:W-:Y:S01]  /*2a050*/  IMAD.WIDE R4, R3, 0x2, R14 ;  /* 0x0000000203047825 */ /* 0x001fe200078e020e */
[----:B------:R-:W-:Y:S02]  /*2a060*/  ISETP.LT.AND P6, PT, R29, c[0x0][0x178], !P3 ;  /* 0x00005e001d007a0c */ /* 0x000fe40005fc1270 */
[----:B------:R-:W-:Y:S01]  /*2a070*/  IADD3 R20, R25, 0x46, RZ ;  /* 0x0000004619147810 */ /* 0x000fe20007ffe0ff */
[C---:B-1----:R-:W-:Y:S01]  /*2a080*/  IMAD.WIDE R6, R3.reuse, 0x2, R12 ;  /* 0x0000000203067825 */ /* 0x042fe200078e020c */
[C---:B------:R-:W-:Y:S01]  /*2a090*/  IADD3 R0, R3.reuse, c[0x0][0x198], RZ ;  /* 0x0000660003007a10 */ /* 0x040fe20007ffe0ff */
[----:B------:R0:W-:Y:S01]  /*2a0a0*/  @P5 STG.E.U16 [R4.64], R26 ;  /* 0x0000001a04005986 */ /* 0x0001e2000c101504 */
[----:B------:R-:W-:Y:S01]  /*2a0b0*/  ISETP.GE.AND P1, PT, R20, c[0x0][0x17c], PT ;  /* 0x00005f0014007a0c */ /* 0x000fe20003f26270 */
[----:B--2---:R-:W-:-:S02]  /*2a0c0*/  IMAD.WIDE R16, R3, 0x2, R8 ;  /* 0x0000000203107825 */ /* 0x004fc400078e0208 */
[----:B----4-:R-:W-:Y:S01]  /*2a0d0*/  @P2 STG.E.U16 [R6.64], R22 ;  /* 0x0000001606002986 */ /* 0x010fe2000c101504 */
[----:B------:R-:W-:Y:S01]  /*2a0e0*/  ISETP.LT.AND P2, PT, R2, c[0x0][0x178], !P3 ;  /* 0x00005e0002007a0c */ /* 0x000fe20005f41270 */
[----:B------:R-:W-:Y:S01]  /*2a0f0*/  IMAD.WIDE R18, R0, 0x2, R14 ;  /* 0x0000000200127825 */ /* 0x000fe200078e020e */
[----:B------:R-:W-:-:S03]  /*2a100*/  PRMT R20, R26, 0x7632, R20 ;  /* 0x000076321a147816 */ /* 0x000fc60000000014 */
[----:B0-----:R-:W-:Y:S01]  /*2a110*/  IMAD.WIDE R4, R3, 0x2, R10 ;  /* 0x0000000203047825 */ /* 0x001fe200078e020a */
[----:B------:R-:W2:Y:S04]  /*2a120*/  LDL.LU R26, [R1+0x2d0] ;  /* 0x0002d000011a7983 */ /* 0x000ea80000300800 */
[----:B------:R0:W-:Y:S04]  /*2a130*/  @P4 STG.E.U16 [R4.64], R23 ;  /* 0x0000001704004986 */ /* 0x0001e8000c101504 */
[----:B------:R-:W-:Y:S04]  /*2a140*/  @P0 STG.E.U16 [R16.64], R28 ;  /* 0x0000001c10000986 */ /* 0x000fe8000c101504 */
        /* <DEDUP_REMOVED lines=163> */
[----:B------:R-:W-:Y:S01]  /*2ab80*/  ISETP.LT.AND P4, PT, R29, c[0x0][0x178], !P1 ;  /* 0x00005e001d007a0c */ /* 0x000fe20004f81270 */
[----:B------:R-:W-:Y:S01]  /*2ab90*/  IMAD.WIDE R4, R0, 0x2, R12 ;  /* 0x0000000200047825 */ /* 0x000fe200078e020c */
[----:B------:R-:W-:-:S02]  /*2aba0*/  IADD3 R21, R25, 0x4f, RZ ;  /* 0x0000004f19157810 */ /* 0x000fc40007ffe0ff */
[C---:B------:R-:W-:Y:S01]  /*2abb0*/  IADD3 R3, R0.reuse, c[0x0][0x198], RZ ;  /* 0x0000660000037a10 */ /* 0x040fe20007ffe0ff */
[C---:B------:R-:W-:Y:S01]  /*2abc0*/  IMAD.WIDE R6, R0.reuse, 0x2, R10 ;  /* 0x0000000200067825 */ /* 0x040fe200078e020a */
[----:B------:R-:W-:Y:S01]  /*2abd0*/  ISETP.GE.AND P5, PT, R21, c[0x0][0x17c], PT ;  /* 0x00005f0015007a0c */ /* 0x000fe20003fa6270 */
[----:B------:R0:W-:Y:S01]  /*2abe0*/  @P2 STG.E.U16 [R4.64], R18 ;  /* 0x0000001204002986 */ /* 0x0001e2000c101504 */
[----:B------:R-:W-:Y:S01]  /*2abf0*/  PRMT R19, R23, 0x7632, R19 ;  /* 0x0000763217137816 */ /* 0x000fe20000000013 */
[----:B------:R-:W-:Y:S01]  /*2ac00*/  IMAD.WIDE R16, R0, 0x2, R8 ;  /* 0x0000000200107825 */ /* 0x000fe200078e0208 */
[----:B------:R-:W-:Y:S02]  /*2ac10*/  PRMT R20, R28, 0x7632, R20 ;  /* 0x000076321c147816 */ /* 0x000fe40000000014 */
[----:B------:R-:W-:Y:S02]  /*2ac20*/  IADD3 R21, R25, 0x50, RZ ;  /* 0x0000005019157810 */ /* 0x000fe40007ffe0ff */
[----:B------:R-:W-:Y:S01]  /*2ac30*/  ISETP.LT.AND P2, PT, R2, c[0x0][0x178], !P1 ;  /* 0x00005e0002007a0c */ /* 0x000fe20004f41270 */
[----:B------:R1:W-:Y:S01]  /*2ac40*/  @P3 STG.E.U16 [R6.64], R19 ;  /* 0x0000001306003986 */ /* 0x0003e2000c101504 */
[----:B------:R-:W-:Y:S01]  /*2ac50*/  ISETP.GE.AND P0, PT, R21, c[0x0][0x17c], PT ;  /* 0x00005f0015007a0c */ /* 0x000fe20003f06270 */
[----:B0-----:R-:W-:-:S02]  /*2ac60*/  IMAD.WIDE R4, R3, 0x2, R14 ;  /* 0x0000000203047825 */ /* 0x001fc400078e020e */
[----:B------:R0:W-:Y:S01]  /*2ac70*/  @P6 STG.E.U16 [R16.64], R20 ;  /* 0x0000001410006986 */ /* 0x0001e2000c101504 */
[----:B------:R-:W-:Y:S02]  /*2ac80*/  IADD3 R21, R25, 0x51, RZ ;  /* 0x0000005119157810 */ /* 0x000fe40007ffe0ff */
[C---:B------:R-:W-:Y:S01]  /*2ac90*/  IADD3 R0, R3.reuse, c[0x0][0x198], RZ ;  /* 0x0000660003007a10 */ /* 0x040fe20007ffe0ff */
[----:B-1----:R-:W-:-:S04]  /*2aca0*/  IMAD.WIDE R6, R3, 0x2, R10 ;  /* 0x0000000203067825 */ /* 0x002fc800078e020a */
[----:B0-----:R-:W-:Y:S01]  /*2acb0*/  IMAD.WIDE R16, R3, 0x2, R8 ;  /* 0x0000000203107825 */ /* 0x001fe200078e0208 */
        /* <DEDUP_REMOVED lines=9> */
[----:B---3--:R0:W-:Y:S04]  /*2ad50*/  @P2 STG.E.U16 [R4.64], R22 ;  /* 0x0000001604002986 */ /* 0x0081e8000c101504 */
[----:B0-----:R-:W3:Y:S04]  /*2ad60*/  LDL.LU R22, [R1+0xfd8] ;  /* 0x000fd80001167983 */ /* 0x001ee80000300800 */
[----:B------:R-:W3:Y:S01]  /*2ad70*/  LDL.LU R5, [R1+0x2e4] ;  /* 0x0002e40001057983 */ /* 0x000ee20000300800 */
[----:B------:R-:W-:-:S02]  /*2ad80*/  ISETP.LT.AND P3, PT, R24, c[0x0][0x178], !P1 ;  /* 0x00005e0018007a0c */ /* 0x000fc40004f61270 */
[----:B------:R-:W-:Y:S02]  /*2ad90*/  ISETP.LT.AND P1, PT, R27, c[0x0][0x178], !P1 ;  /* 0x00005e001b007a0c */ /* 0x000fe40004f21270 */
[----:B------:R-:W-:Y:S01]  /*2ada0*/  ISETP.LT.AND P6, PT, R29, c[0x0][0x178], !P5 ;  /* 0x00005e001d007a0c */ /* 0x000fe20006fc1270 */
[----:B------:R-:W-:Y:S01]  /*2adb0*/  IMAD.WIDE R18, R0, 0x2, R14 ;  /* 0x0000000200127825 */ /* 0x000fe200078e020e */
[----:B------:R-:W-:-:S07]  /*2adc0*/  ISETP.LT.AND P2, PT, R2, c[0x0][0x178], !P5 ;  /* 0x00005e0002007a0c */ /* 0x000fce0006f41270 */
[----:B--2---:R0:W-:Y:S01]  /*2add0*/  @P3 STG.E.U16 [R6.64], R21 ;  /* 0x0000001506003986 */ /* 0x0041e2000c101504 */
[----:B------:R-:W-:-:S03]  /*2ade0*/  ISETP.LT.AND P3, PT, R24, c[0x0][0x178], !P5 ;  /* 0x00005e0018007a0c */ /* 0x000fc60006f61270 */
[----:B------:R-:W-:Y:S04]  /*2adf0*/  @P1 STG.E.U16 [R16.64], R3 ;  /* 0x0000000310001986 */ /* 0x000fe8000c101504 */
[----:B------:R3:W-:Y:S01]  /*2ae00*/  @P6 STG.E.U16 [R18.64], R20 ;  /* 0x0000001412006986 */ /* 0x0007e2000c101504 */
[----:B------:R-:W-:Y:S02]  /*2ae10*/  ISETP.LT.AND P6, PT, R27, c[0x0][0x178], !P5 ;  /* 0x00005e001b007a0c */ /* 0x000fe40006fc1270 */
[----:B------:R-:W-:Y:S01]  /*2ae20*/  ISETP.LT.AND P5, PT, R29, c[0x0][0x178], !P0 ;  /* 0x00005e001d007a0c */ /* 0x000fe200047a1270 */
[----:B0-----:R-:W-:Y:S01]  /*2ae30*/  IMAD.WIDE R6, R0, 0x2, R10 ;  /* 0x0000000200067825 */ /* 0x001fe200078e020a */
[----:B---3--:R-:W-:-:S03]  /*2ae40*/  PRMT R18, R5, 0x7632, R18 ;  /* 0x0000763205127816 */ /* 0x008fc60000000012 */
[C---:B------:R-:W-:Y:S01]  /*2ae50*/  IMAD.WIDE R4, R0.reuse, 0x2, R12 ;  /* 0x0000000200047825 */ /* 0x040fe200078e020c */
        /* <DEDUP_REMOVED lines=9> */
[C---:B-1----:R-:W-:Y:S01]  /*2aef0*/  IMAD.WIDE R6, R3.reuse, 0x2, R10 ;  /* 0x0000000203067825 */ /* 0x042fe200078e020a */
[----:B------:R0:W-:Y:S01]  /*2af00*/  @P5 STG.E.U16 [R4.64], R26 ;  /* 0x0000001a04005986 */ /* 0x0001e2000c101504 */
        /* <DEDUP_REMOVED lines=8> */
[----:B------:R-:W-:Y:S01]  /*2af90*/  ISETP.LT.AND P6, PT, R29, c[0x0][0x178], !P4 ;  /* 0x00005e001d007a0c */ /* 0x000fe200067c1270 */
[----:B------:R-:W-:Y:S01]  /*2afa0*/  IMAD.WIDE R18, R0, 0x2, R14 ;  /* 0x0000000200127825 */ /* 0x000fe200078e020e */
[----:B------:R-:W-:-:S05]  /*2afb0*/  IADD3 R21, R25, 0x52, RZ ;  /* 0x0000005219157810 */ /* 0x000fca0007ffe0ff */
[----:B----4-:R0:W-:Y:S01]  /*2afc0*/  @P2 STG.E.U16 [R4.64], R28 ;  /* 0x0000001c04002986 */ /* 0x0101e2000c101504 */
[----:B------:R-:W-:Y:S02]  /*2afd0*/  ISETP.LT.AND P2, PT, R2, c[0x0][0x178], !P4 ;  /* 0x00005e0002007a0c */ /* 0x000fe40006741270 */
[----:B------:R-:W-:Y:S02]  /*2afe0*/  ISETP.GE.AND P1, PT, R21, c[0x0][0x17c], PT ;  /* 0x00005f0015007a0c */ /* 0x000fe40003f26270 */
[----:B------:R-:W-:-:S04]  /*2aff0*/  IADD3 R21, R25, 0x53, RZ ;  /* 0x0000005319157810 */ /* 0x000fc80007ffe0ff */
[----:B------:R-:W-:Y:S01]  /*2b000*/  ISETP.GE.AND P5, PT, R21, c[0x0][0x17c], PT ;  /* 0x00005f0015007a0c */ /* 0x000fe20003fa6270 */
[----:B0-----:R-:W-:Y:S01]  /*2b010*/  IMAD.WIDE R4, R0, 0x2, R12 ;  /* 0x0000000200047825 */ /* 0x001fe200078e020c */
[----:B------:R-:W-:Y:S01]  /*2b020*/  IADD3 R21, R25, 0x54, RZ ;  /* 0x0000005419157810 */ /* 0x000fe20007ffe0ff */
[----:B---3--:R0:W-:Y:S01]  /*2b030*/  @P3 STG.E.U16 [R6.64], R3 ;  /* 0x0000000306003986 */ /* 0x0081e2000c101504 */
[----:B------:R-:W-:-:S03]  /*2b040*/  ISETP.LT.AND P3, PT, R24, c[0x0][0x178], !P4 ;  /* 0x00005e0018007a0c */ /* 0x000fc60006761270 */
[----:B------:R-:W-:Y:S04]  /*2b050*/  @P0 STG.E.U16 [R16.64], R23 ;  /* 0x0000001710000986 */ /* 0x000fe8000c101504 */
[----:B------:R1:W-:Y:S01]  /*2b060*/  @P6 STG.E.U16 [R18.64], R20 ;  /* 0x0000001412006986 */ /* 0x0003e2000c101504 */
[----:B------:R-:W-:Y:S02]  /*2b070*/  ISETP.LT.AND P6, PT, R27, c[0x0][0x178], !P4 ;  /* 0x00005e001b007a0c */ /* 0x000fe400067c1270 */
[----:B------:R-:W-:Y:S01]  /*2b080*/  ISETP.LT.AND P4, PT, R29, c[0x0][0x178], !P1 ;  /* 0x00005e001d007a0c */ /* 0x000fe20004f81270 */
[----:B0-----:R-:W-:Y:S01]  /*2b090*/  IMAD.WIDE R6, R0, 0x2, R10 ;  /* 0x0000000200067825 */ /* 0x001fe200078e020a */
[----:B------:R-:W-:Y:S02]  /*2b0a0*/  ISETP.GE.AND P0, PT, R21, c[0x0][0x17c], PT ;  /* 0x00005f0015007a0c */ /* 0x000fe40003f06270 */
[----:B-1----:R-:W-:-:S02]  /*2b0b0*/  PRMT R18, R28, 0x7632, R18 ;  /* 0x000076321c127816 */ /* 0x002fc40000000012 */
[----:B------:R-:W-:Y:S01]  /*2b0c0*/  PRMT R19, R3, 0x7632, R19 ;  /* 0x0000763203137816 */ /* 0x000fe20000000013 */
[C---:B------:R-:W-:Y:S01]  /*2b0d0*/  IMAD.WIDE R16, R0.reuse, 0x2, R8 ;  /* 0x0000000200107825 */ /* 0x040fe200078e0208 */
[----:B------:R-:W-:Y:S01]  /*2b0e0*/  IADD3 R3, R0, c[0x0][0x198], RZ ;  /* 0x0000660000037a10 */ /* 0x000fe20007ffe0ff */
[----:B------:R0:W-:Y:S01]  /*2b0f0*/  @P2 STG.E.U16 [R4.64], R18 ;  /* 0x0000001204002986 */ /* 0x0001e2000c101504 */
[----:B------:R-:W-:Y:S02]  /*2b100*/  PRMT R20, R23, 0x7632, R20 ;  /* 0x0000763217147816 */ /* 0x000fe40000000014 */
[----:B------:R-:W-:Y:S01]  /*2b110*/  IADD3 R21, R25, 0x55, RZ ;  /* 0x0000005519157810 */ /* 0x000fe20007ffe0ff */
[----:B------:R1:W-:Y:S01]  /*2b120*/  @P3 STG.E.U16 [R6.64], R19 ;  /* 0x0000001306003986 */ /* 0x0003e2000c101504 */
[----:B------:R-:W-:-:S03]  /*2b130*/  IADD3 R0, R3, c[0x0][0x198], RZ ;  /* 0x0000660003007a10 */ /* 0x000fc60007ffe0ff */
[----:B------:R-:W3:Y:S01]  /*2b140*/  LDL.LU R28, [R1+0x278] ;  /* 0x00027800011c7983 */ /* 0x000ee20000300800 */
[----:B0-----:R-:W-:-:S03]  /*2b150*/  IMAD.WIDE R4, R3, 0x2, R14 ;  /* 0x0000000203047825 */ /* 0x001fc600078e020e */
[----:B------:R0:W-:Y:S01]  /*2b160*/  @P6 STG.E.U16 [R16.64], R20 ;  /* 0x0000001410006986 */ /* 0x0001e2000c101504 */
[----:B-1----:R-:W-:-:S03]  /*2b170*/  IMAD.WIDE R6, R3, 0x2, R10 ;  /* 0x0000000203067825 */ /* 0x002fc600078e020a */
[----:B--2---:R1:W-:Y:S01]  /*2b180*/  @P4 STG.E.U16 [R4.64], R26 ;  /* 0x0000001a04004986 */ /* 0x0043e2000c101504 */
[----:B------:R-:W-:-:S03]  /*2b190*/  ISETP.GE.AND P4, PT, R21, c[0x0][0x17c], PT ;  /* 0x00005f0015007a0c */ /* 0x000fc60003f86270 */
[----:B------:R-:W2:Y:S01]  /*2b1a0*/  LDL.LU R23, [R1+0x268] ;  /* 0x0002680001177983 */ /* 0x000ea20000300800 */
[----:B0-----:R-:W-:Y:S01]  /*2b1b0*/  PRMT R20, R26, 0x7632, R20 ;  /* 0x000076321a147816 */ /* 0x001fe20000000014 */
[C---:B------:R-:W-:Y:S02]  /*2b1c0*/  IMAD.WIDE R16, R3.reuse, 0x2, R8 ;  /* 0x0000000203107825 */ /* 0x040fe400078e0208 */
[----:B-1----:R-:W4:Y:S02]  /*2b1d0*/  LDL.LU R26, [R1+0x198] ;  /* 0x00019800011a7983 */ /* 0x002f240000300800 */
[----:B------:R-:W-:Y:S02]  /*2b1e0*/  IMAD.WIDE R4, R3, 0x2, R12 ;  /* 0x0000000203047825 */ /* 0x000fe400078e020c */
[----:B------:R-:W2:Y:S04]  /*2b1f0*/  LDL.LU R3, [R1+0x1c8] ;  /* 0x0001c80001037983 */ /* 0x000ea80000300800 */
[----:B------:R-:W2:Y:S01]  /*2b200*/  LDL.LU R21, [R1+0x258] ;  /* 0x0002580001157983 */ /* 0x000ea20000300800 */
[----:B------:R-:W-:-:S02]  /*2b210*/  ISETP.LT.AND P2, PT, R2, c[0x0][0x178], !P1 ;  /* 0x00005e0002007a0c */ /* 0x000fc40004f41270 */
[----:B------:R-:W-:Y:S02]  /*2b220*/  ISETP.LT.AND P3, PT, R24, c[0x0][0x178], !P1 ;  /* 0x00005e0018007a0c */ /* 0x000fe40004f61270 */
[----:B------:R-:W-:Y:S02]  /*2b230*/  ISETP.LT.AND P1, PT, R27, c[0x0][0x178], !P1 ;  /* 0x00005e001b007a0c */ /* 0x000fe40004f21270 */
[----:B------:R-:W-:Y:S01]  /*2b240*/  ISETP.LT.AND P6, PT, R29, c[0x0][0x178], !P5 ;  /* 0x00005e001d007a0c */ /* 0x000fe20006fc1270 */
[----:B------:R-:W-:-:S06]  /*2b250*/  IMAD.WIDE R18, R0, 0x2, R14 ;  /* 0x0000000200127825 */ /* 0x000fcc00078e020e */
[----:B---3--:R0:W-:Y:S02]  /*2b260*/  @P2 STG.E.U16 [R4.64], R28 ;  /* 0x0000001c04002986 */ /* 0x0081e4000c101504 */
[C---:B0-----:R-:W-:Y:S02]  /*2b270*/  IMAD.WIDE R4, R0.reuse, 0x2, R12 ;  /* 0x0000000200047825 */ /* 0x041fe400078e020c */
[----:B--2---:R0:W-:Y:S04]  /*2b280*/  @P3 STG.E.U16 [R6.64], R21 ;  /* 0x0000001506003986 */ /* 0x0041e8000c101504 */
[----:B------:R1:W-:Y:S04]  /*2b290*/  @P1 STG.E.U16 [R16.64], R3 ;  /* 0x0000000310001986 */ /* 0x0003e8000c101504 */
[----:B------:R2:W-:Y:S01]  /*2b2a0*/  @P6 STG.E.U16 [R18.64], R20 ;  /* 0x0000001412006986 */ /* 0x0005e2000c101504 */
[----:B0-----:R-:W-:-:S04]  /*2b2b0*/  IMAD.WIDE R6, R0, 0x2, R10 ;  /* 0x0000000200067825 */ /* 0x001fc800078e020a */
[----:B-1----:R-:W-:Y:S01]  /*2b2c0*/  IMAD.WIDE R16, R0, 0x2, R8 ;  /* 0x0000000200107825 */ /* 0x002fe200078e0208 */
[----:B--2---:R-:W-:Y:S02]  /*2b2d0*/  PRMT R18, R28, 0x7632, R18 ;  /* 0x000076321c127816 */ /* 0x004fe40000000012 */
[----:B------:R-:W-:Y:S01]  /*2b2e0*/  PRMT R20, R3, 0x7632, R20 ;  /* 0x0000763203147816 */ /* 0x000fe20000000014 */
[----:B------:R-:W2:Y:S01]  /*2b2f0*/  LDL.LU R28, [R1+0xfd4] ;  /* 0x000fd400011c7983 */ /* 0x000ea20000300800 */
[----:B------:R-:W-:-:S03]  /*2b300*/  IADD3 R3, R0, c[0x0][0x198], RZ ;  /* 0x0000660000037a10 */ /* 0x000fc60007ffe0ff */
[----:B------:R-:W3:Y:S01]  /*2b310*/  LDL.LU R0, [R1+0x2a8] ;  /* 0x0002a80001007983 */ /* 0x000ee20000300800 */
[----:B------:R-:W-:Y:S02]  /*2b320*/  ISETP.LT.AND P2, PT, R2, c[0x0][0x178], !P5 ;  /* 0x00005e0002007a0c */ /* 0x000fe40006f41270 */
[----:B------:R-:W-:Y:S02]  /*2b330*/  ISETP.LT.AND P3, PT, R24, c[0x0][0x178], !P5 ;  /* 0x00005e0018007a0c */ /* 0x000fe40006f61270 */
[----:B------:R-:W-:Y:S02]  /*2b340*/  ISETP.LT.AND P6, PT, R27, c[0x0][0x178], !P5 ;  /* 0x00005e001b007a0c */ /* 0x000fe40006fc1270 */
[----:B------:R-:W-:Y:S02]  /*2b350*/  ISETP.LT.AND P5, PT, R29, c[0x0][0x178], !P0 ;  /* 0x00005e001d007a0c */ /* 0x000fe400047a1270 */
[----:B------:R-:W-:-:S05]  /*2b360*/  PRMT R19, R21, 0x7632, R19 ;  /* 0x0000763215137816 */ /* 0x000fca0000000013 */
[----:B------:R0:W-:Y:S04]  /*2b370*/  @P2 STG.E.U16 [R4.64], R18 ;  /* 0x0000001204002986 */ /* 0x0001e8000c101504 */
[----:B------:R1:W-:Y:S04]  /*2b380*/  @P3 STG.E.U16 [R6.64], R19 ;  /* 0x0000001306003986 */ /* 0x0003e8000c101504 */
[----:B------:R4:W-:Y:S01]  /*2b390*/  @P6 STG.E.U16 [R16.64], R20 ;  /* 0x0000001410006986 */ /* 0x0009e2000c101504 */
[----:B0-----:R-:W-:-:S04]  /*2b3a0*/  IMAD.WIDE R4, R3, 0x2, R14 ;  /* 0x0000000203047825 */ /* 0x001fc800078e020e */
[----:B-1----:R-:W-:-:S04]  /*2b3b0*/  IMAD.WIDE R6, R3, 0x2, R10 ;  /* 0x0000000203067825 */ /* 0x002fc800078e020a */
[C---:B----4-:R-:W-:Y:S01]  /*2b3c0*/  IMAD.WIDE R16, R3.reuse, 0x2, R8 ;  /* 0x0000000203107825 */ /* 0x050fe200078e0208 */
[----:B---3--:R0:W-:Y:S01]  /*2b3d0*/  @P5 STG.E.U16 [R4.64], R0 ;  /* 0x0000000004005986 */ /* 0x0081e2000c101504 */
[----:B------:R-:W-:Y:S02]  /*2b3e0*/  PRMT R20, R0, 0x7632, R20 ;  /* 0x0000763200147816 */ /* 0x000fe40000000014 */
[C---:B0-----:R-:W-:Y:S01]  /*2b3f0*/  IADD3 R0, R3.reuse, c[0x0][0x198], RZ ;  /* 0x0000660003007a10 */ /* 0x041fe20007ffe0ff */
[----:B------:R-:W-:Y:S02]  /*2b400*/  IMAD.WIDE R4, R3, 0x2, R12 ;  /* 0x0000000203047825 */ /* 0x000fe400078e020c */
[----:B------:R-:W3:Y:S01]  /*2b410*/  LDL.LU R3, [R1+0x298] ;  /* 0x0002980001037983 */ /* 0x000ee20000300800 */
[----:B------:R-:W-:Y:S02]  /*2b420*/  ISETP.LT.AND P2, PT, R2, c[0x0][0x178], !P0 ;  /* 0x00005e0002007a0c */ /* 0x000fe40004741270 */
[----:B------:R-:W-:-:S02]  /*2b430*/  ISETP.LT.AND P3, PT, R24, c[0x0][0x178], !P0 ;  /* 0x00005e0018007a0c */ /* 0x000fc40004761270 */
[----:B------:R-:W-:Y:S02]  /*2b440*/  ISETP.LT.AND P0, PT, R27, c[0x0][0x178], !P0 ;  /* 0x00005e001b007a0c */ /* 0x000fe40004701270 */
[----:B------:R-:W-:Y:S02]  /*2b450*/  ISETP.LT.AND P6, PT, R29, c[0x0][0x178], !P4 ;  /* 0x00005e001d007a0c */ /* 0x000fe400067c1270 */
[----:B------:R-:W-:Y:S01]  /*2b460*/  IADD3 R21, R25, 0x56, RZ ;  /* 0x0000005619157810 */ /* 0x000fe20007ffe0ff */
[----:B------:R-:W-:-:S03]  /*2b470*/  IMAD.WIDE R18, R0, 0x2, R14 ;  /* 0x0000000200127825 */ /* 0x000fc600078e020e */
[----:B------:R-:W-:Y:S02]  /*2b480*/  ISETP.GE.AND P1, PT, R21, c[0x0][0x17c], PT ;  /* 0x00005f0015007a0c */ /* 0x000fe40003f26270 */
[----:B------:R-:W-:-:S04]  /*2b490*/  IADD3 R21, R25, 0x57, RZ ;  /* 0x0000005719157810 */ /* 0x000fc80007ffe0ff */
[----:B------:R-:W-:Y:S02]  /*2b4a0*/  ISETP.GE.AND P5, PT, R21, c[0x0][0x17c], PT ;  /* 0x00005f0015007a0c */ /* 0x000fe40003fa6270 */
[----:B------:R-:W-:Y:S02]  /*2b4b0*/  PRMT R21, R23, 0x7632, R21 ;  /* 0x0000763217157816 */ /* 0x000fe40000000015 */
[----:B------:R-:W-:Y:S01]  /*2b4c0*/  PRMT R22, R26, 0x7632, R22 ;  /* 0x000076321a167816 */ /* 0x000fe20000000016 */
[----:B---3--:R0:W-:Y:S01]  /*2b4d0*/  @P2 STG.E.U16 [R4.64], R3 ;  /* 0x0000000304002986 */ /* 0x0081e2000c101504 */
[----:B------:R-:W-:-:S03]  /*2b4e0*/  ISETP.LT.AND P2, PT, R2, c[0x0][0x178], !P4 ;  /* 0x00005e0002007a0c */ /* 0x000fc60006741270 */
[----:B------:R1:W-:Y:S04]  /*2b4f0*/  @P3 STG.E.U16 [R6.64], R23 ;  /* 0x0000001706003986 */ /* 0x0003e8000c101504 */
[----:B------:R3:W-:Y:S01]  /*2b500*/  @P0 STG.E.U16 [R16.64], R26 ;  /* 0x0000001a10000986 */ /* 0x0007e2000c101504 */
[----:B------:R-:W-:-:S03]  /*2b510*/  ISETP.LT.AND P0, PT, R24, c[0x0][0x178], !P4 ;  /* 0x00005e0018007a0c */ /* 0x000fc60006701270 */
[----:B------:R4:W-:Y:S01]  /*2b520*/  @P6 STG.E.U16 [R18.64], R20 ;  /* 0x0000001412006986 */ /* 0x0009e2000c101504 */
[----:B0-----:R-:W-:Y:S01]  /*2b530*/  IMAD.WIDE R4, R0, 0x2, R12 ;  /* 0x0000000200047825 */ /* 0x001fe200078e020c */
[----:B-1----:R-:W-:-:S03]  /*2b540*/  IADD3 R23, R25, 0x58, RZ ;  /* 0x0000005819177810 */ /* 0x002fc60007ffe0ff */
[----:B------:R-:W-:Y:S01]  /*2b550*/  IMAD.WIDE R6, R0, 0x2, R10 ;  /* 0x0000000200067825 */ /* 0x000fe200078e020a */
[----:B------:R-:W-:Y:S01]  /*2b560*/  ISETP.LT.AND P3, PT, R2, c[0x0][0x178], !P1 ;  /* 0x00005e0002007a0c */ /* 0x000fe20004f61270 */
[----:B---3--:R-:W3:Y:S01]  /*2b570*/  LDL.LU R26, [R1+0x2c8] ;  /* 0x0002c800011a7983 */ /* 0x008ee20000300800 */
[----:B----4-:R-:W-:-:S03]  /*2b580*/  PRMT R20, R3, 0x7632, R20 ;  /* 0x0000763203147816 */ /* 0x010fc60000000014 */
[----:B------:R-:W4:Y:S04]  /*2b590*/  LDL.LU R2, [R1+0xfd0] ;  /* 0x000fd00001027983 */ /* 0x000f280000300800 */
[----:B------:R-:W-:Y:S01]  /*2b5a0*/  @P2 STG.E.U16 [R4.64], R20 ;  /* 0x0000001404002986 */ /* 0x000fe2000c101504 */
[----:B------:R-:W-:-:S03]  /*2b5b0*/  ISETP.GE.AND P2, PT, R23, c[0x0][0x17c], PT ;  /* 0x00005f0017007a0c */ /* 0x000fc60003f46270 */
[----:B------:R-:W2:Y:S04]  /*2b5c0*/  LDL R23, [R1+0x900] ;  /* 0x0009000001177983 */ /* 0x000ea80000100800 */
[----:B------:R0:W-:Y:S04]  /*2b5d0*/  @P0 STG.E.U16 [R6.64], R21 ;  /* 0x0000001506000986 */ /* 0x0001e8000c101504 */
[----:B0-----:R-:W2:Y:S01]  /*2b5e0*/  LDL.LU R7, [R1+0x2d8] ;  /* 0x0002d80001077983 */ /* 0x001ea20000300800 */
[----:B------:R-:W-:Y:S02]  /*2b5f0*/  ISETP.LT.AND P4, PT, R27, c[0x0][0x178], !P4 ;  /* 0x00005e001b007a0c */ /* 0x000fe40006781270 */
[----:B------:R-:W-:-:S02]  /*2b600*/  ISETP.LT.AND P6, PT, R29, c[0x0][0x178], !P1 ;  /* 0x00005e001d007a0c */ /* 0x000fc40004fc1270 */
[C---:B------:R-:W-:Y:S01]  /*2b610*/  IADD3 R3, R0.reuse, c[0x0][0x198], RZ ;  /* 0x0000660000037a10 */ /* 0x040fe20007ffe0ff */
[----:B------:R-:W-:-:S04]  /*2b620*/  IMAD.WIDE R16, R0, 0x2, R8 ;  /* 0x0000000200107825 */ /* 0x000fc800078e0208 */
[C---:B------:R-:W-:Y:S01]  /*2b630*/  IMAD.WIDE R18, R3.reuse, 0x2, R14 ;  /* 0x0000000203127825 */ /* 0x040fe200078e020e */
[----:B------:R-:W-:Y:S04]  /*2b640*/  STL [R1+0xfa0], R22 ;  /* 0x000fa01601007387 */ /* 0x000fe80000100800 */
[----:B------:R-:W-:Y:S04]  /*2b650*/  @P4 STG.E.U16 [R16.64], R22 ;  /* 0x0000001610004986 */ /* 0x000fe8000c101504 */
[----:B--2---:R0:W-:Y:S04]  /*2b660*/  @P6 STG.E.U16 [R18.64], R7 ;  /* 0x0000000712006986 */ /* 0x0041e8000c101504 */
[----:B0-----:R-:W2:Y:S01]  /*2b670*/  LDL.LU R19, [R1+0x2e8] ;  /* 0x0002e80001137983 */ /* 0x001ea20000300800 */
[----:B------:R-:W-:Y:S01]  /*2b680*/  ISETP.LT.AND P4, PT, R24, c[0x0][0x178], !P1 ;  /* 0x00005e0018007a0c */ /* 0x000fe20004f81270 */
[----:B------:R-:W-:-:S02]  /*2b690*/  IMAD.WIDE R4, R3, 0x2, R12 ;  /* 0x0000000203047825 */ /* 0x000fc400078e020c */
[----:B------:R-:W3:Y:S04]  /*2b6a0*/  LDL.LU R22, [R1+0x24c] ;  /* 0x00024c0001167983 */ /* 0x000ee80000300800 */
[----:B------:R-:W3:Y:S04]  /*2b6b0*/  LDL.LU R21, [R1+0x23c] ;  /* 0x00023c0001157983 */ /* 0x000ee80000300800 */
[----:B--2---:R0:W-:Y:S02]  /*2b6c0*/  @P3 STG.E.U16 [R4.64], R19 ;  /* 0x0000001304003986 */ /* 0x0041e4000c101504 */
[----:B0-----:R-:W-:-:S05]  /*2b6d0*/  IMAD.WIDE R4, R3, 0x2, R10 ;  /* 0x0000000203047825 */ /* 0x001fca00078e020a */
[----:B---3--:R0:W-:Y:S04]  /*2b6e0*/  @P4 STG.E.U16 [R4.64], R26 ;  /* 0x0000001a04004986 */ /* 0x0081e8000c101504 */
[----:B0-----:R-:W2:Y:S01]  /*2b6f0*/  LDL.LU R5, [R1+0x2b8] ;  /* 0x0002b80001057983 */ /* 0x001ea20000300800 */
[----:B------:R-:W-:Y:S02]  /*2b700*/  ISETP.LT.AND P1, PT, R27, c[0x0][0x178], !P1 ;  /* 0x00005e001b007a0c */ /* 0x000fe40004f21270 */
[----:B------:R-:W-:Y:S02]  /*2b710*/  ISETP.LT.AND P6, PT, R29, c[0x0][0x178], !P5 ;  /* 0x00005e001d007a0c */ /* 0x000fe40006fc1270 */
[----:B------:R-:W-:Y:S02]  /*2b720*/  ISETP.LT.AND P3, PT, R23, c[0x0][0x178], !P5 ;  /* 0x00005e0017007a0c */ /* 0x000fe40006f61270 */
[----:B------:R-:W-:-:S02]  /*2b730*/  IADD3 R6, R25, 0x59, RZ ;  /* 0x0000005919067810 */ /* 0x000fc40007ffe0ff */
[----:B------:R-:W-:Y:S02]  /*2b740*/  IADD3 R0, R3, c[0x0][0x198], RZ ;  /* 0x0000660003007a10 */ /* 0x000fe40007ffe0ff */
[----:B------:R-:W-:Y:S02]  /*2b750*/  ISETP.GE.AND P0, PT, R6, c[0x0][0x17c], PT ;  /* 0x00005f0006007a0c */ /* 0x000fe40003f06270 */
[----:B------:R-:W-:Y:S01]  /*2b760*/  PRMT R20, R7, 0x7632, R20 ;  /* 0x0000763207147816 */ /* 0x000fe20000000014 */
[----:B------:R-:W-:Y:S01]  /*2b770*/  IMAD.WIDE R6, R3, 0x2, R8 ;  /* 0x0000000203067825 */ /* 0x000fe200078e0208 */
[----:B------:R-:W-:-:S03]  /*2b780*/  PRMT R3, R19, 0x7632, R3 ;  /* 0x0000763213037816 */ /* 0x000fc60000000003 */
[----:B------:R-:W-:-:S04]  /*2b790*/  IMAD.WIDE R16, R0, 0x2, R14 ;  /* 0x0000000200107825 */ /* 0x000fc800078e020e */
[----:B------:R-:W-:Y:S01]  /*2b7a0*/  IMAD.WIDE R18, R0, 0x2, R12 ;  /* 0x0000000200127825 */ /* 0x000fe200078e020c */
[----:B--2---:R-:W-:Y:S01]  /*2b7b0*/  @P1 STG.E.U16 [R6.64], R5 ;  /* 0x0000000506001986 */ /* 0x004fe2000c101504 */
[----:B------:R-:W-:-:S03]  /*2b7c0*/  ISETP.LT.AND P1, PT, R24, c[0x0][0x178], !P5 ;  /* 0x00005e0018007a0c */ /* 0x000fc60006f21270 */
[----:B------:R0:W-:Y:S01]  /*2b7d0*/  @P6 STG.E.U16 [R16.64], R20 ;  /* 0x0000001410006986 */ /* 0x0001e2000c101504 */
[----:B------:R-:W-:-:S03]  /*2b7e0*/  ISETP.LT.AND P5, PT, R27, c[0x0][0x178], !P5 ;  /* 0x00005e001b007a0c */ /* 0x000fc60006fa1270 */
[----:B------:R1:W-:Y:S04]  /*2b7f0*/  @P3 STG.E.U16 [R18.64], R3 ;  /* 0x0000000312003986 */ /* 0x0003e8000c101504 */
[----:B0-----:R-:W2:Y:S01]  /*2b800*/  LDL.LU R20, [R1+0x1bc] ;  /* 0x0001bc0001147983 */ /* 0x001ea20000300800 */
[----:B-1----:R-:W-:-:S03]  /*2b810*/  PRMT R3, R26, 0x7632, R3 ;  /* 0x000076321a037816 */ /* 0x002fc60000000003 */
[----:B------:R-:W3:Y:S01]  /*2b820*/  LDL.LU R26, [R1+0x1ac] ;  /* 0x0001ac00011a7983 */ /* 0x000ee20000300800 */
[----:B------:R-:W-:Y:S01]  /*2b830*/  PRMT R16, R5, 0x7632, R16 ;  /* 0x0000763205107816 */ /* 0x000fe20000000010 */
[C---:B------:R-:W-:Y:S01]  /*2b840*/  IMAD.WIDE R4, R0.reuse, 0x2, R10 ;  /* 0x0000000200047825 */ /* 0x040fe200078e020a */
[----:B------:R-:W-:Y:S02]  /*2b850*/  ISETP.LT.AND P3, PT, R29, c[0x0][0x178], !P2 ;  /* 0x00005e001d007a0c */ /* 0x000fe40005761270 */
[----:B------:R-:W-:Y:S01]  /*2b860*/  ISETP.LT.AND P6, PT, R23, c[0x0][0x178], !P2 ;  /* 0x00005e0017007a0c */ /* 0x000fe200057c1270 */
[C---:B------:R-:W-:Y:S01]  /*2b870*/  IMAD.WIDE R6, R0.reuse, 0x2, R8 ;  /* 0x0000000200067825 */ /* 0x040fe200078e0208 */
[----:B------:R-:W-:Y:S02]  /*2b880*/  IADD3 R17, R25, 0x5a, RZ ;  /* 0x0000005a19117810 */ /* 0x000fe40007ffe0ff */
[----:B------:R-:W-:Y:S01]  /*2b890*/  IADD3 R18, R0, c[0x0][0x198], RZ ;  /* 0x0000660000127a10 */ /* 0x000fe20007ffe0ff */
[----:B------:R0:W-:Y:S01]  /*2b8a0*/  @P1 STG.E.U16 [R4.64], R3 ;  /* 0x0000000304001986 */ /* 0x0001e2000c101504 */
[----:B------:R-:W-:-:S03]  /*2b8b0*/  ISETP.GE.AND P1, PT, R17, c[0x0][0x17c], PT ;  /* 0x00005f0011007a0c */ /* 0x000fc60003f26270 */
[----:B------:R1:W-:Y:S01]  /*2b8c0*/  @P5 STG.E.U16 [R6.64], R16 ;  /* 0x0000001006005986 */ /* 0x0003e2000c101504 */
[----:B------:R-:W-:Y:S01]  /*2b8d0*/  PRMT R0, R22, 0x7632, R0 ;  /* 0x0000763216007816 */ /* 0x000fe20000000000 */
[----:B0-----:R-:W-:-:S04]  /*2b8e0*/  IMAD.WIDE R4, R18, 0x2, R12 ;  /* 0x0000000212047825 */ /* 0x001fc800078e020c */
[----:B-1----:R-:W-:Y:S01]  /*2b8f0*/  IMAD.WIDE R16, R18, 0x2, R14 ;  /* 0x0000000212107825 */ /* 0x002fe200078e020e */
[----:B------:R-:W-:-:S04]  /*2b900*/  PRMT R3, R21, 0x7632, R3 ;  /* 0x0000763215037816 */ /* 0x000fc80000000003 */
[----:B------:R0:W-:Y:S04]  /*2b910*/  @P3 STG.E.U16 [R16.64], R22 ;  /* 0x0000001610003986 */ /* 0x0001e8000c101504 */
[----:B------:R1:W-:Y:S04]  /*2b920*/  @P6 STG.E.U16 [R4.64], R21 ;  /* 0x0000001504006986 */ /* 0x0003e8000c101504 */
[----:B0-----:R-:W4:Y:S04]  /*2b930*/  LDL.LU R22, [R1+0x28c] ;  /* 0x00028c0001167983 */ /* 0x001f280000300800 */
[----:B-1----:R-:W4:Y:S01]  /*2b940*/  LDL.LU R21, [R1+0x27c] ;  /* 0x00027c0001157983 */ /* 0x002f220000300800 */
[----:B------:R-:W-:-:S02]  /*2b950*/  ISETP.LT.AND P4, PT, R24, c[0x0][0x178], !P2 ;  /* 0x00005e0018007a0c */ /* 0x000fc40005781270 */
[----:B------:R-:W-:Y:S01]  /*2b960*/  ISETP.LT.AND P2, PT, R27, c[0x0][0x178], !P2 ;  /* 0x00005e001b007a0c */ /* 0x000fe20005741270 */
[C---:B------:R-:W-:Y:S01]  /*2b970*/  IMAD.WIDE R6, R18.reuse, 0x2, R10 ;  /* 0x0000000212067825 */ /* 0x040fe200078e020a */
[----:B------:R-:W-:Y:S02]  /*2b980*/  ISETP.LT.AND P3, PT, R29, c[0x0][0x178], !P0 ;  /* 0x00005e001d007a0c */ /* 0x000fe40004761270 */
[----:B------:R-:W-:Y:S01]  /*2b990*/  ISETP.LT.AND P6, PT, R23, c[0x0][0x178], !P0 ;  /* 0x00005e0017007a0c */ /* 0x000fe200047c1270 */
[C---:B------:R-:W-:Y:S01]  /*2b9a0*/  IMAD.WIDE R4, R18.reuse, 0x2, R8 ;  /* 0x0000000212047825 */ /* 0x040fe200078e0208 */
[----:B------:R-:W-:Y:S02]  /*2b9b0*/  IADD3 R18, R18, c[0x0][0x198], RZ ;  /* 0x0000660012127a10 */ /* 0x000fe40007ffe0ff */
[----:B------:R-:W-:-:S04]  /*2b9c0*/  IADD3 R19, R25, 0x5b, RZ ;  /* 0x0000005b19137810 */ /* 0x000fc80007ffe0ff */
[----:B------:R-:W-:Y:S01]  /*2b9d0*/  ISETP.GE.AND P5, PT, R19, c[0x0][0x17c], PT ;  /* 0x00005f0013007a0c */ /* 0x000fe20003fa6270 */
[----:B------:R-:W-:Y:S01]  /*2b9e0*/  IMAD.WIDE R16, R18, 0x2, R10 ;  /* 0x0000000212107825 */ /* 0x000fe200078e020a */
[----:B--2---:R0:W-:Y:S01]  /*2b9f0*/  @P4 STG.E.U16 [R6.64], R20 ;  /* 0x0000001406004986 */ /* 0x0041e2000c101504 */
[----:B------:R-:W-:-:S03]  /*2ba00*/  ISETP.LT.AND P4, PT, R24, c[0x0][0x178], !P0 ;  /* 0x00005e0018007a0c */ /* 0x000fc60004781270 */
[----:B---3--:R1:W-:Y:S01]  /*2ba10*/  @P2 STG.E.U16 [R4.64], R26 ;  /* 0x0000001a04002986 */ /* 0x0083e2000c101504 */
[----:B------:R-:W-:Y:S01]  /*2ba20*/  ISETP.LT.AND P0, PT, R27, c[0x0][0x178], !P0 ;  /* 0x00005e001b007a0c */ /* 0x000fe20004701270 */
[----:B0-----:R-:W-:-:S04]  /*2ba30*/  IMAD.WIDE R6, R18, 0x2, R12 ;  /* 0x0000000212067825 */ /* 0x001fc800078e020c */
[----:B-1----:R-:W-:Y:S01]  /*2ba40*/  IMAD.WIDE R4, R18, 0x2, R14 ;  /* 0x0000000212047825 */ /* 0x002fe200078e020e */
[----:B------:R-:W-:-:S04]  /*2ba50*/  PRMT R19, R20, 0x7632, R19 ;  /* 0x0000763214137816 */ /* 0x000fc80000000013 */
[----:B------:R0:W-:Y:S01]  /*2ba60*/  @P3 STG.E.U16 [R4.64], R0 ;  /* 0x0000000004003986 */ /* 0x0001e2000c101504 */
[----:B------:R-:W-:-:S03]  /*2ba70*/  ISETP.LT.AND P3, PT, R23, c[0x0][0x178], !P1 ;  /* 0x00005e0017007a0c */ /* 0x000fc60004f61270 */
[----:B------:R1:W-:Y:S01]  /*2ba80*/  @P6 STG.E.U16 [R6.64], R3 ;  /* 0x0000000306006986 */ /* 0x0003e2000c101504 */
[----:B------:R-:W-:Y:S02]  /*2ba90*/  ISETP.LT.AND P6, PT, R29, c[0x0][0x178], !P1 ;  /* 0x00005e001d007a0c */ /* 0x000fe40004fc1270 */
[----:B------:R-:W-:Y:S01]  /*2baa0*/  IADD3 R20, R25, 0x5c, RZ ;  /* 0x0000005c19147810 */ /* 0x000fe20007ffe0ff */
[----:B------:R2:W-:Y:S01]  /*2bab0*/  @P4 STG.E.U16 [R16.64], R19 ;  /* 0x0000001310004986 */ /* 0x0005e2000c101504 */
[C---:B0-----:R-:W-:Y:S01]  /*2bac0*/  IADD3 R0, R18.reuse, c[0x0][0x198], RZ ;  /* 0x0000660012007a10 */ /* 0x041fe20007ffe0ff */
[----:B------:R-:W-:Y:S01]  /*2bad0*/  IMAD.WIDE R4, R18, 0x2, R8 ;  /* 0x0000000212047825 */ /* 0x000fe200078e0208 */
[----:B------:R-:W-:Y:S02]  /*2bae0*/  ISETP.GE.AND P2, PT, R20, c[0x0][0x17c], PT ;  /* 0x00005f0014007a0c */ /* 0x000fe40003f46270 */
[----:B------:R-:W-:Y:S01]  /*2baf0*/  PRMT R20, R26, 0x7632, R20 ;  /* 0x000076321a147816 */ /* 0x000fe20000000014 */
[C---:B-1----:R-:W-:Y:S01]  /*2bb00*/  IMAD.WIDE R6, R0.reuse, 0x2, R12 ;  /* 0x0000000200067825 */ /* 0x042fe200078e020c */
[----:B------:R-:W3:Y:S03]  /*2bb10*/  LDL.LU R26, [R1+0x2ac] ;  /* 0x0002ac00011a7983 */ /* 0x000ee60000300800 */
[----:B--2---:R-:W-:Y:S01]  /*2bb20*/  IMAD.WIDE R16, R0, 0x2, R14 ;  /* 0x0000000200107825 */ /* 0x004fe200078e020e */
[----:B------:R-:W-:Y:S04]  /*2bb30*/  @P0 STG.E.U16 [R4.64], R20 ;  /* 0x0000001404000986 */ /* 0x000fe8000c101504 */
[----:B----4-:R-:W-:Y:S04]  /*2bb40*/  @P6 STG.E.U16 [R16.64], R22 ;  /* 0x0000001610006986 */ /* 0x010fe8000c101504 */
[----:B------:R0:W-:Y:S04]  /*2bb50*/  @P3 STG.E.U16 [R6.64], R21 ;  /* 0x0000001506003986 */ /* 0x0001e8000c101504 */
[----:B0-----:R-:W2:Y:S04]  /*2bb60*/  LDL.LU R6, [R1+0x25c] ;  /* 0x00025c0001067983 */ /* 0x001ea80000300800 */
[----:B------:R-:W4:Y:S01]  /*2bb70*/  LDL.LU R7, [R1+0x1cc] ;  /* 0x0001cc0001077983 */ /* 0x000f220000300800 */
[----:B------:R-:W-:-:S02]  /*2bb80*/  ISETP.LT.AND P4, PT, R24, c[0x0][0x178], !P1 ;  /* 0x00005e0018007a0c */ /* 0x000fc40004f81270 */
[----:B------:R-:W-:Y:S02]  /*2bb90*/  ISETP.LT.AND P1, PT, R27, c[0x0][0x178], !P1 ;  /* 0x00005e001b007a0c */ /* 0x000fe40004f21270 */
[----:B------:R-:W-:Y:S01]  /*2bba0*/  ISETP.LT.AND P3, PT, R29, c[0x0][0x178], !P5 ;  /* 0x00005e001d007a0c */ /* 0x000fe20006f61270 */
[----:B------:R-:W-:-:S04]  /*2bbb0*/  IMAD.WIDE R4, R0, 0x2, R10 ;  /* 0x0000000200047825 */ /* 0x000fc800078e020a */
[C---:B------:R-:W-:Y:S01]  /*2bbc0*/  IMAD.WIDE R16, R0.reuse, 0x2, R8 ;  /* 0x0000000200107825 */ /* 0x040fe200078e0208 */
[----:B------:R-:W-:Y:S02]  /*2bbd0*/  IADD3 R0, R0, c[0x0][0x198], RZ ;  /* 0x0000660000007a10 */ /* 0x000fe40007ffe0ff */
[----:B------:R-:W-:Y:S02]  /*2bbe0*/  PRMT R19, R22, 0x7632, R19 ;  /* 0x0000763216137816 */ /* 0x000fe40000000013 */
[----:B------:R-:W-:Y:S01]  /*2bbf0*/  PRMT R20, R21, 0x7632, R20 ;  /* 0x0000763215147816 */ /* 0x000fe20000000014 */
[----:B------:R-:W3:Y:S04]  /*2bc00*/  LDL.LU R22, [R1+0x26c] ;  /* 0x00026c0001167983 */ /* 0x000ee80000300800 */
[----:B------:R-:W3:Y:S01]  /*2bc10*/  LDL.LU R21, [R1+0x19c] ;  /* 0x00019c0001157983 */ /* 0x000ee20000300800 */
[----:B------:R-:W-:-:S04]  /*2bc20*/  IADD3 R3, R25, 0x5d, RZ ;  /* 0x0000005d19037810 */ /* 0x000fc80007ffe0ff */
[----:B------:R-:W-:Y:S02]  /*2bc30*/  ISETP.GE.AND P0, PT, R3, c[0x0][0x17c], PT ;  /* 0x00005f0003007a0c */ /* 0x000fe40003f06270 */
[----:B------:R-:W-:-:S04]  /*2bc40*/  IADD3 R3, R25, 0x5e, RZ ;  /* 0x0000005e19037810 */ /* 0x000fc80007ffe0ff */
[----:B------:R-:W-:Y:S01]  /*2bc50*/  ISETP.GE.AND P6, PT, R3, c[0x0][0x17c], PT ;  /* 0x00005f0003007a0c */ /* 0x000fe20003fc6270 */
[----:B--2---:R0:W-:Y:S04]  /*2bc60*/  @P4 STG.E.U16 [R4.64], R6 ;  /* 0x0000000604004986 */ /* 0x0041e8000c101504 */
[----:B----4-:R-:W-:Y:S01]  /*2bc70*/  @P1 STG.E.U16 [R16.64], R7 ;  /* 0x0000000710001986 */ /* 0x010fe2000c101504 */
[----:B0-----:R-:W-:-:S05]  /*2bc80*/  IMAD.WIDE R4, R0, 0x2, R14 ;  /* 0x0000000200047825 */ /* 0x001fca00078e020e */
[----:B------:R0:W-:Y:S04]  /*2bc90*/  @P3 STG.E.U16 [R4.64], R19 ;  /* 0x0000001304003986 */ /* 0x0001e8000c101504 */
[----:B0-----:R-:W2:Y:S01]  /*2bca0*/  LDL.LU R19, [R1+0x29c] ;  /* 0x00029c0001137983 */ /* 0x001ea20000300800 */
[----:B------:R-:W-:Y:S01]  /*2bcb0*/  ISETP.LT.AND P4, PT, R23, c[0x0][0x178], !P5 ;  /* 0x00005e0017007a0c */ /* 0x000fe20006f81270 */
[----:B------:R-:W-:Y:S01]  /*2bcc0*/  IMAD.MOV.U32 R16, RZ, RZ, R6 ;  /* 0x000000ffff107224 */ /* 0x000fe200078e0006 */
[----:B------:R-:W-:Y:S01]  /*2bcd0*/  ISETP.LT.AND P1, PT, R24, c[0x0][0x178], !P5 ;  /* 0x00005e0018007a0c */ /* 0x000fe20006f21270 */
[----:B------:R-:W-:Y:S01]  /*2bce0*/  IMAD.MOV.U32 R17, RZ, RZ, R7 ;  /* 0x000000ffff117224 */ /* 0x000fe200078e0007 */
[----:B------:R-:W-:Y:S02]  /*2bcf0*/  ISETP.LT.AND P5, PT, R27, c[0x0][0x178], !P5 ;  /* 0x00005e001b007a0c */ /* 0x000fe40006fa1270 */
[----:B------:R-:W-:Y:S01]  /*2bd00*/  ISETP.LT.AND P3, PT, R29, c[0x0][0x178], !P2 ;  /* 0x00005e001d007a0c */ /* 0x000fe20005761270 */
[----:B------:R-:W-:Y:S01]  /*2bd10*/  IMAD.WIDE R6, R0, 0x2, R12 ;  /* 0x0000000200067825 */ /* 0x000fe200078e020c */
[----:B------:R-:W-:-:S02]  /*2bd20*/  PRMT R18, R16, 0x7632, R18 ;  /* 0x0000763210127816 */ /* 0x000fc40000000012 */
[----:B------:R-:W-:Y:S01]  /*2bd30*/  PRMT R3, R17, 0x7632, R3 ;  /* 0x0000763211037816 */ /* 0x000fe20000000003 */
[----:B------:R-:W-:-:S04]  /*2bd40*/  IMAD.WIDE R16, R0, 0x2, R10 ;  /* 0x0000000200107825 */ /* 0x000fc800078e020a */
[C---:B------:R-:W-:Y:S01]  /*2bd50*/  IMAD.WIDE R4, R0.reuse, 0x2, R8 ;  /* 0x0000000200047825 */ /* 0x040fe200078e0208 */
[----:B------:R-:W-:Y:S01]  /*2bd60*/  IADD3 R0, R0, c[0x0][0x198], RZ ;  /* 0x0000660000007a10 */ /* 0x000fe20007ffe0ff */
[----:B------:R0:W-:Y:S04]  /*2bd70*/  @P4 STG.E.U16 [R6.64], R20 ;  /* 0x0000001406004986 */ /* 0x0001e8000c101504 */
[----:B------:R-:W-:Y:S04]  /*2bd80*/  @P1 STG.E.U16 [R16.64], R18 ;  /* 0x0000001210001986 */ /* 0x000fe8000c101504 */
[----:B------:R1:W-:Y:S01]  /*2bd90*/  @P5 STG.E.U16 [R4.64], R3 ;  /* 0x0000000304005986 */ /* 0x0003e2000c101504 */
[----:B0-----:R-:W-:-:S05]  /*2bda0*/  IMAD.WIDE R6, R0, 0x2, R14 ;  /* 0x0000000200067825 */ /* 0x001fca00078e020e */
[----:B---3--:R0:W-:Y:S01]  /*2bdb0*/  @P3 STG.E.U16 [R6.64], R26 ;  /* 0x0000001a06003986 */ /* 0x0081e2000c101504 */
[----:B-1----:R-:W-:-:S04]  /*2bdc0*/  IADD3 R3, R25, 0x60, RZ ;  /* 0x0000006019037810 */ /* 0x002fc80007ffe0ff */
[----:B------:R-:W-:Y:S02]  /*2bdd0*/  ISETP.GE.AND P3, PT, R3, c[0x0][0x17c], PT ;  /* 0x00005f0003007a0c */ /* 0x000fe40003f66270 */
[----:B------:R-:W-:Y:S02]  /*2bde0*/  PRMT R3, R26, 0x7632, R3 ;  /* 0x000076321a037816 */ /* 0x000fe40000000003 */
[----:B0-----:R-:W3:Y:S01]  /*2bdf0*/  LDL.LU R26, [R1+0x2dc] ;  /* 0x0002dc00011a7983 */ /* 0x001ee20000300800 */
[----:B------:R-:W-:Y:S02]  /*2be00*/  ISETP.LT.AND P4, PT, R23, c[0x0][0x178], !P2 ;  /* 0x00005e0017007a0c */ /* 0x000fe40005781270 */
[----:B------:R-:W-:Y:S01]  /*2be10*/  ISETP.LT.AND P5, PT, R24, c[0x0][0x178], !P2 ;  /* 0x00005e0018007a0c */ /* 0x000fe200057a1270 */
[----:B------:R-:W-:Y:S01]  /*2be20*/  IMAD.WIDE R4, R0, 0x2, R12 ;  /* 0x0000000200047825 */ /* 0x000fe200078e020c */
[----:B------:R-:W-:-:S03]  /*2be30*/  ISETP.LT.AND P2, PT, R27, c[0x0][0x178], !P2 ;  /* 0x00005e001b007a0c */ /* 0x000fc60005741270 */
[----:B------:R-:W-:Y:S01]  /*2be40*/  IMAD.WIDE R6, R0, 0x2, R10 ;  /* 0x0000000200067825 */ /* 0x000fe200078e020a */
[----:B------:R-:W-:-:S04]  /*2be50*/  IADD3 R16, R25, 0x5f, RZ ;  /* 0x0000005f19107810 */ /* 0x000fc80007ffe0ff */
[----:B------:R-:W-:Y:S02]  /*2be60*/  ISETP.GE.AND P1, PT, R16, c[0x0][0x17c], PT ;  /* 0x00005f0010007a0c */ /* 0x000fe40003f26270 */
[----:B------:R-:W-:Y:S02]  /*2be70*/  PRMT R16, R21, 0x7632, R16 ;  /* 0x0000763215107816 */ /* 0x000fe40000000010 */
[----:B------:R-:W-:Y:S01]  /*2be80*/  PRMT R18, R22, 0x7632, R18 ;  /* 0x0000763216127816 */ /* 0x000fe20000000012 */
[----:B--2---:R0:W-:Y:S01]  /*2be90*/  @P4 STG.E.U16 [R4.64], R19 ;  /* 0x0000001304004986 */ /* 0x0041e2000c101504 */
[----:B------:R-:W-:-:S03]  /*2bea0*/  ISETP.LT.AND P4, PT, R29, c[0x0][0x178], !P0 ;  /* 0x00005e001d007a0c */ /* 0x000fc60004781270 */
[----:B------:R1:W-:Y:S01]  /*2beb0*/  @P5 STG.E.U16 [R6.64], R22 ;  /* 0x0000001606005986 */ /* 0x0003e2000c101504 */
[----:B------:R-:W-:Y:S01]  /*2bec0*/  ISETP.LT.AND P5, PT, R23, c[0x0][0x178], !P0 ;  /* 0x00005e0017007a0c */ /* 0x000fe200047a1270 */
[C---:B0-----:R-:W-:Y:S01]  /*2bed0*/  IMAD.WIDE R4, R0.reuse, 0x2, R8 ;  /* 0x0000000200047825 */ /* 0x041fe200078e0208 */
[----:B------:R-:W-:Y:S02]  /*2bee0*/  IADD3 R0, R0, c[0x0][0x198], RZ ;  /* 0x0000660000007a10 */ /* 0x000fe40007ffe0ff */
[----:B------:R-:W-:Y:S02]  /*2bef0*/  PRMT R17, R19, 0x7632, R17 ;  /* 0x0000763213117816 */ /* 0x000fe40000000011 */
[----:B------:R0:W-:Y:S01]  /*2bf00*/  @P2 STG.E.U16 [R4.64], R21 ;  /* 0x0000001504002986 */ /* 0x0001e2000c101504 */
[----:B-1----:R-:W-:-:S03]  /*2bf10*/  IMAD.WIDE R6, R0, 0x2, R12 ;  /* 0x0000000200067825 */ /* 0x002fc600078e020c */
[----:B------:R-:W2:Y:S01]  /*2bf20*/  LDL.LU R19, [R1+0x2cc] ;  /* 0x0002cc0001137983 */ /* 0x000ea20000300800 */
[----:B0-----:R-:W-:-:S03]  /*2bf30*/  IMAD.WIDE R4, R0, 0x2, R14 ;  /* 0x0000000200047825 */ /* 0x001fc600078e020e */
[----:B------:R-:W4:Y:S04]  /*2bf40*/  LDL.LU R21, [R1+0x2bc] ;  /* 0x0002bc0001157983 */ /* 0x000f280000300800 */
[----:B------:R0:W-:Y:S04]  /*2bf50*/  @P4 STG.E.U16 [R4.64], R3 ;  /* 0x0000000304004986 */ /* 0x0001e8000c101504 */
[----:B------:R1:W-:Y:S04]  /*2bf60*/  @P5 STG.E.U16 [R6.64], R17 ;  /* 0x0000001106005986 */ /* 0x0003e8000c101504 */
[----:B------:R-:W-:Y:S01]  /*2bf70*/  STL.64 [R1+0xfc8], R10 ;  /* 0x000fc80a01007387 */ /* 0x000fe20000100a00 */
[----:B0-----:R-:W-:-:S03]  /*2bf80*/  IMAD.WIDE R4, R0, 0x2, R10 ;  /* 0x0000000200047825 */ /* 0x001fc600078e020a */
[----:B------:R-:W-:Y:S01]  /*2bf90*/  STL.64 [R1+0xfc0], R8 ;  /* 0x000fc00801007387 */ /* 0x000fe20000100a00 */
[----:B-1----:R-:W-:-:S03]  /*2bfa0*/  IMAD.WIDE R6, R0, 0x2, R8 ;  /* 0x0000000200067825 */ /* 0x002fc600078e0208 */
[----:B------:R-:W0:Y:S01]  /*2bfb0*/  LDS.128 R8, [R2] ;  /* 0x0000000002087984 */ /* 0x000e220000000c00 */
[----:B------:R-:W-:Y:S02]  /*2bfc0*/  ISETP.LT.AND P2, PT, R24, c[0x0][0x178], !P0 ;  /* 0x00005e0018007a0c */ /* 0x000fe40004741270 */
[----:B------:R-:W-:Y:S02]  /*2bfd0*/  ISETP.LT.AND P0, PT, R27, c[0x0][0x178], !P0 ;  /* 0x00005e001b007a0c */ /* 0x000fe40004701270 */
[----:B------:R-:W-:Y:S02]  /*2bfe0*/  ISETP.LT.AND P4, PT, R29, c[0x0][0x178], !P6 ;  /* 0x00005e001d007a0c */ /* 0x000fe40007781270 */
[----:B------:R-:W-:-:S07]  /*2bff0*/  IADD3 R17, R0, c[0x0][0x198], RZ ;  /* 0x0000660000117a10 */ /* 0x000fce0007ffe0ff */
[----:B------:R1:W-:Y:S04]  /*2c000*/  @P2 STG.E.U16 [R4.64], R18 ;  /* 0x0000001204002986 */ /* 0x0003e8000c101504 */
[----:B------:R3:W-:Y:S04]  /*2c010*/  @P0 STG.E.U16 [R6.64], R16 ;  /* 0x0000001006000986 */ /* 0x0007e8000c101504 */
[----:B-1----:R-:W2:Y:S01]  /*2c020*/  LDL.LU R18, [R1+0x2ec] ;  /* 0x0002ec0001127983 */ /* 0x002ea20000300800 */
[----:B------:R-:W-:-:S03]  /*2c030*/  IMAD.WIDE R4, R17, 0x2, R14 ;  /* 0x0000000211047825 */ /* 0x000fc600078e020e */
[----:B------:R-:W2:Y:S01]  /*2c040*/  LDL.LU R22, [R1+0x310] ;  /* 0x0003100001167983 */ /* 0x000ea20000300800 */
[----:B---3--:R-:W-:-:S03]  /*2c050*/  PRMT R16, R26, 0x7632, R16 ;  /* 0x000076321a107816 */ /* 0x008fc60000000010 */
[----:B------:R1:W-:Y:S04]  /*2c060*/  @P4 STG.E.U16 [R4.64], R26 ;  /* 0x0000001a04004986 */ /* 0x0003e8000c101504 */
[----:B0-----:R-:W-:Y:S04]  /*2c070*/  STL [R1+0x14], R9 ;  /* 0x0000140901007387 */ /* 0x001fe80000100800 */
[----:B------:R0:W-:Y:S01]  /*2c080*/  STL.64 [R1+0x18], R10 ;  /* 0x0000180a01007387 */ /* 0x0001e20000100a00 */
[----:B-1----:R-:W-:-:S03]  /*2c090*/  IMAD.MOV.U32 R26, RZ, RZ, R8 ;  /* 0x000000ffff1a7224 */ /* 0x002fc600078e0008 */
[----:B0-----:R-:W3:Y:S04]  /*2c0a0*/  LDL.LU.64 R10, [R1+0xfc8] ;  /* 0x000fc800010a7983 */ /* 0x001ee80000300a00 */
[----:B------:R-:W3:Y:S01]  /*2c0b0*/  LDL.LU.64 R8, [R1+0xfc0] ;  /* 0x000fc00001087983 */ /* 0x000ee20000300a00 */
[----:B------:R-:W-:Y:S02]  /*2c0c0*/  ISETP.LT.AND P2, PT, R23, c[0x0][0x178], !P6 ;  /* 0x00005e0017007a0c */ /* 0x000fe40007741270 */
[----:B------:R-:W-:Y:S01]  /*2c0d0*/  ISETP.LT.AND P0, PT, R24, c[0x0][0x178], !P6 ;  /* 0x00005e0018007a0c */ /* 0x000fe20007701270 */
[----:B------:R-:W-:Y:S01]  /*2c0e0*/  IMAD.WIDE R6, R17, 0x2, R12 ;  /* 0x0000000211067825 */ /* 0x000fe200078e020c */
[----:B------:R-:W-:Y:S02]  /*2c0f0*/  IADD3 R3, R25, 0x61, RZ ;  /* 0x0000006119037810 */ /* 0x000fe40007ffe0ff */
[----:B------:R-:W-:-:S02]  /*2c100*/  ISETP.LT.AND P6, PT, R27, c[0x0][0x178], !P6 ;  /* 0x00005e001b007a0c */ /* 0x000fc400077c1270 */
[----:B------:R-:W-:Y:S02]  /*2c110*/  ISETP.LT.AND P4, PT, R29, c[0x0][0x178], !P1 ;  /* 0x00005e001d007a0c */ /* 0x000fe40004f81270 */
[----:B------:R-:W-:Y:S02]  /*2c120*/  ISETP.GE.AND P5, PT, R3, c[0x0][0x17c], PT ;  /* 0x00005f0003007a0c */ /* 0x000fe40003fa6270 */
[----:B----4-:R-:W-:Y:S01]  /*2c130*/  PRMT R20, R21, 0x7632, R20 ;  /* 0x0000763215147816 */ /* 0x010fe20000000014 */
[----:B--2---:R0:W-:Y:S02]  /*2c140*/  @P2 STG.E.U16 [R6.64], R18 ;  /* 0x0000001206002986 */ /* 0x0041e4000c101504 */
[C---:B0-----:R-:W-:Y:S01]  /*2c150*/  IADD3 R6, R17.reuse, c[0x0][0x198], RZ ;  /* 0x0000660011067a10 */ /* 0x041fe20007ffe0ff */
[----:B---3--:R-:W-:-:S04]  /*2c160*/  IMAD.WIDE R2, R17, 0x2, R10 ;  /* 0x0000000211027825 */ /* 0x008fc800078e020a */
[----:B------:R-:W-:Y:S01]  /*2c170*/  IMAD.WIDE R4, R17, 0x2, R8 ;  /* 0x0000000211047825 */ /* 0x000fe200078e0208 */
[----:B------:R0:W-:Y:S04]  /*2c180*/  @P0 STG.E.U16 [R2.64], R19 ;  /* 0x0000001302000986 */ /* 0x0001e8000c101504 */
[----:B------:R1:W-:Y:S01]  /*2c190*/  @P6 STG.E.U16 [R4.64], R21 ;  /* 0x0000001504006986 */ /* 0x0003e2000c101504 */
[----:B0-----:R-:W-:-:S03]  /*2c1a0*/  IMAD.WIDE R2, R6, 0x2, R14 ;  /* 0x0000000206027825 */ /* 0x001fc600078e020e */
[----:B------:R-:W-:Y:S01]  /*2c1b0*/  STL.64 [R1+0xfb0], R10 ;  /* 0x000fb00a01007387 */ /* 0x000fe20000100a00 */
[----:B-1----:R-:W-:-:S03]  /*2c1c0*/  IMAD.WIDE R4, R6, 0x2, R10 ;  /* 0x0000000206047825 */ /* 0x002fc600078e020a */
[----:B------:R0:W-:Y:S04]  /*2c1d0*/  @P4 STG.E.U16 [R2.64], R16 ;  /* 0x0000001002004986 */ /* 0x0001e8000c101504 */
[----:B------:R-:W-:Y:S01]  /*2c1e0*/  STL.64 [R1+0xfa8], R8 ;  /* 0x000fa80801007387 */ /* 0x000fe20000100a00 */
[C---:B0-----:R-:W-:Y:S01]  /*2c1f0*/  IADD3 R16, R6.reuse, c[0x0][0x198], RZ ;  /* 0x0000660006107a10 */ /* 0x041fe20007ffe0ff */
[----:B------:R-:W-:-:S04]  /*2c200*/  IMAD.WIDE R2, R6, 0x2, R12 ;  /* 0x0000000206027825 */ /* 0x000fc800078e020c */
[----:B------:R-:W-:Y:S02]  /*2c210*/  IMAD.WIDE R6, R6, 0x2, R8 ;  /* 0x0000000206067825 */ /* 0x000fe400078e0208 */
[----:B------:R-:W0:Y:S01]  /*2c220*/  LDS.128 R8, [R28] ;  /* 0x000000001c087984 */ /* 0x000e220000000c00 */
[----:B------:R-:W-:Y:S02]  /*2c230*/  ISETP.LT.AND P0, PT, R23, c[0x0][0x178], !P1 ;  /* 0x00005e0017007a0c */ /* 0x000fe40004f01270 */
[----:B------:R-:W-:Y:S02]  /*2c240*/  ISETP.LT.AND P2, PT, R24, c[0x0][0x178], !P1 ;  /* 0x00005e0018007a0c */ /* 0x000fe40004f41270 */
[----:B------:R-:W-:Y:S02]  /*2c250*/  ISETP.LT.AND P1, PT, R27, c[0x0][0x178], !P1 ;  /* 0x00005e001b007a0c */ /* 0x000fe40004f21270 */
[----:B------:R-:W-:Y:S02]  /*2c260*/  ISETP.LT.AND P6, PT, R29, c[0x0][0x178], !P3 ;  /* 0x00005e001d007a0c */ /* 0x000fe40005fc1270 */
[----:B------:R-:W-:-:S02]  /*2c270*/  PRMT R0, R18, 0x7632, R0 ;  /* 0x0000763212007816 */ /* 0x000fc40000000000 */
[----:B------:R-:W-:Y:S01]  /*2c280*/  PRMT R17, R19, 0x7632, R17 ;  /* 0x0000763213117816 */ /* 0x000fe20000000011 */
[----:B------:R-:W-:Y:S01]  /*2c290*/  IMAD.WIDE R18, R16, 0x2, R14 ;  /* 0x0000000210127825 */ /* 0x000fe200078e020e */
[----:B------:R-:W-:Y:S01]  /*2c2a0*/  IADD3 R21, R25, 0x62, RZ ;  /* 0x0000006219157810 */ /* 0x000fe20007ffe0ff */
[----:B------:R1:W-:Y:S04]  /*2c2b0*/  @P0 STG.E.U16 [R2.64], R0 ;  /* 0x0000000002000986 */ /* 0x0003e8000c101504 */
[----:B------:R-:W-:Y:S01]  /*2c2c0*/  @P2 STG.E.U16 [R4.64], R17 ;  /* 0x0000001104002986 */ /* 0x000fe2000c101504 */
[----:B------:R-:W-:-:S03]  /*2c2d0*/  ISETP.GE.AND P4, PT, R21, c[0x0][0x17c], PT ;  /* 0x00005f0015007a0c */ /* 0x000fc60003f86270 */
[----:B------:R2:W-:Y:S04]  /*2c2e0*/  @P1 STG.E.U16 [R6.64], R20 ;  /* 0x0000001406001986 */ /* 0x0005e8000c101504 */
[----:B------:R3:W-:Y:S01]  /*2c2f0*/  @P6 STG.E.U16 [R18.64], R22 ;  /* 0x0000001612006986 */ /* 0x0007e2000c101504 */
[----:B------:R-:W-:-:S03]  /*2c300*/  ISETP.LT.AND P6, PT, R29, c[0x0][0x178], !P5 ;  /* 0x00005e001d007a0c */ /* 0x000fc60006fc1270 */
[----:B------:R-:W4:Y:S01]  /*2c310*/  LDL.LU R21, [R1+0x2f0] ;  /* 0x0002f00001157983 */ /* 0x000f220000300800 */
[----:B-1----:R-:W-:-:S03]  /*2c320*/  PRMT R0, R22, 0x7632, R0 ;  /* 0x0000763216007816 */ /* 0x002fc60000000000 */
[----:B------:R-:W4:Y:S01]  /*2c330*/  LDL.LU R29, [R1+0xfb8] ;  /* 0x000fb800011d7983 */ /* 0x000f220000300800 */
[----:B--2---:R-:W-:-:S03]  /*2c340*/  IADD3 R7, R25, 0x63, RZ ;  /* 0x0000006319077810 */ /* 0x004fc60007ffe0ff */
[----:B0-----:R-:W-:Y:S01]  /*2c350*/  STL [R1+0x4], R9 ;  /* 0x0000040901007387 */ /* 0x001fe20000100800 */
[----:B---3--:R-:W-:-:S03]  /*2c360*/  IMAD.MOV.U32 R22, RZ, RZ, R8 ;  /* 0x000000ffff167224 */ /* 0x008fc600078e0008 */
[----:B------:R0:W-:Y:S01]  /*2c370*/  STL.64 [R1+0x8], R10 ;  /* 0x0000080a01007387 */ /* 0x0001e20000100a00 */
[----:B------:R-:W-:-:S03]  /*2c380*/  ISETP.GE.AND P0, PT, R7, c[0x0][0x17c], PT ;  /* 0x00005f0007007a0c */ /* 0x000fc60003f06270 */
[----:B0-----:R-:W2:Y:S04]  /*2c390*/  LDL.LU.64 R10, [R1+0xfb0] ;  /* 0x000fb000010a7983 */ /* 0x001ea80000300a00 */
[----:B------:R-:W3:Y:S04]  /*2c3a0*/  LDL.LU.64 R8, [R1+0xfa8] ;  /* 0x000fa80001087983 */ /* 0x000ee80000300a00 */
[----:B------:R-:W4:Y:S04]  /*2c3b0*/  LDL.LU R28, [R1+0x89c] ;  /* 0x00089c00011c7983 */ /* 0x000f280000300800 */
[----:B------:R-:W4:Y:S01]  /*2c3c0*/  LDL.LU R7, [R1+0x300] ;  /* 0x0003000001077983 */ /* 0x000f220000300800 */
[----:B------:R-:W-:-:S02]  /*2c3d0*/  ISETP.LT.AND P1, PT, R23, c[0x0][0x178], !P3 ;  /* 0x00005e0017007a0c */ /* 0x000fc40005f21270 */
[----:B------:R-:W-:Y:S02]  /*2c3e0*/  ISETP.LT.AND P2, PT, R24, c[0x0][0x178], !P3 ;  /* 0x00005e0018007a0c */ /* 0x000fe40005f41270 */
[----:B------:R-:W-:Y:S01]  /*2c3f0*/  ISETP.LT.AND P3, PT, R27, c[0x0][0x178], !P3 ;  /* 0x00005e001b007a0c */ /* 0x000fe20005f61270 */
[C---:B------:R-:W-:Y:S01]  /*2c400*/  IMAD.WIDE R2, R16.reuse, 0x2, R12 ;  /* 0x0000000210027825 */ /* 0x040fe200078e020c */
[----:B------:R-:W-:Y:S02]  /*2c410*/  IADD3 R6, R16, c[0x0][0x198], RZ ;  /* 0x0000660010067a10 */ /* 0x000fe40007ffe0ff */
[----:B------:R-:W-:Y:S01]  /*2c420*/  PRMT R20, R26, 0x7632, R20 ;  /* 0x000076321a147816 */ /* 0x000fe20000000014 */
[----:B--2---:R-:W-:-:S04]  /*2c430*/  IMAD.WIDE R4, R16, 0x2, R10 ;  /* 0x0000000210047825 */ /* 0x004fc800078e020a */
[----:B---3--:R-:W-:Y:S01]  /*2c440*/  IMAD.WIDE R16, R16, 0x2, R8 ;  /* 0x0000000210107825 */ /* 0x008fe200078e0208 */
[----:B----4-:R-:W-:Y:S04]  /*2c450*/  @P1 STG.E.U16 [R2.64], R7 ;  /* 0x0000000702001986 */ /* 0x010fe8000c101504 */
[----:B------:R-:W-:Y:S04]  /*2c460*/  @P2 STG.E.U16 [R4.64], R21 ;  /* 0x0000001504002986 */ /* 0x000fe8000c101504 */
[----:B------:R0:W-:Y:S04]  /*2c470*/  @P3 STG.E.U16 [R16.64], R26 ;  /* 0x0000001a10003986 */ /* 0x0001e8000c101504 */
[----:B0-----:R-:W2:Y:S01]  /*2c480*/  LDL.LU R26, [R1+0xfa4] ;  /* 0x000fa400011a7983 */ /* 0x001ea20000300800 */
[----:B------:R-:W-:Y:S01]  /*2c490*/  IMAD.WIDE R18, R6, 0x2, R14 ;  /* 0x0000000206127825 */ /* 0x000fe200078e020e */
[----:B------:R-:W-:-:S02]  /*2c4a0*/  ISETP.LT.AND P2, PT, R23, c[0x0][0x178], !P5 ;  /* 0x00005e0017007a0c */ /* 0x000fc40006f41270 */
[----:B------:R-:W-:Y:S02]  /*2c4b0*/  ISETP.LT.AND P3, PT, R24, c[0x0][0x178], !P5 ;  /* 0x00005e0018007a0c */ /* 0x000fe40006f61270 */
[----:B------:R-:W-:Y:S01]  /*2c4c0*/  ISETP.LT.AND P5, PT, R27, c[0x0][0x178], !P5 ;  /* 0x00005e001b007a0c */ /* 0x000fe20006fa1270 */
[----:B------:R0:W-:Y:S01]  /*2c4d0*/  @P6 STG.E.U16 [R18.64], R0 ;  /* 0x0000000012006986 */ /* 0x0001e2000c101504 */
[----:B------:R-:W-:Y:S01]  /*2c4e0*/  ISETP.LT.AND P6, PT, R28, c[0x0][0x178], !P4 ;  /* 0x00005e001c007a0c */ /* 0x000fe200067c1270 */
[C---:B------:R-:W-:Y:S01]  /*2c4f0*/  IMAD.WIDE R2, R6.reuse, 0x2, R12 ;  /* 0x0000000206027825 */ /* 0x040fe200078e020c */
[C---:B------:R-:W-:Y:S02]  /*2c500*/  IADD3 R16, R6.reuse, c[0x0][0x198], RZ ;  /* 0x0000660006107a10 */ /* 0x040fe40007ffe0ff */
[----:B------:R-:W-:Y:S01]  /*2c510*/  PRMT R17, R21, 0x7632, R17 ;  /* 0x0000763215117816 */ /* 0x000fe20000000011 */
[----:B------:R-:W-:Y:S01]  /*2c520*/  IMAD.WIDE R4, R6, 0x2, R10 ;  /* 0x0000000206047825 */ /* 0x000fe200078e020a */
[----:B0-----:R-:W-:-:S03]  /*2c530*/  PRMT R0, R7, 0x7632, R0 ;  /* 0x0000763207007816 */ /* 0x001fc60000000000 */
[----:B------:R-:W-:-:S04]  /*2c540*/  IMAD.WIDE R6, R6, 0x2, R8 ;  /* 0x0000000206067825 */ /* 0x000fc800078e0208 */
[----:B------:R-:W-:Y:S01]  /*2c550*/  IMAD.WIDE R18, R16, 0x2, R14 ;  /* 0x0000000210127825 */ /* 0x000fe200078e020e */
[----:B------:R-:W-:Y:S01]  /*2c560*/  @P2 STG.E.U16 [R2.64], R0 ;  /* 0x0000000002002986 */ /* 0x000fe2000c101504 */
[----:B------:R-:W-:-:S03]  /*2c570*/  ISETP.LT.AND P2, PT, R23, c[0x0][0x178], !P4 ;  /* 0x00005e0017007a0c */ /* 0x000fc60006741270 */
[----:B------:R-:W-:Y:S01]  /*2c580*/  @P3 STG.E.U16 [R4.64], R17 ;  /* 0x0000001104003986 */ /* 0x000fe2000c101504 */
[----:B------:R-:W-:-:S03]  /*2c590*/  IADD3 R21, R25, 0x64, RZ ;  /* 0x0000006419157810 */ /* 0x000fc60007ffe0ff */
[----:B------:R0:W-:Y:S01]  /*2c5a0*/  @P5 STG.E.U16 [R6.64], R20 ;  /* 0x0000001406005986 */ /* 0x0001e2000c101504 */
[----:B------:R-:W-:Y:S02]  /*2c5b0*/  ISETP.LT.AND P5, PT, R24, c[0x0][0x178], !P4 ;  /* 0x00005e0018007a0c */ /* 0x000fe400067a1270 */
[----:B------:R-:W-:Y:S02]  /*2c5c0*/  ISETP.LT.AND P4, PT, R27, c[0x0][0x178], !P4 ;  /* 0x00005e001b007a0c */ /* 0x000fe40006781270 */
[----:B0-----:R-:W-:Y:S02]  /*2c5d0*/  IADD3 R7, R25, 0x65, RZ ;  /* 0x0000006519077810 */ /* 0x001fe40007ffe0ff */
[----:B------:R-:W-:Y:S02]  /*2c5e0*/  ISETP.GE.AND P1, PT, R21, c[0x0][0x17c], PT ;  /* 0x00005f0015007a0c */ /* 0x000fe40003f26270 */
[----:B------:R-:W3:Y:S04]  /*2c5f0*/  LDL.LU R21, [R1+0x320] ;  /* 0x0003200001157983 */ /* 0x000ee80000300800 */
[----:B------:R-:W4:Y:S01]  /*2c600*/  LDL.LU R23, [R1+0x390] ;  /* 0x0003900001177983 */ /* 0x000f220000300800 */
[----:B------:R-:W-:-:S03]  /*2c610*/  ISETP.GE.AND P3, PT, R7, c[0x0][0x17c], PT ;  /* 0x00005f0007007a0c */ /* 0x000fc60003f66270 */
[----:B--2---:R-:W-:Y:S01]  /*2c620*/  @P6 STG.E.U16 [R18.64], R26 ;  /* 0x0000001a12006986 */ /* 0x004fe2000c101504 */
[----:B------:R-:W-:-:S03]  /*2c630*/  PRMT R0, R26, 0x7632, R0 ;  /* 0x000076321a007816 */ /* 0x000fc60000000000 */
[----:B------:R0:W1:Y:S04]  /*2c640*/  LDS.128 R24, [R29] ;  /* 0x000000001d187984 */ /* 0x0000680000000c00 */
[----:B0-----:R-:W2:Y:S04]  /*2c650*/  LDL R29, [R1+0xa08] ;  /* 0x000a0800011d7983 */ /* 0x001ea80000100800 */
[----:B-1----:R0:W-:Y:S04]  /*2c660*/  STL [R1+0xf98], R25 ;  /* 0x000f981901007387 */ /* 0x0021e80000100800 */
[----:B0-----:R-:W2:Y:S04]  /*2c670*/  LDL R25, [R1+0x898] ;  /* 0x0008980001197983 */ /* 0x001ea80000100800 */
[----:B------:R0:W-:Y:S04]  /*2c680*/  STL [R1+0xf8c], R26 ;  /* 0x000f8c1a01007387 */ /* 0x0001e80000100800 */
[----:B0-----:R-:W2:Y:S04]  /*2c690*/  LDL R26, [R1+0x900] ;  /* 0x00090000011a7983 */ /* 0x001ea80000100800 */
[----:B------:R0:W-:Y:S04]  /*2c6a0*/  STL [R1+0xf80], R27 ;  /* 0x000f801b01007387 */ /* 0x0001e80000100800 */
[----:B0-----:R-:W2:Y:S04]  /*2c6b0*/  LDL R27, [R1+0x904] ;  /* 0x00090400011b7983 */ /* 0x001ea80000100800 */
[----:B------:R-:W2:Y:S01]  /*2c6c0*/  LDL.LU R7, [R1+0x330] ;  /* 0x0003300001077983 */ /* 0x000ea20000300800 */
[C---:B------:R-:W-:Y:S01]  /*2c6d0*/  IMAD.WIDE R2, R16.reuse, 0x2, R12 ;  /* 0x0000000210027825 */ /* 0x040fe200078e020c */
[----:B------:R-:W-:-:S02]  /*2c6e0*/  IADD3 R6, R16, c[0x0][0x198], RZ ;  /* 0x0000660010067a10 */ /* 0x000fc40007ffe0ff */
[----:B------:R-:W-:Y:S01]  /*2c6f0*/  ISETP.LT.AND P6, PT, R28, c[0x0][0x178], !P0 ;  /* 0x00005e001c007a0c */ /* 0x000fe200047c1270 */
[----:B------:R-:W-:-:S04]  /*2c700*/  IMAD.WIDE R4, R16, 0x2, R10 ;  /* 0x0000000210047825 */ /* 0x000fc800078e020a */
[----:B------:R-:W-:-:S04]  /*2c710*/  IMAD.WIDE R16, R16, 0x2, R8 ;  /* 0x0000000210107825 */ /* 0x000fc800078e0208 */
[----:B------:R-:W-:Y:S01]  /*2c720*/  IMAD.WIDE R18, R6, 0x2, R14 ;  /* 0x0000000206127825 */ /* 0x000fe200078e020e */
[----:B------:R-:W-:Y:S01]  /*2c730*/  PRMT R20, R22, 0x7632, R20 ;  /* 0x0000763216147816 */ /* 0x000fe20000000014 */
[----:B--2---:R0:W-:Y:S04]  /*2c740*/  @P2 STG.E.U16 [R2.64], R7 ;  /* 0x0000000702002986 */ /* 0x0041e8000c101504 */
[----:B---3--:R-:W-:Y:S04]  /*2c750*/  @P5 STG.E.U16 [R4.64], R21 ;  /* 0x0000001504005986 */ /* 0x008fe8000c101504 */
[----:B------:R1:W-:Y:S01]  /*2c760*/  @P4 STG.E.U16 [R16.64], R22 ;  /* 0x0000001610004986 */ /* 0x0003e2000c101504 */
[----:B------:R-:W-:-:S03]  /*2c770*/  ISETP.LT.AND P4, PT, R26, c[0x0][0x178], !P0 ;  /* 0x00005e001a007a0c */ /* 0x000fc60004781270 */
[----:B------:R2:W-:Y:S01]  /*2c780*/  @P6 STG.E.U16 [R18.64], R0 ;  /* 0x0000000012006986 */ /* 0x0005e2000c101504 */
[----:B0-----:R-:W-:Y:S01]  /*2c790*/  IMAD.WIDE R2, R6, 0x2, R12 ;  /* 0x0000000206027825 */ /* 0x001fe200078e020c */
[----:B------:R-:W-:Y:S02]  /*2c7a0*/  ISETP.LT.AND P5, PT, R27, c[0x0][0x178], !P0 ;  /* 0x00005e001b007a0c */ /* 0x000fe400047a1270 */
[----:B-1----:R-:W4:Y:S01]  /*2c7b0*/  LDL.LU R22, [R1+0xfa0] ;  /* 0x000fa00001167983 */ /* 0x002f220000300800 */
[----:B--2---:R-:W-:-:S03]  /*2c7c0*/  PRMT R0, R7, 0x7632, R0 ;  /* 0x0000763207007816 */ /* 0x004fc60000000000 */
[----:B------:R-:W2:Y:S01]  /*2c7d0*/  LDL.LU R27, [R1+0x360] ;  /* 0x00036000011b7983 */ /* 0x000ea20000300800 */
[----:B------:R-:W-:Y:S02]  /*2c7e0*/  PRMT R19, R21, 0x7632, R19 ;  /* 0x0000763215137816 */ /* 0x000fe40000000013 */
[----:B------:R-:W-:Y:S01]  /*2c7f0*/  IADD3 R21, R25, 0x66, RZ ;  /* 0x0000006619157810 */ /* 0x000fe20007ffe0ff */
[----:B------:R0:W-:Y:S03]  /*2c800*/  @P4 STG.E.U16 [R2.64], R0 ;  /* 0x0000000002004986 */ /* 0x0001e6000c101504 */
[----:B------:R-:W-:Y:S02]  /*2c810*/  ISETP.GE.AND P2, PT, R21, c[0x0][0x17c], PT ;  /* 0x00005f0015007a0c */ /* 0x000fe40003f46270 */
[----:B------:R-:W3:Y:S04]  /*2c820*/  LDL R21, [R1+0xa08] ;  /* 0x000a080001157983 */ /* 0x000ee80000100800 */
[----:B0-----:R-:W2:Y:S01]  /*2c830*/  LDL R3, [R1+0x904] ;  /* 0x0009040001037983 */ /* 0x001ea20000100800 */
[----:B------:R-:W-:-:S03]  /*2c840*/  ISETP.LT.AND P0, PT, R29, c[0x0][0x178], !P0 ;  /* 0x00005e001d007a0c */ /* 0x000fc60004701270 */
[----:B------:R-:W0:Y:S01]  /*2c850*/  S2R R29, SR_TID.X ;  /* 0x00000000001d7919 */ /* 0x000e220000002100 */
[----:B------:R-:W-:Y:S01]  /*2c860*/  IMAD.WIDE R4, R6, 0x2, R10 ;  /* 0x0000000206047825 */ /* 0x000fe200078e020a */
[----:B------:R-:W-:Y:S02]  /*2c870*/  ISETP.LT.AND P6, PT, R28, c[0x0][0x178], !P1 ;  /* 0x00005e001c007a0c */ /* 0x000fe40004fc1270 */
[----:B------:R-:W-:Y:S02]  /*2c880*/  ISETP.LT.AND P4, PT, R26, c[0x0][0x178], !P1 ;  /* 0x00005e001a007a0c */ /* 0x000fe40004f81270 */
[----:B------:R-:W-:Y:S01]  /*2c890*/  @P5 STG.E.U16 [R4.64], R19 ;  /* 0x0000001304005986 */ /* 0x000fe2000c101504 */
[C---:B------:R-:W-:Y:S01]  /*2c8a0*/  IADD3 R18, R6.reuse, c[0x0][0x198], RZ ;  /* 0x0000660006127a10 */ /* 0x040fe20007ffe0ff */
[----:B------:R-:W-:-:S05]  /*2c8b0*/  IMAD.WIDE R6, R6, 0x2, R8 ;  /* 0x0000000206067825 */ /* 0x000fca00078e0208 */
[----:B------:R-:W-:Y:S01]  /*2c8c0*/  @P0 STG.E.U16 [R6.64], R20 ;  /* 0x0000001406000986 */ /* 0x000fe2000c101504 */
[----:B--2---:R-:W-:Y:S02]  /*2c8d0*/  ISETP.LT.AND P5, PT, R3, c[0x0][0x178], !P1 ;  /* 0x00005e0003007a0c */ /* 0x004fe40004fa1270 */
[----:B---3--:R-:W-:Y:S02]  /*2c8e0*/  ISETP.LT.AND P1, PT, R21, c[0x0][0x178], !P1 ;  /* 0x00005e0015007a0c */ /* 0x008fe40004f21270 */
[C---:B0-----:R-:W-:Y:S01]  /*2c8f0*/  LOP3.LUT R21, R29.reuse, 0x7f, RZ, 0xc0, !PT ;  /* 0x0000007f1d157812 */ /* 0x041fe200078ec0ff */
[----:B------:R-:W-:-:S05]  /*2c900*/  IMAD.SHL.U32 R29, R29, 0x400, RZ ;  /* 0x000004001d1d7824 */ /* 0x000fca00078e00ff */
[----:B------:R-:W-:-:S05]  /*2c910*/  LOP3.LUT R29, R29, 0x1800, RZ, 0xc0, !PT ;  /* 0x000018001d1d7812 */ /* 0x000fca00078ec0ff */
[----:B------:R-:W-:-:S05]  /*2c920*/  IMAD R29, R21, 0x10, R29 ;  /* 0x00000010151d7824 */ /* 0x000fca00078e021d */
[----:B------:R-:W-:-:S05]  /*2c930*/  LOP3.LUT R29, R29, 0x60, RZ, 0x3c, !PT ;  /* 0x000000601d1d7812 */ /* 0x000fca00078e3cff */
[----:B------:R0:W1:Y:S04]  /*2c940*/  LDS.128 R4, [R29] ;  /* 0x000000001d047984 */ /* 0x0000680000000c00 */
[----:B0-----:R-:W2:Y:S04]  /*2c950*/  LDL.LU R29, [R1+0x3a0] ;  /* 0x0003a000011d7983 */ /* 0x001ea80000300800 */
[----:B-1----:R0:W-:Y:S04]  /*2c960*/  STL [R1+0xf9c], R4 ;  /* 0x000f9c0401007387 */ /* 0x0021e80000100800 */
[----:B0-----:R-:W3:Y:S04]  /*2c970*/  LDL.LU R4, [R1+0x380] ;  /* 0x0003800001047983 */ /* 0x001ee80000300800 */
[----:B------:R-:W-:Y:S04]  /*2c980*/  STL [R1+0xf94], R5 ;  /* 0x000f940501007387 */ /* 0x000fe80000100800 */
[----:B------:R0:W-:Y:S04]  /*2c990*/  STL [R1+0xf90], R6 ;  /* 0x000f900601007387 */ /* 0x0001e80000100800 */
[----:B0-----:R-:W2:Y:S04]  /*2c9a0*/  LDL R6, [R1+0x904] ;  /* 0x0009040001067983 */ /* 0x001ea80000100800 */
[----:B------:R0:W-:Y:S04]  /*2c9b0*/  STL [R1+0xf84], R7 ;  /* 0x000f840701007387 */ /* 0x0001e80000100800 */
[----:B0-----:R-:W2:Y:S01]  /*2c9c0*/  LDL R7, [R1+0xa08] ;  /* 0x000a080001077983 */ /* 0x001ea20000100800 */
[----:B------:R-:W-:Y:S01]  /*2c9d0*/  IMAD.WIDE R16, R18, 0x2, R14 ;  /* 0x0000000212107825 */ /* 0x000fe200078e020e */
[----:B----4-:R-:W-:-:S04]  /*2c9e0*/  PRMT R22, R23, 0x7632, R22 ;  /* 0x0000763217167816 */ /* 0x010fc80000000016 */
[----:B------:R0:W-:Y:S01]  /*2c9f0*/  @P6 STG.E.U16 [R16.64], R23 ;  /* 0x0000001710006986 */ /* 0x0001e2000c101504 */
[----:B------:R-:W-:Y:S01]  /*2ca00*/  ISETP.LT.AND P6, PT, R28, c[0x0][0x178], !P3 ;  /* 0x00005e001c007a0c */ /* 0x000fe20005fc1270 */
[C---:B------:R-:W-:Y:S01]  /*2ca10*/  IMAD.WIDE R2, R18.reuse, 0x2, R12 ;  /* 0x0000000212027825 */ /* 0x040fe200078e020c */
[----:B------:R-:W-:-:S03]  /*2ca20*/  IADD3 R0, R18, c[0x0][0x198], RZ ;  /* 0x0000660012007a10 */ /* 0x000fc60007ffe0ff */
[----:B0-----:R-:W-:Y:S01]  /*2ca30*/  IMAD.WIDE R16, R18, 0x2, R10 ;  /* 0x0000000212107825 */ /* 0x001fe200078e020a */
[----:B------:R-:W-:-:S03]  /*2ca40*/  IADD3 R23, R25, 0x67, RZ ;  /* 0x0000006719177810 */ /* 0x000fc60007ffe0ff */
[----:B------:R-:W-:Y:S01]  /*2ca50*/  IMAD.WIDE R18, R18, 0x2, R8 ;  /* 0x0000000212127825 */ /* 0x000fe200078e0208 */
[----:B------:R-:W-:Y:S02]  /*2ca60*/  ISETP.GE.AND P0, PT, R23, c[0x0][0x17c], PT ;  /* 0x00005f0017007a0c */ /* 0x000fe40003f06270 */
[----:B------:R-:W-:Y:S01]  /*2ca70*/  PRMT R23, R24, 0x7632, R23 ;  /* 0x0000763218177816 */ /* 0x000fe20000000017 */
[----:B------:R-:W-:Y:S01]  /*2ca80*/  IMAD.WIDE R20, R0, 0x2, R14 ;  /* 0x0000000200147825 */ /* 0x000fe200078e020e */
[----:B---3--:R-:W-:Y:S04]  /*2ca90*/  @P4 STG.E.U16 [R2.64], R4 ;  /* 0x0000000402004986 */ /* 0x008fe8000c101504 */
[----:B------:R-:W-:Y:S04]  /*2caa0*/  @P5 STG.E.U16 [R16.64], R27 ;  /* 0x0000001b10005986 */ /* 0x000fe8000c101504 */
[----:B------:R0:W-:Y:S01]  /*2cab0*/  @P1 STG.E.U16 [R18.64], R24 ;  /* 0x0000001812001986 */ /* 0x0001e2000c101504 */
[----:B------:R-:W-:-:S03]  /*2cac0*/  ISETP.LT.AND P4, PT, R26, c[0x0][0x178], !P3 ;  /* 0x00005e001a007a0c */ /* 0x000fc60005f81270 */
[----:B------:R1:W-:Y:S01]  /*2cad0*/  @P6 STG.E.U16 [R20.64], R22 ;  /* 0x0000001614006986 */ /* 0x0003e2000c101504 */
[----:B0-----:R-:W-:Y:S02]  /*2cae0*/  IADD3 R24, R25, 0x68, RZ ;  /* 0x0000006819187810 */ /* 0x001fe40007ffe0ff */
[----:B--2---:R-:W-:Y:S02]  /*2caf0*/  ISETP.LT.AND P5, PT, R6, c[0x0][0x178], !P3 ;  /* 0x00005e0006007a0c */ /* 0x004fe40005fa1270 */
[----:B-1----:R-:W-:Y:S02]  /*2cb00*/  PRMT R21, R4, 0x7632, R21 ;  /* 0x0000763204157816 */ /* 0x002fe40000000015 */
[----:B------:R-:W2:Y:S01]  /*2cb10*/  LDL R4, [R1+0x370] ;  /* 0x0003700001047983 */ /* 0x000ea20000100800 */
[----:B------:R-:W-:Y:S02]  /*2cb20*/  ISETP.LT.AND P6, PT, R7, c[0x0][0x178], !P3 ;  /* 0x00005e0007007a0c */ /* 0x000fe40005fc1270 */
[----:B------:R-:W-:-:S02]  /*2cb30*/  ISETP.GE.AND P3, PT, R24, c[0x0][0x17c], PT ;  /* 0x00005f0018007a0c */ /* 0x000fc40003f66270 */
[----:B------:R-:W3:Y:S01]  /*2cb40*/  LDL.LU R24, [R1+0x898] ;  /* 0x0008980001187983 */ /* 0x000ee20000300800 */
[----:B------:R-:W-:Y:S01]  /*2cb50*/  ISETP.LT.AND P1, PT, R28, c[0x0][0x178], !P2 ;  /* 0x00005e001c007a0c */ /* 0x000fe20005721270 */
[C---:B------:R-:W-:Y:S01]  /*2cb60*/  IMAD.WIDE R2, R0.reuse, 0x2, R12 ;  /* 0x0000000200027825 */ /* 0x040fe200078e020c */
[C---:B------:R-:W-:Y:S02]  /*2cb70*/  IADD3 R20, R0.reuse, c[0x0][0x198], RZ ;  /* 0x0000660000147a10 */ /* 0x040fe40007ffe0ff */
[----:B------:R-:W-:Y:S01]  /*2cb80*/  PRMT R22, R27, 0x7632, R22 ;  /* 0x000076321b167816 */ /* 0x000fe20000000016 */
[----:B------:R-:W-:Y:S01]  /*2cb90*/  IMAD.WIDE R16, R0, 0x2, R10 ;  /* 0x0000000200107825 */ /* 0x000fe200078e020a */
[----:B------:R0:W-:Y:S01]  /*2cba0*/  @P4 STG.E.U16 [R2.64], R21 ;  /* 0x0000001502004986 */ /* 0x0001e2000c101504 */
[----:B------:R-:W-:Y:S02]  /*2cbb0*/  ISETP.LT.AND P4, PT, R26, c[0x0][0x178], !P2 ;  /* 0x00005e001a007a0c */ /* 0x000fe40005781270 */
[----:B------:R-:W-:Y:S01]  /*2cbc0*/  IMAD.WIDE R18, R0, 0x2, R8 ;  /* 0x0000000200127825 */ /* 0x000fe200078e0208 */
[----:B------:R1:W-:Y:S04]  /*2cbd0*/  @P5 STG.E.U16 [R16.64], R22 ;  /* 0x0000001610005986 */ /* 0x0003e8000c101504 */
[----:B------:R-:W-:Y:S01]  /*2cbe0*/  @P6 STG.E.U16 [R18.64], R23 ;  /* 0x0000001712006986 */ /* 0x000fe2000c101504 */
[----:B0-----:R-:W-:Y:S01]  /*2cbf0*/  IMAD.WIDE R2, R20, 0x2, R14 ;  /* 0x0000000214027825 */ /* 0x001fe200078e020e */
[----:B-1----:R-:W-:-:S04]  /*2cc00*/  PRMT R22, R29, 0x7632, R22 ;  /* 0x000076321d167816 */ /* 0x002fc80000000016 */
[----:B------:R0:W-:Y:S02]  /*2cc10*/  @P1 STG.E.U16 [R2.64], R29 ;  /* 0x0000001d02001986 */ /* 0x0001e4000c101504 */
[----:B0-----:R-:W-:Y:S02]  /*2cc20*/  IMAD.WIDE R2, R20, 0x2, R12 ;  /* 0x0000000214027825 */ /* 0x001fe400078e020c */
[----:B------:R-:W4:Y:S04]  /*2cc30*/  LDL.LU R29, [R1+0x314] ;  /* 0x00031400011d7983 */ /* 0x000f280000300800 */
[----:B------:R-:W4:Y:S04]  /*2cc40*/  LDL.LU R5, [R1+0x304] ;  /* 0x0003040001057983 */ /* 0x000f280000300800 */
[----:B------:R-:W4:Y:S04]  /*2cc50*/  LDL.LU R25, [R1+0x2f4] ;  /* 0x0002f40001197983 */ /* 0x000f280000300800 */
[----:B------:R-:W4:Y:S04]  /*2cc60*/  LDL.LU R27, [R1+0x14] ;  /* 0x00001400011b7983 */ /* 0x000f280000300800 */
[----:B--2---:R0:W-:Y:S01]  /*2cc70*/  @P4 STG.E.U16 [R2.64], R4 ;  /* 0x0000000402004986 */ /* 0x0041e2000c101504 */
[----:B---3--:R-:W-:-:S04]  /*2cc80*/  IADD3 R23, R24, 0x69, RZ ;  /* 0x0000006918177810 */ /* 0x008fc80007ffe0ff */
[----:B------:R-:W-:Y:S02]  /*2cc90*/  ISETP.GE.AND P1, PT, R23, c[0x0][0x17c], PT ;  /* 0x00005f0017007a0c */ /* 0x000fe40003f26270 */
[----:B------:R-:W2:Y:S04]  /*2cca0*/  LDL.LU R23, [R1+0x350] ;  /* 0x0003500001177983 */ /* 0x000ea80000300800 */
[----:B0-----:R-:W3:Y:S04]  /*2ccb0*/  LDL.LU R4, [R1+0xf9c] ;  /* 0x000f9c0001047983 */ /* 0x001ee80000300800 */
[----:B------:R-:W4:Y:S01]  /*2ccc0*/  LDL.LU R3, [R1+0x370] ;  /* 0x0003700001037983 */ /* 0x000f220000300800 */
[----:B------:R-:W-:-:S02]  /*2ccd0*/  ISETP.LT.AND P5, PT, R6, c[0x0][0x178], !P2 ;  /* 0x00005e0006007a0c */ /* 0x000fc400057a1270 */
[----:B------:R-:W-:Y:S02]  /*2cce0*/  ISETP.LT.AND P2, PT, R7, c[0x0][0x178], !P2 ;  /* 0x00005e0007007a0c */ /* 0x000fe40005741270 */
[----:B------:R-:W-:Y:S02]  /*2ccf0*/  ISETP.LT.AND P6, PT, R28, c[0x0][0x178], !P0 ;  /* 0x00005e001c007a0c */ /* 0x000fe400047c1270 */
[C---:B------:R-:W-:Y:S01]  /*2cd00*/  IADD3 R0, R20.reuse, c[0x0][0x198], RZ ;  /* 0x0000660014007a10 */ /* 0x040fe20007ffe0ff */
[----:B------:R-:W-:-:S04]  /*2cd10*/  IMAD.WIDE R16, R20, 0x2, R10 ;  /* 0x0000000214107825 */ /* 0x000fc800078e020a */
[----:B------:R-:W-:Y:S01]  /*2cd20*/  IMAD.WIDE R18, R20, 0x2, R8 ;  /* 0x0000000214127825 */ /* 0x000fe200078e0208 */
[----:B------:R-:W-:-:S03]  /*2cd30*/  ISETP.LT.AND P4, PT, R26, c[0x0][0x178], !P0 ;  /* 0x00005e001a007a0c */ /* 0x000fc60004781270 */
[----:B------:R-:W-:Y:S01]  /*2cd40*/  IMAD.WIDE R20, R0, 0x2, R14 ;  /* 0x0000000200147825 */ /* 0x000fe200078e020e */
[----:B--2---:R0:W-:Y:S01]  /*2cd50*/  @P5 STG.E.U16 [R16.64], R23 ;  /* 0x0000001710005986 */ /* 0x0041e2000c101504 */
[----:B------:R-:W-:-:S03]  /*2cd60*/  ISETP.LT.AND P5, PT, R6, c[0x0][0x178], !P0 ;  /* 0x00005e0006007a0c */ /* 0x000fc600047a1270 */
[----:B---3--:R1:W-:Y:S04]  /*2cd70*/  @P2 STG.E.U16 [R18.64], R4 ;  /* 0x0000000412002986 */ /* 0x0083e8000c101504 */
[----:B------:R4:W-:Y:S01]  /*2cd80*/  @P6 STG.E.U16 [R20.64], R22 ;  /* 0x0000001614006986 */ /* 0x0009e2000c101504 */
[----:B------:R-:W-:Y:S02]  /*2cd90*/  ISETP.LT.AND P6, PT, R7, c[0x0][0x178], !P0 ;  /* 0x00005e0007007a0c */ /* 0x000fe400047c1270 */
[----:B------:R-:W-:Y:S01]  /*2cda0*/  ISETP.LT.AND P0, PT, R28, c[0x0][0x178], !P3 ;  /* 0x00005e001c007a0c */ /* 0x000fe20005f01270 */
[----:B0-----:R-:W-:-:S04]  /*2cdb0*/  IMAD.WIDE R16, R0, 0x2, R10 ;  /* 0x0000000200107825 */ /* 0x001fc800078e020a */
[----:B-1----:R-:W-:Y:S01]  /*2cdc0*/  IMAD.WIDE R18, R0, 0x2, R8 ;  /* 0x0000000200127825 */ /* 0x002fe200078e0208 */
[----:B----4-:R-:W-:-:S03]  /*2cdd0*/  PRMT R20, R3, 0x7632, R20 ;  /* 0x0000763203147816 */ /* 0x010fc60000000014 */
[----:B------:R-:W-:Y:S01]  /*2cde0*/  IMAD.WIDE R2, R0, 0x2, R12 ;  /* 0x0000000200027825 */ /* 0x000fe200078e020c */
[----:B------:R-:W-:Y:S02]  /*2cdf0*/  PRMT R21, R23, 0x7632, R21 ;  /* 0x0000763217157816 */ /* 0x000fe40000000015 */
[----:B------:R-:W-:Y:S02]  /*2ce00*/  PRMT R22, R4, 0x7632, R22 ;  /* 0x0000763204167816 */ /* 0x000fe40000000016 */
[----:B------:R-:W-:Y:S01]  /*2ce10*/  IADD3 R4, R0, c[0x0][0x198], RZ ;  /* 0x0000660000047a10 */ /* 0x000fe20007ffe0ff */
        /* <DEDUP_REMOVED lines=26> */
[----:B------:R-:W-:Y:S01]  /*2cfc0*/  ISETP.LT.AND P6, PT, R7, c[0x0][0x178], !P1 ;  /* 0x00005e0007007a0c */ /* 0x000fe20004fc1270 */
[----:B------:R-:W-:Y:S01]  /*2cfd0*/  IMAD.WIDE R2, R0, 0x2, R12 ;  /* 0x0000000200027825 */ /* 0x000fe200078e020c */
[----:B------:R-:W-:-:S02]  /*2cfe0*/  ISETP.LT.AND P1, PT, R28, c[0x0][0x178], !P2 ;  /* 0x00005e001c007a0c */ /* 0x000fc40005721270 */
[----:B------:R-:W-:Y:S02]  /*2cff0*/  PRMT R20, R5, 0x7632, R20 ;  /* 0x0000763205147816 */ /* 0x000fe40000000014 */
[----:B------:R-:W-:Y:S02]  /*2d000*/  IADD3 R23, R24, 0x6b, RZ ;  /* 0x0000006b18177810 */ /* 0x000fe40007ffe0ff */
[C---:B------:R-:W-:Y:S01]  /*2d010*/  IADD3 R4, R0.reuse, c[0x0][0x198], RZ ;  /* 0x0000660000047a10 */ /* 0x040fe20007ffe0ff */
[C---:B------:R-:W-:Y:S01]  /*2d020*/  IMAD.WIDE R16, R0.reuse, 0x2, R10 ;  /* 0x0000000200107825 */ /* 0x040fe200078e020a */
[----:B------:R-:W-:Y:S01]  /*2d030*/  ISETP.GE.AND P0, PT, R23, c[0x0][0x17c], PT ;  /* 0x00005f0017007a0c */ /* 0x000fe20003f06270 */
[----:B------:R0:W-:Y:S01]  /*2d040*/  @P4 STG.E.U16 [R2.64], R20 ;  /* 0x0000001402004986 */ /* 0x0001e2000c101504 */
[----:B------:R-:W-:Y:S01]  /*2d050*/  PRMT R22, R27, 0x7632, R22 ;  /* 0x000076321b167816 */ /* 0x000fe20000000016 */
[----:B------:R-:W-:Y:S01]  /*2d060*/  IMAD.WIDE R18, R0, 0x2, R8 ;  /* 0x0000000200127825 */ /* 0x000fe200078e0208 */
[----:B------:R-:W-:-:S02]  /*2d070*/  IADD3 R23, R24, 0x6c, RZ ;  /* 0x0000006c18177810 */ /* 0x000fc40007ffe0ff */
[----:B------:R-:W-:Y:S01]  /*2d080*/  ISETP.LT.AND P4, PT, R26, c[0x0][0x178], !P2 ;  /* 0x00005e001a007a0c */ /* 0x000fe20005781270 */
[----:B------:R1:W-:Y:S01]  /*2d090*/  @P5 STG.E.U16 [R16.64], R21 ;  /* 0x0000001510005986 */ /* 0x0003e2000c101504 */
[----:B------:R-:W-:Y:S01]  /*2d0a0*/  ISETP.GE.AND P3, PT, R23, c[0x0][0x17c], PT ;  /* 0x00005f0017007a0c */ /* 0x000fe20003f66270 */
[----:B0-----:R-:W-:Y:S02]  /*2d0b0*/  IMAD.WIDE R2, R4, 0x2, R14 ;  /* 0x0000000204027825 */ /* 0x001fe400078e020e */
[----:B------:R0:W-:Y:S01]  /*2d0c0*/  @P6 STG.E.U16 [R18.64], R22 ;  /* 0x0000001612006986 */ /* 0x0001e2000c101504 */
[----:B------:R-:W-:Y:S02]  /*2d0d0*/  IADD3 R23, R24, 0x6d, RZ ;  /* 0x0000006d18177810 */ /* 0x000fe40007ffe0ff */
[C---:B------:R-:W-:Y:S01]  /*2d0e0*/  IADD3 R0, R4.reuse, c[0x0][0x198], RZ ;  /* 0x0000660004007a10 */ /* 0x040fe20007ffe0ff */
[----:B-1----:R-:W-:-:S04]  /*2d0f0*/  IMAD.WIDE R16, R4, 0x2, R10 ;  /* 0x0000000204107825 */ /* 0x002fc800078e020a */
[C---:B0-----:R-:W-:Y:S01]  /*2d100*/  IMAD.WIDE R18, R4.reuse, 0x2, R8 ;  /* 0x0000000204127825 */ /* 0x041fe200078e0208 */
        /* <DEDUP_REMOVED lines=25> */
[----:B------:R-:W-:Y:S01]  /*2d2a0*/  IMAD.WIDE R2, R0, 0x2, R12 ;  /* 0x0000000200027825 */ /* 0x000fe200078e020c */
[----:B------:R-:W-:Y:S02]  /*2d2b0*/  PRMT R22, R4, 0x7632, R22 ;  /* 0x0000763204167816 */ /* 0x000fe40000000016 */
[C---:B------:R-:W-:Y:S01]  /*2d2c0*/  IADD3 R4, R0.reuse, c[0x0][0x198], RZ ;  /* 0x0000660000047a10 */ /* 0x040fe20007ffe0ff */
[----:B------:R-:W-:Y:S01]  /*2d2d0*/  IMAD.WIDE R18, R0, 0x2, R8 ;  /* 0x0000000200127825 */ /* 0x000fe200078e0208 */
[----:B------:R-:W-:Y:S01]  /*2d2e0*/  PRMT R21, R23, 0x7632, R21 ;  /* 0x0000763217157816 */ /* 0x000fe20000000015 */
[----:B------:R0:W-:Y:S01]  /*2d2f0*/  @P4 STG.E.U16 [R2.64], R20 ;  /* 0x0000001402004986 */ /* 0x0001e2000c101504 */
[----:B------:R-:W-:-:S03]  /*2d300*/  ISETP.LT.AND P4, PT, R26, c[0x0][0x178], !P3 ;  /* 0x00005e001a007a0c */ /* 0x000fc60005f81270 */
[----:B------:R-:W-:Y:S04]  /*2d310*/  @P5 STG.E.U16 [R16.64], R21 ;  /* 0x0000001510005986 */ /* 0x000fe8000c101504 */
[----:B------:R1:W-:Y:S01]  /*2d320*/  @P6 STG.E.U16 [R18.64], R22 ;  /* 0x0000001612006986 */ /* 0x0003e2000c101504 */
[----:B0-----:R-:W-:-:S05]  /*2d330*/  IMAD.WIDE R2, R4, 0x2, R14 ;  /* 0x0000000204027825 */ /* 0x001fca00078e020e */
[----:B------:R0:W-:Y:S01]  /*2d340*/  @P0 STG.E.U16 [R2.64], R29 ;  /* 0x0000001d02000986 */ /* 0x0001e2000c101504 */
[----:B-1----:R-:W-:Y:S01]  /*2d350*/  PRMT R22, R29, 0x7632, R22 ;  /* 0x000076321d167816 */ /* 0x002fe20000000016 */
[C---:B------:R-:W-:Y:S01]  /*2d360*/  IMAD.WIDE R16, R4.reuse, 0x2, R10 ;  /* 0x0000000204107825 */ /* 0x040fe200078e020a */
[C---:B------:R-:W-:Y:S01]  /*2d370*/  IADD3 R0, R4.reuse, c[0x0][0x198], RZ ;  /* 0x0000660004007a10 */ /* 0x040fe20007ffe0ff */
[----:B0-----:R-:W2:Y:S02]  /*2d380*/  LDL.LU R29, [R1+0x3a4] ;  /* 0x0003a400011d7983 */ /* 0x001ea40000300800 */
[----:B------:R-:W-:-:S04]  /*2d390*/  IMAD.WIDE R2, R4, 0x2, R12 ;  /* 0x0000000204027825 */ /* 0x000fc800078e020c */
[----:B------:R-:W-:Y:S01]  /*2d3a0*/  IMAD.WIDE R18, R4, 0x2, R8 ;  /* 0x0000000204127825 */ /* 0x000fe200078e0208 */
[----:B----4-:R0:W-:Y:S01]  /*2d3b0*/  @P4 STG.E.U16 [R2.64], R5 ;  /* 0x0000000502004986 */ /* 0x0101e2000c101504 */
[----:B------:R-:W-:-:S03]  /*2d3c0*/  PRMT R4, R5, 0x7632, R4 ;  /* 0x0000763205047816 */ /* 0x000fc60000000004 */
[----:B0-----:R-:W3:Y:S01]  /*2d3d0*/  LDL R5, [R1+0x374] ;  /* 0x0003740001057983 */ /* 0x001ee20000100800 */
[----:B------:R-:W-:Y:S02]  /*2d3e0*/  ISETP.LT.AND P5, PT, R6, c[0x0][0x178], !P3 ;  /* 0x00005e0006007a0c */ /* 0x000fe40005fa1270 */
[----:B------:R-:W-:Y:S02]  /*2d3f0*/  ISETP.LT.AND P3, PT, R7, c[0x0][0x178], !P3 ;  /* 0x00005e0007007a0c */ /* 0x000fe40005f61270 */
[----:B------:R-:W-:Y:S01]  /*2d400*/  ISETP.LT.AND P6, PT, R28, c[0x0][0x178], !P1 ;  /* 0x00005e001c007a0c */ /* 0x000fe20004fc1270 */
[----:B------:R-:W-:Y:S01]  /*2d410*/  IMAD.WIDE R20, R0, 0x2, R14 ;  /* 0x0000000200147825 */ /* 0x000fe200078e020e */
[----:B------:R-:W-:Y:S02]  /*2d420*/  IADD3 R23, R24, 0x6e, RZ ;  /* 0x0000006e18177810 */ /* 0x000fe40007ffe0ff */
[----:B------:R-:W-:Y:S02]  /*2d430*/  ISETP.LT.AND P4, PT, R26, c[0x0][0x178], !P1 ;  /* 0x00005e001a007a0c */ /* 0x000fe40004f81270 */
[----:B------:R-:W-:-:S03]  /*2d440*/  ISETP.GE.AND P2, PT, R23, c[0x0][0x17c], PT ;  /* 0x00005f0017007a0c */ /* 0x000fc60003f46270 */
[----:B------:R0:W-:Y:S01]  /*2d450*/  @P5 STG.E.U16 [R16.64], R27 ;  /* 0x0000001b10005986 */ /* 0x0001e2000c101504 */
[----:B------:R-:W-:-:S03]  /*2d460*/  ISETP.LT.AND P5, PT, R6, c[0x0][0x178], !P1 ;  /* 0x00005e0006007a0c */ /* 0x000fc60004fa1270 */
[----:B------:R1:W-:Y:S01]  /*2d470*/  @P3 STG.E.U16 [R18.64], R25 ;  /* 0x0000001912003986 */ /* 0x0003e2000c101504 */
[----:B------:R-:W-:-:S03]  /*2d480*/  IMAD.WIDE R2, R0, 0x2, R12 ;  /* 0x0000000200027825 */ /* 0x000fc600078e020c */
[----:B------:R4:W-:Y:S01]  /*2d490*/  @P6 STG.E.U16 [R20.64], R22 ;  /* 0x0000001614006986 */ /* 0x0009e2000c101504 */
[----:B------:R-:W-:Y:S02]  /*2d4a0*/  ISETP.LT.AND P6, PT, R7, c[0x0][0x178], !P1 ;  /* 0x00005e0007007a0c */ /* 0x000fe40004fc1270 */
[----:B------:R-:W-:Y:S01]  /*2d4b0*/  ISETP.LT.AND P1, PT, R28, c[0x0][0x178], !P2 ;  /* 0x00005e001c007a0c */ /* 0x000fe20005721270 */
[C---:B0-----:R-:W-:Y:S01]  /*2d4c0*/  IMAD.WIDE R16, R0.reuse, 0x2, R10 ;  /* 0x0000000200107825 */ /* 0x041fe200078e020a */
[----:B------:R-:W3:Y:S03]  /*2d4d0*/  LDL.LU R6, [R1+0x354] ;  /* 0x0003540001067983 */ /* 0x000ee60000300800 */
[C---:B-1----:R-:W-:Y:S01]  /*2d4e0*/  IMAD.WIDE R18, R0.reuse, 0x2, R8 ;  /* 0x0000000200127825 */ /* 0x042fe200078e0208 */
[----:B------:R-:W-:Y:S01]  /*2d4f0*/  IADD3 R0, R0, c[0x0][0x198], RZ ;  /* 0x0000660000007a10 */ /* 0x000fe20007ffe0ff */
[----:B------:R0:W-:Y:S01]  /*2d500*/  @P4 STG.E.U16 [R2.64], R4 ;  /* 0x0000000402004986 */ /* 0x0001e2000c101504 */
[----:B------:R-:W-:-:S02]  /*2d510*/  IADD3 R23, R24, 0x6f, RZ ;  /* 0x0000006f18177810 */ /* 0x000fc40007ffe0ff */
[----:B----4-:R-:W-:Y:S02]  /*2d520*/  PRMT R20, R27, 0x7632, R20 ;  /* 0x000076321b147816 */ /* 0x010fe40000000014 */
[----:B------:R-:W-:Y:S02]  /*2d530*/  PRMT R21, R25, 0x7632, R21 ;  /* 0x0000763219157816 */ /* 0x000fe40000000015 */
[----:B------:R-:W4:Y:S01]  /*2d540*/  LDL.LU R25, [R1+0x904] ;  /* 0x0009040001197983 */ /* 0x000f220000300800 */
[----:B------:R-:W-:Y:S02]  /*2d550*/  ISETP.LT.AND P4, PT, R26, c[0x0][0x178], !P2 ;  /* 0x00005e001a007a0c */ /* 0x000fe40005781270 */
[----:B------:R-:W-:Y:S01]  /*2d560*/  IADD3 R22, R24, 0x70, RZ ;  /* 0x0000007018167810 */ /* 0x000fe20007ffe0ff */
[----:B0-----:R-:W-:Y:S01]  /*2d570*/  IMAD.WIDE R2, R0, 0x2, R14 ;  /* 0x0000000200027825 */ /* 0x001fe200078e020e */
[----:B------:R-:W-:Y:S01]  /*2d580*/  ISETP.GE.AND P0, PT, R23, c[0x0][0x17c], PT ;  /* 0x00005f0017007a0c */ /* 0x000fe20003f06270 */
[----:B------:R-:W-:Y:S01]  /*2d590*/  @P5 STG.E.U16 [R16.64], R20 ;  /* 0x0000001410005986 */ /* 0x000fe2000c101504 */
[----:B------:R-:W-:-:S02]  /*2d5a0*/  ISETP.GE.AND P3, PT, R22, c[0x0][0x17c], PT ;  /* 0x00005f0016007a0c */ /* 0x000fc40003f66270 */
[----:B------:R-:W-:Y:S01]  /*2d5b0*/  IADD3 R23, R24, 0x71, RZ ;  /* 0x0000007118177810 */ /* 0x000fe20007ffe0ff */
[----:B------:R-:W-:Y:S04]  /*2d5c0*/  @P6 STG.E.U16 [R18.64], R21 ;  /* 0x0000001512006986 */ /* 0x000fe8000c101504 */
[----:B--2---:R0:W-:Y:S01]  /*2d5d0*/  @P1 STG.E.U16 [R2.64], R29 ;  /* 0x0000001d02001986 */ /* 0x0041e2000c101504 */
[----:B------:R-:W-:Y:S02]  /*2d5e0*/  PRMT R22, R29, 0x7632, R22 ;  /* 0x000076321d167816 */ /* 0x000fe40000000016 */
[----:B------:R-:W-:Y:S01]  /*2d5f0*/  ISETP.GE.AND P1, PT, R23, c[0x0][0x17c], PT ;  /* 0x00005f0017007a0c */ /* 0x000fe20003f26270 */
[----:B0-----:R-:W2:Y:S01]  /*2d600*/  LDL.LU R29, [R1+0x318] ;  /* 0x00031800011d7983 */ /* 0x001ea20000300800 */
[----:B------:R-:W-:-:S03]  /*2d610*/  IMAD.WIDE R2, R0, 0x2, R12 ;  /* 0x0000000200027825 */ /* 0x000fc600078e020c */
[----:B------:R-:W2:Y:S04]  /*2d620*/  LDL.LU R26, [R1+0x308] ;  /* 0x00030800011a7983 */ /* 0x000ea80000300800 */
[----:B------:R-:W2:Y:S04]  /*2d630*/  LDL.LU R27, [R1+0x18] ;  /* 0x00001800011b7983 */ /* 0x000ea80000300800 */
[----:B------:R0:W-:Y:S04]  /*2d640*/  STL [R1+0xf88], R23 ;  /* 0x000f881701007387 */ /* 0x0001e80000100800 */
[----:B---3--:R1:W-:Y:S04]  /*2d650*/  @P4 STG.E.U16 [R2.64], R5 ;  /* 0x0000000502004986 */ /* 0x0083e8000c101504 */
[----:B0-----:R-:W3:Y:S04]  /*2d660*/  LDL R23, [R1+0x900] ;  /* 0x0009000001177983 */ /* 0x001ee80000100800 */
[----:B-1----:R-:W2:Y:S04]  /*2d670*/  LDL.LU R5, [R1+0xf94] ;  /* 0x000f940001057983 */ /* 0x002ea80000300800 */
[----:B------:R-:W2:Y:S01]  /*2d680*/  LDL.LU R3, [R1+0x374] ;  /* 0x0003740001037983 */ /* 0x000ea20000300800 */
[----:B------:R-:W-:-:S02]  /*2d690*/  ISETP.LT.AND P6, PT, R28, c[0x0][0x178], !P0 ;  /* 0x00005e001c007a0c */ /* 0x000fc400047c1270 */
[C---:B------:R-:W-:Y:S01]  /*2d6a0*/  IADD3 R4, R0.reuse, c[0x0][0x198], RZ ;  /* 0x0000660000047a10 */ /* 0x040fe20007ffe0ff */
[C---:B------:R-:W-:Y:S01]  /*2d6b0*/  IMAD.WIDE R16, R0.reuse, 0x2, R10 ;  /* 0x0000000200107825 */ /* 0x040fe200078e020a */
[----:B----4-:R-:W-:Y:S02]  /*2d6c0*/  ISETP.LT.AND P5, PT, R25, c[0x0][0x178], !P2 ;  /* 0x00005e0019007a0c */ /* 0x010fe400057a1270 */
[----:B------:R-:W-:Y:S01]  /*2d6d0*/  ISETP.LT.AND P2, PT, R7, c[0x0][0x178], !P2 ;  /* 0x00005e0007007a0c */ /* 0x000fe20005741270 */
[----:B------:R-:W-:-:S04]  /*2d6e0*/  IMAD.WIDE R18, R0, 0x2, R8 ;  /* 0x0000000200127825 */ /* 0x000fc800078e0208 */
[----:B------:R-:W-:-:S06]  /*2d6f0*/  IMAD.WIDE R20, R4, 0x2, R14 ;  /* 0x0000000204147825 */ /* 0x000fcc00078e020e */
[----:B------:R0:W-:Y:S01]  /*2d700*/  @P5 STG.E.U16 [R16.64], R6 ;  /* 0x0000000610005986 */ /* 0x0001e2000c101504 */
[----:B------:R-:W-:Y:S01]  /*2d710*/  ISETP.LT.AND P5, PT, R25, c[0x0][0x178], !P0 ;  /* 0x00005e0019007a0c */ /* 0x000fe200047a1270 */
[----:B0-----:R-:W-:Y:S01]  /*2d720*/  IMAD.WIDE R16, R4, 0x2, R10 ;  /* 0x0000000204107825 */ /* 0x001fe200078e020a */
[----:B---3--:R-:W-:Y:S01]  /*2d730*/  ISETP.LT.AND P4, PT, R23, c[0x0][0x178], !P0 ;  /* 0x00005e0017007a0c */ /* 0x008fe20004781270 */
[----:B--2---:R0:W-:Y:S01]  /*2d740*/  @P2 STG.E.U16 [R18.64], R5 ;  /* 0x0000000512002986 */ /* 0x0041e2000c101504 */
[----:B------:R-:W-:-:S03]  /*2d750*/  ISETP.LT.AND P2, PT, R28, c[0x0][0x178], !P3 ;  /* 0x00005e001c007a0c */ /* 0x000fc60005f41270 */
[----:B------:R1:W-:Y:S01]  /*2d760*/  @P6 STG.E.U16 [R20.64], R22 ;  /* 0x0000001614006986 */ /* 0x0003e2000c101504 */
[----:B------:R-:W-:Y:S02]  /*2d770*/  ISETP.LT.AND P6, PT, R7, c[0x0][0x178], !P0 ;  /* 0x00005e0007007a0c */ /* 0x000fe400047c1270 */
[----:B------:R-:W-:Y:S01]  /*2d780*/  PRMT R0, R3, 0x7632, R0 ;  /* 0x0000763203007816 */ /* 0x000fe20000000000 */
[----:B------:R-:W-:Y:S01]  /*2d790*/  IMAD.WIDE R2, R4, 0x2, R12 ;  /* 0x0000000204027825 */ /* 0x000fe200078e020c */
[----:B0-----:R-:W-:Y:S02]  /*2d7a0*/  PRMT R5, R6, 0x7632, R5 ;  /* 0x0000763206057816 */ /* 0x001fe40000000005 */
[----:B-1----:R-:W-:Y:S02]  /*2d7b0*/  IADD3 R20, R4, c[0x0][0x198], RZ ;  /* 0x0000660004147a10 */ /* 0x002fe40007ffe0ff */
[----:B------:R-:W-:Y:S01]  /*2d7c0*/  IADD3 R22, R24, 0x72, RZ ;  /* 0x0000007218167810 */ /* 0x000fe20007ffe0ff */
[----:B------:R-:W-:Y:S01]  /*2d7d0*/  IMAD.WIDE R18, R4, 0x2, R8 ;  /* 0x0000000204127825 */ /* 0x000fe200078e0208 */
[----:B------:R-:W-:Y:S01]  /*2d7e0*/  PRMT R21, R5, 0x7632, R21 ;  /* 0x0000763205157816 */ /* 0x000fe20000000015 */
[----:B------:R0:W-:Y:S01]  /*2d7f0*/  @P4 STG.E.U16 [R2.64], R0 ;  /* 0x0000000002004986 */ /* 0x0001e2000c101504 */
[----:B------:R-:W-:-:S02]  /*2d800*/  ISETP.GE.AND P0, PT, R22, c[0x0][0x17c], PT ;  /* 0x00005f0016007a0c */ /* 0x000fc40003f06270 */
[----:B------:R-:W-:Y:S01]  /*2d810*/  IADD3 R22, R24, 0x73, RZ ;  /* 0x0000007318167810 */ /* 0x000fe20007ffe0ff */
[----:B------:R-:W-:Y:S04]  /*2d820*/  @P5 STG.E.U16 [R16.64], R5 ;  /* 0x0000000510005986 */ /* 0x000fe8000c101504 */
[----:B------:R1:W-:Y:S01]  /*2d830*/  @P6 STG.E.U16 [R18.64], R21 ;  /* 0x0000001512006986 */ /* 0x0003e2000c101504 */
[----:B0-----:R-:W-:-:S05]  /*2d840*/  IMAD.WIDE R2, R20, 0x2, R14 ;  /* 0x0000000214027825 */ /* 0x001fca00078e020e */
[----:B------:R0:W-:Y:S01]  /*2d850*/  @P2 STG.E.U16 [R2.64], R29 ;  /* 0x0000001d02002986 */ /* 0x0001e2000c101504 */
[----:B------:R-:W-:Y:S02]  /*2d860*/  ISETP.GE.AND P2, PT, R22, c[0x0][0x17c], PT ;  /* 0x00005f0016007a0c */ /* 0x000fe40003f46270 */
[----:B-1----:R-:W-:Y:S02]  /*2d870*/  PRMT R21, R29, 0x7632, R21 ;  /* 0x000076321d157816 */ /* 0x002fe40000000015 */
[----:B0-----:R-:W2:Y:S04]  /*2d880*/  LDL.LU R29, [R1+0x348] ;  /* 0x00034800011d7983 */ /* 0x001ea80000300800 */
[----:B------:R-:W3:Y:S01]  /*2d890*/  LDL.LU R22, [R1+0x2f8] ;  /* 0x0002f80001167983 */ /* 0x000ee20000300800 */
[----:B------:R-:W-:-:S02]  /*2d8a0*/  ISETP.LT.AND P4, PT, R23, c[0x0][0x178], !P3 ;  /* 0x00005e0017007a0c */ /* 0x000fc40005f81270 */
[----:B------:R-:W-:Y:S02]  /*2d8b0*/  ISETP.LT.AND P5, PT, R25, c[0x0][0x178], !P3 ;  /* 0x00005e0019007a0c */ /* 0x000fe40005fa1270 */
[----:B------:R-:W-:Y:S02]  /*2d8c0*/  ISETP.LT.AND P6, PT, R28, c[0x0][0x178], !P1 ;  /* 0x00005e001c007a0c */ /* 0x000fe40004fc1270 */
[C---:B------:R-:W-:Y:S01]  /*2d8d0*/  IADD3 R0, R20.reuse, c[0x0][0x198], RZ ;  /* 0x0000660014007a10 */ /* 0x040fe20007ffe0ff */
[C---:B------:R-:W-:Y:S01]  /*2d8e0*/  IMAD.WIDE R2, R20.reuse, 0x2, R12 ;  /* 0x0000000214027825 */ /* 0x040fe200078e020c */
[----:B------:R-:W-:Y:S01]  /*2d8f0*/  ISETP.LT.AND P3, PT, R7, c[0x0][0x178], !P3 ;  /* 0x00005e0007007a0c */ /* 0x000fe20005f61270 */
[----:B------:R-:W4:Y:S02]  /*2d900*/  LDL R6, [R1+0x338] ;  /* 0x0003380001067983 */ /* 0x000f240000100800 */
[----:B------:R-:W-:-:S04]  /*2d910*/  IMAD.WIDE R4, R20, 0x2, R10 ;  /* 0x0000000214047825 */ /* 0x000fc800078e020a */
[----:B------:R-:W-:Y:S01]  /*2d920*/  IMAD.WIDE R16, R20, 0x2, R8 ;  /* 0x0000000214107825 */ /* 0x000fe200078e0208 */
[----:B------:R0:W-:Y:S03]  /*2d930*/  @P4 STG.E.U16 [R2.64], R26 ;  /* 0x0000001a02004986 */ /* 0x0001e6000c101504 */
[----:B------:R-:W-:Y:S01]  /*2d940*/  IMAD.WIDE R18, R0, 0x2, R14 ;  /* 0x0000000200127825 */ /* 0x000fe200078e020e */
[----:B------:R-:W-:-:S03]  /*2d950*/  ISETP.LT.AND P4, PT, R23, c[0x0][0x178], !P1 ;  /* 0x00005e0017007a0c */ /* 0x000fc60004f81270 */
[----:B0-----:R-:W-:Y:S01]  /*2d960*/  IMAD.WIDE R2, R0, 0x2, R12 ;  /* 0x0000000200027825 */ /* 0x001fe200078e020c */
[----:B---3--:R0:W-:Y:S01]  /*2d970*/  @P5 STG.E.U16 [R4.64], R22 ;  /* 0x0000001604005986 */ /* 0x0081e2000c101504 */
[----:B------:R-:W-:-:S03]  /*2d980*/  ISETP.LT.AND P5, PT, R25, c[0x0][0x178], !P1 ;  /* 0x00005e0019007a0c */ /* 0x000fc60004fa1270 */
[----:B------:R1:W-:Y:S04]  /*2d990*/  @P3 STG.E.U16 [R16.64], R27 ;  /* 0x0000001b10003986 */ /* 0x0003e8000c101504 */
[----:B------:R3:W-:Y:S01]  /*2d9a0*/  @P6 STG.E.U16 [R18.64], R21 ;  /* 0x0000001512006986 */ /* 0x0007e2000c101504 */
[----:B------:R-:W-:Y:S02]  /*2d9b0*/  ISETP.LT.AND P6, PT, R7, c[0x0][0x178], !P1 ;  /* 0x00005e0007007a0c */ /* 0x000fe40004fc1270 */
[----:B------:R-:W-:Y:S01]  /*2d9c0*/  ISETP.LT.AND P1, PT, R28, c[0x0][0x178], !P0 ;  /* 0x00005e001c007a0c */ /* 0x000fe20004721270 */
[----:B0-----:R-:W-:Y:S01]  /*2d9d0*/  IMAD.WIDE R4, R0, 0x2, R10 ;  /* 0x0000000200047825 */ /* 0x001fe200078e020a */
[----:B------:R-:W-:-:S03]  /*2d9e0*/  PRMT R20, R22, 0x7632, R20 ;  /* 0x0000763216147816 */ /* 0x000fc60000000014 */
[----:B-1----:R-:W-:Y:S01]  /*2d9f0*/  IMAD.WIDE R16, R0, 0x2, R8 ;  /* 0x0000000200107825 */ /* 0x002fe200078e0208 */
[----:B---3--:R-:W-:Y:S02]  /*2da00*/  PRMT R19, R26, 0x7632, R19 ;  /* 0x000076321a137816 */ /* 0x008fe40000000013 */
[----:B------:R-:W-:Y:S01]  /*2da10*/  PRMT R21, R27, 0x7632, R21 ;  /* 0x000076321b157816 */ /* 0x000fe20000000015 */
[----:B------:R-:W3:Y:S01]  /*2da20*/  LDL.LU R26, [R1+0x8] ;  /* 0x00000800011a7983 */ /* 0x000ee20000300800 */
[----:B------:R-:W-:-:S03]  /*2da30*/  IADD3 R18, R0, c[0x0][0x198], RZ ;  /* 0x0000660000127a10 */ /* 0x000fc60007ffe0ff */
[----:B------:R0:W-:Y:S04]  /*2da40*/  @P4 STG.E.U16 [R2.64], R19 ;  /* 0x0000001302004986 */ /* 0x0001e8000c101504 */
[----:B------:R2:W-:Y:S04]  /*2da50*/  @P5 STG.E.U16 [R4.64], R20 ;  /* 0x0000001404005986 */ /* 0x0005e8000c101504 */
[----:B------:R1:W-:Y:S01]  /*2da60*/  @P6 STG.E.U16 [R16.64], R21 ;  /* 0x0000001510006986 */ /* 0x0003e2000c101504 */
[----:B0-----:R-:W-:-:S03]  /*2da70*/  IMAD.WIDE R2, R18, 0x2, R14 ;  /* 0x0000000212027825 */ /* 0x001fc600078e020e */
[----:B------:R-:W3:Y:S01]  /*2da80*/  LDL.LU R27, [R1+0x398] ;  /* 0x00039800011b7983 */ /* 0x000ee20000300800 */
[----:B--2---:R-:W-:Y:S02]  /*2da90*/  PRMT R20, R29, 0x7632, R20 ;  /* 0x000076321d147816 */ /* 0x004fe40000000014 */
[----:B-1----:R-:W-:Y:S01]  /*2daa0*/  IADD3 R21, R24, 0x75, RZ ;  /* 0x0000007518157810 */ /* 0x002fe20007ffe0ff */
[----:B------:R0:W-:Y:S03]  /*2dab0*/  @P1 STG.E.U16 [R2.64], R29 ;  /* 0x0000001d02001986 */ /* 0x0001e6000c101504 */
[----:B------:R-:W-:Y:S01]  /*2dac0*/  ISETP.GE.AND P1, PT, R21, c[0x0][0x17c], PT ;  /* 0x00005f0015007a0c */ /* 0x000fe20003f26270 */
[----:B0-----:R-:W2:Y:S04]  /*2dad0*/  LDL.LU R29, [R1+0x388] ;  /* 0x00038800011d7983 */ /* 0x001ea80000300800 */
[----:B------:R-:W2:Y:S01]  /*2dae0*/  LDL.LU R21, [R1+0x328] ;  /* 0x0003280001157983 */ /* 0x000ea20000300800 */
[----:B------:R-:W-:Y:S01]  /*2daf0*/  ISETP.LT.AND P4, PT, R23, c[0x0][0x178], !P0 ;  /* 0x00005e0017007a0c */ /* 0x000fe20004781270 */
[----:B------:R-:W-:Y:S01]  /*2db00*/  IMAD.WIDE R2, R18, 0x2, R12 ;  /* 0x0000000212027825 */ /* 0x000fe200078e020c */
[----:B------:R-:W-:-:S02]  /*2db10*/  ISETP.LT.AND P5, PT, R25, c[0x0][0x178], !P0 ;  /* 0x00005e0019007a0c */ /* 0x000fc400047a1270 */
[----:B------:R-:W-:Y:S02]  /*2db20*/  ISETP.LT.AND P0, PT, R7, c[0x0][0x178], !P0 ;  /* 0x00005e0007007a0c */ /* 0x000fe40004701270 */
[----:B------:R-:W-:-:S07]  /*2db30*/  ISETP.LT.AND P6, PT, R28, c[0x0][0x178], !P2 ;  /* 0x00005e001c007a0c */ /* 0x000fce00057c1270 */
[----:B----4-:R0:W-:Y:S01]  /*2db40*/  @P4 STG.E.U16 [R2.64], R6 ;  /* 0x0000000602004986 */ /* 0x0101e2000c101504 */
[----:B------:R-:W-:-:S03]  /*2db50*/  IADD3 R0, R18, c[0x0][0x198], RZ ;  /* 0x0000660012007a10 */ /* 0x000fc60007ffe0ff */
[----:B0-----:R-:W4:Y:S04]  /*2db60*/  LDL.LU R6, [R1+0xf90] ;  /* 0x000f900001067983 */ /* 0x001f280000300800 */
[----:B------:R-:W4:Y:S01]  /*2db70*/  LDL.LU R2, [R1+0x338] ;  /* 0x0003380001027983 */ /* 0x000f220000300800 */
[----:B------:R-:W-:-:S04]  /*2db80*/  IMAD.WIDE R4, R18, 0x2, R10 ;  /* 0x0000000212047825 */ /* 0x000fc800078e020a */
[----:B------:R-:W-:-:S04]  /*2db90*/  IMAD.WIDE R16, R18, 0x2, R8 ;  /* 0x0000000212107825 */ /* 0x000fc800078e0208 */
[----:B------:R-:W-:Y:S01]  /*2dba0*/  IMAD.WIDE R18, R0, 0x2, R14 ;  /* 0x0000000200127825 */ /* 0x000fe200078e020e */
[----:B--2---:R-:W-:Y:S04]  /*2dbb0*/  @P5 STG.E.U16 [R4.64], R21 ;  /* 0x0000001504005986 */ /* 0x004fe8000c101504 */
[----:B---3--:R-:W-:Y:S04]  /*2dbc0*/  @P0 STG.E.U16 [R16.64], R26 ;  /* 0x0000001a10000986 */ /* 0x008fe8000c101504 */
[----:B------:R0:W-:Y:S02]  /*2dbd0*/  @P6 STG.E.U16 [R18.64], R20 ;  /* 0x0000001412006986 */ /* 0x0001e4000c101504 */
[----:B0-----:R-:W-:-:S02]  /*2dbe0*/  PRMT R20, R26, 0x7632, R20 ;  /* 0x000076321a147816 */ /* 0x001fc40000000014 */
[----:B------:R-:W2:Y:S01]  /*2dbf0*/  LDL R26, [R1+0x368] ;  /* 0x00036800011a7983 */ /* 0x000ea20000100800 */
[----:B------:R-:W-:Y:S02]  /*2dc00*/  IADD3 R22, R24, 0x74, RZ ;  /* 0x0000007418167810 */ /* 0x000fe40007ffe0ff */
[----:B------:R-:W-:Y:S02]  /*2dc10*/  ISETP.LT.AND P0, PT, R23, c[0x0][0x178], !P2 ;  /* 0x00005e0017007a0c */ /* 0x000fe40005701270 */
[----:B------:R-:W-:Y:S02]  /*2dc20*/  ISETP.LT.AND P4, PT, R25, c[0x0][0x178], !P2 ;  /* 0x00005e0019007a0c */ /* 0x000fe40005781270 */
[----:B------:R-:W-:Y:S01]  /*2dc30*/  ISETP.GE.AND P3, PT, R22, c[0x0][0x17c], PT ;  /* 0x00005f0016007a0c */ /* 0x000fe20003f66270 */
[----:B------:R-:W-:Y:S01]  /*2dc40*/  IMAD.WIDE R16, R0, 0x2, R12 ;  /* 0x0000000200107825 */ /* 0x000fe200078e020c */
[----:B------:R-:W-:Y:S02]  /*2dc50*/  ISETP.LT.AND P2, PT, R7, c[0x0][0x178], !P2 ;  /* 0x00005e0007007a0c */ /* 0x000fe40005741270 */
[----:B----4-:R-:W-:Y:S01]  /*2dc60*/  PRMT R22, R2, 0x7632, R22 ;  /* 0x0000763202167816 */ /* 0x010fe20000000016 */
[----:B------:R-:W-:Y:S01]  /*2dc70*/  IMAD.WIDE R4, R0, 0x2, R10 ;  /* 0x0000000200047825 */ /* 0x000fe200078e020a */
[----:B------:R-:W-:-:S02]  /*2dc80*/  ISETP.LT.AND P6, PT, R28, c[0x0][0x178], !P3 ;  /* 0x00005e001c007a0c */ /* 0x000fc40005fc1270 */
[----:B------:R-:W-:Y:S02]  /*2dc90*/  PRMT R3, R21, 0x7632, R3 ;  /* 0x0000763215037816 */ /* 0x000fe40000000003 */
[----:B------:R-:W-:Y:S02]  /*2dca0*/  ISETP.LT.AND P5, PT, R23, c[0x0][0x178], !P3 ;  /* 0x00005e0017007a0c */ /* 0x000fe40005fa1270 */
[C---:B------:R-:W-:Y:S01]  /*2dcb0*/  IADD3 R2, R0.reuse, c[0x0][0x198], RZ ;  /* 0x0000660000027a10 */ /* 0x040fe20007ffe0ff */
[----:B------:R0:W-:Y:S01]  /*2dcc0*/  @P0 STG.E.U16 [R16.64], R22 ;  /* 0x0000001610000986 */ /* 0x0001e2000c101504 */
[----:B------:R-:W-:-:S03]  /*2dcd0*/  IMAD.WIDE R18, R0, 0x2, R8 ;  /* 0x0000000200127825 */ /* 0x000fc600078e0208 */
[----:B------:R1:W-:Y:S01]  /*2dce0*/  @P4 STG.E.U16 [R4.64], R3 ;  /* 0x0000000304004986 */ /* 0x0003e2000c101504 */
[----:B------:R-:W-:-:S03]  /*2dcf0*/  ISETP.LT.AND P4, PT, R25, c[0x0][0x178], !P3 ;  /* 0x00005e0019007a0c */ /* 0x000fc60005f81270 */
[----:B------:R3:W-:Y:S04]  /*2dd00*/  @P2 STG.E.U16 [R18.64], R20 ;  /* 0x0000001412002986 */ /* 0x0007e8000c101504 */
[----:B0-----:R-:W4:Y:S01]  /*2dd10*/  LDL.LU R22, [R1+0xa08] ;  /* 0x000a080001167983 */ /* 0x001f220000300800 */
[----:B------:R-:W-:-:S04]  /*2dd20*/  IMAD.WIDE R16, R2, 0x2, R14 ;  /* 0x0000000202107825 */ /* 0x000fc800078e020e */
[----:B-1----:R-:W-:Y:S01]  /*2dd30*/  IMAD.WIDE R4, R2, 0x2, R12 ;  /* 0x0000000202047825 */ /* 0x002fe200078e020c */
[----:B------:R0:W-:Y:S01]  /*2dd40*/  @P6 STG.E.U16 [R16.64], R27 ;  /* 0x0000001b10006986 */ /* 0x0001e2000c101504 */
[----:B------:R-:W-:-:S03]  /*2dd50*/  IADD3 R21, R24, 0x76, RZ ;  /* 0x0000007618157810 */ /* 0x000fc60007ffe0ff */
[----:B------:R1:W-:Y:S01]  /*2dd60*/  @P5 STG.E.U16 [R4.64], R29 ;  /* 0x0000001d04005986 */ /* 0x0003e2000c101504 */
[----:B---3--:R-:W-:Y:S02]  /*2dd70*/  PRMT R20, R27, 0x7632, R20 ;  /* 0x000076321b147816 */ /* 0x008fe40000000014 */
[----:B------:R-:W-:Y:S02]  /*2dd80*/  ISETP.GE.AND P0, PT, R21, c[0x0][0x17c], PT ;  /* 0x00005f0015007a0c */ /* 0x000fe40003f06270 */
[----:B------:R-:W-:Y:S01]  /*2dd90*/  PRMT R21, R29, 0x7632, R21 ;  /* 0x000076321d157816 */ /* 0x000fe20000000015 */
[----:B0-----:R-:W3:Y:S01]  /*2dda0*/  LDL.LU R27, [R1+0x3a8] ;  /* 0x0003a800011b7983 */ /* 0x001ee20000300800 */
[----:B-1----:R-:W-:-:S03]  /*2ddb0*/  IMAD.WIDE R4, R2, 0x2, R10 ;  /* 0x0000000202047825 */ /* 0x002fc600078e020a */
[----:B------:R-:W3:Y:S04]  /*2ddc0*/  LDL.LU R7, [R1+0x378] ;  /* 0x0003780001077983 */ /* 0x000ee80000300800 */
[----:B------:R-:W3:Y:S04]  /*2ddd0*/  LDL.LU R29, [R1+0x358] ;  /* 0x00035800011d7983 */ /* 0x000ee80000300800 */
[----:B--2---:R0:W-:Y:S04]  /*2dde0*/  @P4 STG.E.U16 [R4.64], R26 ;  /* 0x0000001a04004986 */ /* 0x0041e8000c101504 */
[----:B0-----:R-:W2:Y:S04]  /*2ddf0*/  LDL.LU R26, [R1+0xf8c] ;  /* 0x000f8c00011a7983 */ /* 0x001ea80000300800 */
[----:B------:R-:W3:Y:S01]  /*2de00*/  LDL.LU R5, [R1+0x368] ;  /* 0x0003680001057983 */ /* 0x000ee20000300800 */
[----:B------:R-:W-:-:S02]  /*2de10*/  IADD3 R0, R24, 0x77, RZ ;  /* 0x0000007718007810 */ /* 0x000fc40007ffe0ff */
[----:B------:R-:W-:Y:S02]  /*2de20*/  ISETP.LT.AND P6, PT, R28, c[0x0][0x178], !P1 ;  /* 0x00005e001c007a0c */ /* 0x000fe40004fc1270 */
[----:B------:R-:W-:Y:S02]  /*2de30*/  ISETP.GE.AND P2, PT, R0, c[0x0][0x17c], PT ;  /* 0x00005f0000007a0c */ /* 0x000fe40003f46270 */
[C---:B------:R-:W-:Y:S01]  /*2de40*/  IADD3 R0, R2.reuse, c[0x0][0x198], RZ ;  /* 0x0000660002007a10 */ /* 0x040fe20007ffe0ff */
[----:B------:R-:W-:Y:S01]  /*2de50*/  IMAD.WIDE R2, R2, 0x2, R8 ;  /* 0x0000000202027825 */ /* 0x000fe200078e0208 */
[----:B----4-:R-:W-:Y:S02]  /*2de60*/  ISETP.LT.AND P3, PT, R22, c[0x0][0x178], !P3 ;  /* 0x00005e0016007a0c */ /* 0x010fe40005f61270 */
[----:B------:R-:W-:Y:S01]  /*2de70*/  ISETP.LT.AND P5, PT, R23, c[0x0][0x178], !P1 ;  /* 0x00005e0017007a0c */ /* 0x000fe20004fa1270 */
[----:B------:R-:W-:-:S04]  /*2de80*/  IMAD.WIDE R16, R0, 0x2, R14 ;  /* 0x0000000200107825 */ /* 0x000fc800078e020e */
[----:B------:R-:W-:Y:S01]  /*2de90*/  IMAD.WIDE R18, R0, 0x2, R12 ;  /* 0x0000000200127825 */ /* 0x000fe200078e020c */
[----:B------:R-:W-:-:S05]  /*2dea0*/  ISETP.LT.AND P4, PT, R25, c[0x0][0x178], !P0 ;  /* 0x00005e0019007a0c */ /* 0x000fca0004781270 */
[----:B--2---:R0:W-:Y:S01]  /*2deb0*/  @P3 STG.E.U16 [R2.64], R26 ;  /* 0x0000001a02003986 */ /* 0x0041e2000c101504 */
[----:B------:R-:W-:Y:S02]  /*2dec0*/  ISETP.LT.AND P3, PT, R25, c[0x0][0x178], !P1 ;  /* 0x00005e0019007a0c */ /* 0x000fe40004f61270 */
[----:B------:R-:W-:Y:S01]  /*2ded0*/  ISETP.LT.AND P1, PT, R22, c[0x0][0x178], !P1 ;  /* 0x00005e0016007a0c */ /* 0x000fe20004f21270 */
[----:B------:R3:W-:Y:S04]  /*2dee0*/  @P6 STG.E.U16 [R16.64], R20 ;  /* 0x0000001410006986 */ /* 0x0007e8000c101504 */
[----:B------:R1:W-:Y:S01]  /*2def0*/  @P5 STG.E.U16 [R18.64], R21 ;  /* 0x0000001512005986 */ /* 0x0003e2000c101504 */
[----:B0-----:R-:W-:Y:S01]  /*2df00*/  IMAD.WIDE R2, R0, 0x2, R10 ;  /* 0x0000000200027825 */ /* 0x001fe200078e020a */
[----:B------:R-:W-:-:S02]  /*2df10*/  PRMT R26, R26, 0x7632, R26 ;  /* 0x000076321a1a7816 */ /* 0x000fc4000000001a */
[----:B---3--:R-:W-:Y:S01]  /*2df20*/  PRMT R16, R5, 0x7632, R16 ;  /* 0x0000763205107816 */ /* 0x008fe20000000010 */
[----:B------:R-:W-:-:S04]  /*2df30*/  IMAD.WIDE R4, R0, 0x2, R8 ;  /* 0x0000000200047825 */ /* 0x000fc800078e0208 */
[----:B------:R-:W-:Y:S04]  /*2df40*/  @P3 STG.E.U16 [R2.64], R16 ;  /* 0x0000001002003986 */ /* 0x000fe8000c101504 */
[----:B------:R0:W-:Y:S01]  /*2df50*/  @P1 STG.E.U16 [R4.64], R26 ;  /* 0x0000001a04001986 */ /* 0x0001e2000c101504 */
[----:B------:R-:W-:Y:S02]  /*2df60*/  ISETP.LT.AND P6, PT, R28, c[0x0][0x178], !P0 ;  /* 0x00005e001c007a0c */ /* 0x000fe400047c1270 */
[----:B------:R-:W-:Y:S02]  /*2df70*/  ISETP.LT.AND P5, PT, R23, c[0x0][0x178], !P0 ;  /* 0x00005e0017007a0c */ /* 0x000fe400047a1270 */
[----:B-1----:R-:W-:Y:S01]  /*2df80*/  IADD3 R18, R0, c[0x0][0x198], RZ ;  /* 0x0000660000127a10 */ /* 0x002fe20007ffe0ff */
[----:B0-----:R-:W2:Y:S04]  /*2df90*/  LDL.LU R26, [R1+0x900] ;  /* 0x00090000011a7983 */ /* 0x001ea80000300800 */
[----:B------:R-:W-:-:S04]  /*2dfa0*/  IMAD.WIDE R2, R18, 0x2, R14 ;  /* 0x0000000212027825 */ /* 0x000fc800078e020e */
[----:B------:R-:W-:Y:S01]  /*2dfb0*/  IMAD.WIDE R4, R18, 0x2, R12 ;  /* 0x0000000212047825 */ /* 0x000fe200078e020c */
[----:B------:R0:W-:Y:S01]  /*2dfc0*/  @P6 STG.E.U16 [R2.64], R27 ;  /* 0x0000001b02006986 */ /* 0x0001e2000c101504 */
[----:B------:R-:W-:-:S03]  /*2dfd0*/  ISETP.LT.AND P0, PT, R22, c[0x0][0x178], !P0 ;  /* 0x00005e0016007a0c */ /* 0x000fc60004701270 */
[----:B------:R1:W-:Y:S01]  /*2dfe0*/  @P5 STG.E.U16 [R4.64], R7 ;  /* 0x0000000704005986 */ /* 0x0003e2000c101504 */
[----:B------:R-:W-:Y:S02]  /*2dff0*/  ISETP.LT.AND P5, PT, R28, c[0x0][0x178], !P2 ;  /* 0x00005e001c007a0c */ /* 0x000fe400057a1270 */
[----:B------:R-:W-:Y:S02]  /*2e000*/  IADD3 R17, R24, 0x78, RZ ;  /* 0x0000007818117810 */ /* 0x000fe40007ffe0ff */
[C---:B------:R-:W-:Y:S02]  /*2e010*/  IADD3 R19, R18.reuse, c[0x0][0x198], RZ ;  /* 0x0000660012137a10 */ /* 0x040fe40007ffe0ff */
[----:B------:R-:W-:Y:S01]  /*2e020*/  ISETP.GE.AND P3, PT, R17, c[0x0][0x17c], PT ;  /* 0x00005f0011007a0c */ /* 0x000fe20003f66270 */
[----:B------:R-:W-:Y:S01]  /*2e030*/  IMAD.WIDE R16, R18, 0x2, R10 ;  /* 0x0000000212107825 */ /* 0x000fe200078e020a */
[----:B------:R-:W-:Y:S02]  /*2e040*/  IADD3 R0, R24, 0x79, RZ ;  /* 0x0000007918007810 */ /* 0x000fe40007ffe0ff */
[----:B------:R-:W-:Y:S01]  /*2e050*/  PRMT R20, R27, 0x7632, R20 ;  /* 0x000076321b147816 */ /* 0x000fe20000000014 */
[----:B0-----:R-:W-:Y:S01]  /*2e060*/  IMAD.WIDE R2, R18, 0x2, R8 ;  /* 0x0000000212027825 */ /* 0x001fe200078e0208 */
[----:B------:R-:W3:Y:S03]  /*2e070*/  LDL.LU R27, [R1+0x31c] ;  /* 0x00031c00011b7983 */ /* 0x000ee60000300800 */
[----:B-1----:R-:W-:Y:S01]  /*2e080*/  IMAD.WIDE R4, R19, 0x2, R14 ;  /* 0x0000000213047825 */ /* 0x002fe200078e020e */
[----:B------:R-:W4:Y:S01]  /*2e090*/  LDL R23, [R1+0x30c] ;  /* 0x00030c0001177983 */ /* 0x000f220000100800 */
[----:B------:R-:W-:-:S02]  /*2e0a0*/  ISETP.GE.AND P1, PT, R0, c[0x0][0x17c], PT ;  /* 0x00005f0000007a0c */ /* 0x000fc40003f26270 */
[----:B------:R-:W-:Y:S01]  /*2e0b0*/  PRMT R0, R7, 0x7632, R0 ;  /* 0x0000763207007816 */ /* 0x000fe20000000000 */
[----:B------:R-:W-:Y:S04]  /*2e0c0*/  @P4 STG.E.U16 [R16.64], R29 ;  /* 0x0000001d10004986 */ /* 0x000fe8000c101504 */
[----:B------:R-:W-:Y:S04]  /*2e0d0*/  @P0 STG.E.U16 [R2.64], R6 ;  /* 0x0000000602000986 */ /* 0x000fe8000c101504 */
[----:B------:R-:W3:Y:S04]  /*2e0e0*/  LDL.LU R7, [R1+0x1c] ;  /* 0x00001c0001077983 */ /* 0x000ee80000300800 */
[----:B------:R0:W-:Y:S04]  /*2e0f0*/  @P5 STG.E.U16 [R4.64], R20 ;  /* 0x0000001404005986 */ /* 0x0001e8000c101504 */
[----:B0-----:R-:W4:Y:S01]  /*2e100*/  LDL.LU R20, [R1+0x2fc] ;  /* 0x0002fc0001147983 */ /* 0x001f220000300800 */
[----:B------:R-:W-:Y:S01]  /*2e110*/  ISETP.LT.AND P6, PT, R25, c[0x0][0x178], !P2 ;  /* 0x00005e0019007a0c */ /* 0x000fe200057c1270 */
[C---:B------:R-:W-:Y:S01]  /*2e120*/  IMAD.WIDE R16, R19.reuse, 0x2, R12 ;  /* 0x0000000213107825 */ /* 0x040fe200078e020c */
[----:B------:R-:W-:Y:S01]  /*2e130*/  PRMT R6, R6, 0x7632, R6 ;  /* 0x0000763206067816 */ /* 0x000fe20000000006 */
[----:B------:R-:W4:Y:S02]  /*2e140*/  LDL.LU R21, [R1+0x34c] ;  /* 0x00034c0001157983 */ /* 0x000f240000300800 */
[----:B------:R-:W-:-:S04]  /*2e150*/  IMAD.WIDE R2, R19, 0x2, R10 ;  /* 0x0000000213027825 */ /* 0x000fc800078e020a */
[----:B------:R-:W-:Y:S01]  /*2e160*/  IMAD.WIDE R4, R19, 0x2, R8 ;  /* 0x0000000213047825 */ /* 0x000fe200078e0208 */
[----:B--2---:R-:W-:Y:S02]  /*2e170*/  ISETP.LT.AND P4, PT, R26, c[0x0][0x178], !P2 ;  /* 0x00005e001a007a0c */ /* 0x004fe40005781270 */
[----:B------:R-:W-:Y:S02]  /*2e180*/  ISETP.LT.AND P2, PT, R22, c[0x0][0x178], !P2 ;  /* 0x00005e0016007a0c */ /* 0x000fe40005741270 */
[----:B------:R-:W-:-:S09]  /*2e190*/  ISETP.LT.AND P5, PT, R26, c[0x0][0x178], !P3 ;  /* 0x00005e001a007a0c */ /* 0x000fd20005fa1270 */
[----:B------:R0:W-:Y:S01]  /*2e1a0*/  @P4 STG.E.U16 [R16.64], R0 ;  /* 0x0000000010004986 */ /* 0x0001e2000c101504 */
[----:B------:R-:W-:Y:S02]  /*2e1b0*/  ISETP.LT.AND P4, PT, R28, c[0x0][0x178], !P3 ;  /* 0x00005e001c007a0c */ /* 0x000fe40005f81270 */
[----:B0-----:R-:W-:Y:S02]  /*2e1c0*/  PRMT R16, R29, 0x7632, R16 ;  /* 0x000076321d107816 */ /* 0x001fe40000000010 */
[----:B------:R-:W-:Y:S01]  /*2e1d0*/  IADD3 R0, R19, c[0x0][0x198], RZ ;  /* 0x0000660013007a10 */ /* 0x000fe20007ffe0ff */
[----:B------:R-:W2:Y:S04]  /*2e1e0*/  LDL.LU R29, [R1+0x33c] ;  /* 0x00033c00011d7983 */ /* 0x000ea80000300800 */
[----:B------:R0:W-:Y:S01]  /*2e1f0*/  @P6 STG.E.U16 [R2.64], R16 ;  /* 0x0000001002006986 */ /* 0x0001e2000c101504 */
[----:B------:R-:W-:-:S02]  /*2e200*/  ISETP.LT.AND P6, PT, R25, c[0x0][0x178], !P3 ;  /* 0x00005e0019007a0c */ /* 0x000fc40005fc1270 */
[----:B------:R-:W-:Y:S01]  /*2e210*/  ISETP.LT.AND P3, PT, R22, c[0x0][0x178], !P3 ;  /* 0x00005e0016007a0c */ /* 0x000fe20005f61270 */
[----:B------:R1:W-:Y:S01]  /*2e220*/  @P2 STG.E.U16 [R4.64], R6 ;  /* 0x0000000604002986 */ /* 0x0003e2000c101504 */
[----:B0-----:R-:W-:-:S04]  /*2e230*/  IMAD.WIDE R2, R0, 0x2, R14 ;  /* 0x0000000200027825 */ /* 0x001fc800078e020e */
[C---:B-1----:R-:W-:Y:S01]  /*2e240*/  IMAD.WIDE R4, R0.reuse, 0x2, R12 ;  /* 0x0000000200047825 */ /* 0x042fe200078e020c */
[----:B---3--:R0:W-:Y:S04]  /*2e250*/  @P4 STG.E.U16 [R2.64], R27 ;  /* 0x0000001b02004986 */ /* 0x0081e8000c101504 */
[----:B----4-:R1:W-:Y:S01]  /*2e260*/  @P5 STG.E.U16 [R4.64], R23 ;  /* 0x0000001704005986 */ /* 0x0103e2000c101504 */
[----:B0-----:R-:W-:-:S04]  /*2e270*/  IMAD.WIDE R2, R0, 0x2, R10 ;  /* 0x0000000200027825 */ /* 0x001fc800078e020a */
[----:B-1----:R-:W-:Y:S01]  /*2e280*/  IMAD.WIDE R4, R0, 0x2, R8 ;  /* 0x0000000200047825 */ /* 0x002fe200078e0208 */
[----:B------:R-:W-:Y:S04]  /*2e290*/  @P6 STG.E.U16 [R2.64], R20 ;  /* 0x0000001402006986 */ /* 0x000fe8000c101504 */
[----:B------:R-:W3:Y:S04]  /*2e2a0*/  LDL.LU R23, [R1+0xf88] ;  /* 0x000f880001177983 */ /* 0x000ee80000300800 */
[----:B------:R0:W-:Y:S04]  /*2e2b0*/  @P3 STG.E.U16 [R4.64], R7 ;  /* 0x0000000704003986 */ /* 0x0001e8000c101504 */
[----:B0-----:R-:W4:Y:S01]  /*2e2c0*/  LDL.LU R5, [R1+0x30c] ;  /* 0x00030c0001057983 */ /* 0x001f220000300800 */
[----:B------:R-:W-:-:S04]  /*2e2d0*/  IADD3 R6, R24, 0x7c, RZ ;  /* 0x0000007c18067810 */ /* 0x000fc80007ffe0ff */
[----:B------:R-:W-:Y:S02]  /*2e2e0*/  ISETP.GE.AND P4, PT, R6, c[0x0][0x17c], PT ;  /* 0x00005f0006007a0c */ /* 0x000fe40003f86270 */
[----:B------:R-:W-:Y:S02]  /*2e2f0*/  PRMT R6, R27, 0x7632, R6 ;  /* 0x000076321b067816 */ /* 0x000fe40000000006 */
[----:B------:R-:W2:Y:S01]  /*2e300*/  LDL.LU R27, [R1+0x32c] ;  /* 0x00032c00011b7983 */ /* 0x000ea20000300800 */
[----:B------:R-:W-:Y:S02]  /*2e310*/  ISETP.LT.AND P5, PT, R28, c[0x0][0x178], !P1 ;  /* 0x00005e001c007a0c */ /* 0x000fe40004fa1270 */
[----:B------:R-:W-:Y:S02]  /*2e320*/  IADD3 R0, R0, c[0x0][0x198], RZ ;  /* 0x0000660000007a10 */ /* 0x000fe40007ffe0ff */
[----:B------:R-:W-:Y:S02]  /*2e330*/  ISETP.LT.AND P6, PT, R26, c[0x0][0x178], !P1 ;  /* 0x00005e001a007a0c */ /* 0x000fe40004fc1270 */
[----:B------:R-:W-:Y:S01]  /*2e340*/  ISETP.LT.AND P3, PT, R25, c[0x0][0x178], !P1 ;  /* 0x00005e0019007a0c */ /* 0x000fe20004f61270 */
[----:B------:R-:W-:Y:S01]  /*2e350*/  IMAD.WIDE R2, R0, 0x2, R14 ;  /* 0x0000000200027825 */ /* 0x000fe200078e020e */
[----:B------:R-:W-:-:S02]  /*2e360*/  IADD3 R18, R24, 0x7a, RZ ;  /* 0x0000007a18127810 */ /* 0x000fc40007ffe0ff */
[----:B------:R-:W-:Y:S02]  /*2e370*/  IADD3 R16, R24, 0x7b, RZ ;  /* 0x0000007b18107810 */ /* 0x000fe40007ffe0ff */
[----:B------:R-:W-:Y:S01]  /*2e380*/  ISETP.GE.AND P0, PT, R18, c[0x0][0x17c], PT ;  /* 0x00005f0012007a0c */ /* 0x000fe20003f06270 */
[----:B------:R0:W-:Y:S01]  /*2e390*/  @P5 STG.E.U16 [R2.64], R6 ;  /* 0x0000000602005986 */ /* 0x0001e2000c101504 */
[----:B------:R-:W-:Y:S02]  /*2e3a0*/  ISETP.GE.AND P2, PT, R16, c[0x0][0x17c], PT ;  /* 0x00005f0010007a0c */ /* 0x000fe40003f46270 */
[----:B------:R-:W-:Y:S02]  /*2e3b0*/  PRMT R16, R20, 0x7632, R16 ;  /* 0x0000763214107816 */ /* 0x000fe40000000010 */
[----:B------:R-:W-:Y:S01]  /*2e3c0*/  ISETP.LT.AND P1, PT, R22, c[0x0][0x178], !P1 ;  /* 0x00005e0016007a0c */ /* 0x000fe20004f21270 */
[----:B------:R-:W2:Y:S01]  /*2e3d0*/  LDL.LU R20, [R1+0xc] ;  /* 0x00000c0001147983 */ /* 0x000ea20000300800 */
[----:B------:R-:W-:Y:S01]  /*2e3e0*/  ISETP.LT.AND P5, PT, R28, c[0x0][0x178], !P0 ;  /* 0x00005e001c007a0c */ /* 0x000fe200047a1270 */
[----:B0-----:R-:W-:Y:S01]  /*2e3f0*/  IMAD.WIDE R2, R0, 0x2, R10 ;  /* 0x0000000200027825 */ /* 0x001fe200078e020a */
[----:B------:R-:W-:-:S02]  /*2e400*/  PRMT R6, R7, 0x7632, R6 ;  /* 0x0000763207067816 */ /* 0x000fc40000000006 */
[----:B------:R-:W3:Y:S01]  /*2e410*/  LDL.LU R7, [R1+0xf84] ;  /* 0x000f840001077983 */ /* 0x000ee20000300800 */
[----:B----4-:R-:W-:Y:S01]  /*2e420*/  PRMT R17, R5, 0x7632, R17 ;  /* 0x0000763205117816 */ /* 0x010fe20000000011 */
[----:B------:R-:W-:-:S05]  /*2e430*/  IMAD.WIDE R4, R0, 0x2, R12 ;  /* 0x0000000200047825 */ /* 0x000fca00078e020c */
[----:B------:R0:W-:Y:S04]  /*2e440*/  @P6 STG.E.U16 [R4.64], R17 ;  /* 0x0000001104006986 */ /* 0x0001e8000c101504 */
[----:B------:R1:W-:Y:S01]  /*2e450*/  @P3 STG.E.U16 [R2.64], R16 ;  /* 0x0000001002003986 */ /* 0x0003e2000c101504 */
[----:B------:R-:W-:Y:S02]  /*2e460*/  ISETP.LT.AND P3, PT, R26, c[0x0][0x178], !P0 ;  /* 0x00005e001a007a0c */ /* 0x000fe40004761270 */
[----:B------:R-:W-:Y:S02]  /*2e470*/  ISETP.LT.AND P6, PT, R25, c[0x0][0x178], !P0 ;  /* 0x00005e0019007a0c */ /* 0x000fe400047c1270 */
[C---:B0-----:R-:W-:Y:S01]  /*2e480*/  IADD3 R17, R0.reuse, c[0x0][0x198], RZ ;  /* 0x0000660000117a10 */ /* 0x041fe20007ffe0ff */
[----:B------:R-:W-:Y:S01]  /*2e490*/  IMAD.WIDE R4, R0, 0x2, R8 ;  /* 0x0000000200047825 */ /* 0x000fe200078e0208 */
[----:B------:R-:W-:-:S03]  /*2e4a0*/  IADD3 R0, R24, 0x7d, RZ ;  /* 0x0000007d18007810 */ /* 0x000fc60007ffe0ff */
[----:B-1----:R-:W-:Y:S01]  /*2e4b0*/  IMAD.WIDE R2, R17, 0x2, R14 ;  /* 0x0000000211027825 */ /* 0x002fe200078e020e */
[----:B------:R0:W-:Y:S01]  /*2e4c0*/  @P1 STG.E.U16 [R4.64], R6 ;  /* 0x0000000604001986 */ /* 0x0001e2000c101504 */
[----:B------:R-:W-:-:S03]  /*2e4d0*/  ISETP.GE.AND P1, PT, R0, c[0x0][0x17c], PT ;  /* 0x00005f0000007a0c */ /* 0x000fc60003f26270 */
[----:B------:R1:W-:Y:S01]  /*2e4e0*/  @P5 STG.E.U16 [R2.64], R21 ;  /* 0x0000001502005986 */ /* 0x0003e2000c101504 */
[----:B--2---:R-:W-:Y:S01]  /*2e4f0*/  PRMT R0, R29, 0x7632, R0 ;  /* 0x000076321d007816 */ /* 0x004fe20000000000 */
[----:B0-----:R-:W-:-:S04]  /*2e500*/  IMAD.WIDE R4, R17, 0x2, R12 ;  /* 0x0000000211047825 */ /* 0x001fc800078e020c */
[----:B-1----:R-:W-:Y:S01]  /*2e510*/  IMAD.WIDE R2, R17, 0x2, R10 ;  /* 0x0000000211027825 */ /* 0x002fe200078e020a */
[----:B------:R0:W-:Y:S01]  /*2e520*/  @P3 STG.E.U16 [R4.64], R29 ;  /* 0x0000001d04003986 */ /* 0x0001e2000c101504 */
[----:B------:R-:W-:-:S03]  /*2e530*/  PRMT R18, R27, 0x7632, R18 ;  /* 0x000076321b127816 */ /* 0x000fc60000000012 */
[----:B------:R1:W-:Y:S04]  /*2e540*/  @P6 STG.E.U16 [R2.64], R27 ;  /* 0x0000001b02006986 */ /* 0x0003e8000c101504 */
[----:B0-----:R-:W2:Y:S04]  /*2e550*/  LDL.LU R29, [R1+0x39c] ;  /* 0x00039c00011d7983 */ /* 0x001ea80000300800 */
[----:B-1----:R-:W4:Y:S01]  /*2e560*/  LDL R27, [R1+0x38c] ;  /* 0x00038c00011b7983 */ /* 0x002f220000100800 */
[----:B------:R-:W-:Y:S02]  /*2e570*/  ISETP.LT.AND P0, PT, R22, c[0x0][0x178], !P0 ;  /* 0x00005e0016007a0c */ /* 0x000fe40004701270 */
[----:B------:R-:W-:-:S02]  /*2e580*/  ISETP.LT.AND P5, PT, R28, c[0x0][0x178], !P2 ;  /* 0x00005e001c007a0c */ /* 0x000fc400057a1270 */
[C---:B------:R-:W-:Y:S02]  /*2e590*/  IADD3 R6, R17.reuse, c[0x0][0x198], RZ ;  /* 0x0000660011067a10 */ /* 0x040fe40007ffe0ff */
[----:B------:R-:W-:Y:S01]  /*2e5a0*/  ISETP.LT.AND P6, PT, R26, c[0x0][0x178], !P2 ;  /* 0x00005e001a007a0c */ /* 0x000fe200057c1270 */
[----:B------:R-:W-:Y:S01]  /*2e5b0*/  IMAD.WIDE R2, R17, 0x2, R8 ;  /* 0x0000000211027825 */ /* 0x000fe200078e0208 */
[----:B------:R-:W-:Y:S02]  /*2e5c0*/  ISETP.LT.AND P3, PT, R25, c[0x0][0x178], !P2 ;  /* 0x00005e0019007a0c */ /* 0x000fe40005761270 */
[----:B------:R-:W-:Y:S01]  /*2e5d0*/  ISETP.LT.AND P2, PT, R22, c[0x0][0x178], !P2 ;  /* 0x00005e0016007a0c */ /* 0x000fe20005741270 */
[----:B------:R-:W-:Y:S01]  /*2e5e0*/  IMAD.WIDE R4, R6, 0x2, R14 ;  /* 0x0000000206047825 */ /* 0x000fe200078e020e */
[----:B------:R-:W-:Y:S01]  /*2e5f0*/  PRMT R16, R21, 0x7632, R16 ;  /* 0x0000763215107816 */ /* 0x000fe20000000010 */
[----:B------:R0:W-:Y:S01]  /*2e600*/  @P0 STG.E.U16 [R2.64], R20 ;  /* 0x0000001402000986 */ /* 0x0001e2000c101504 */
[----:B------:R-:W-:-:S03]  /*2e610*/  PRMT R19, R20, 0x7632, R19 ;  /* 0x0000763214137816 */ /* 0x000fc60000000013 */
[----:B------:R1:W-:Y:S01]  /*2e620*/  @P5 STG.E.U16 [R4.64], R16 ;  /* 0x0000001004005986 */ /* 0x0003e2000c101504 */
[----:B------:R-:W-:-:S03]  /*2e630*/  ISETP.LT.AND P5, PT, R28, c[0x0][0x178], !P4 ;  /* 0x00005e001c007a0c */ /* 0x000fc600067a1270 */
[----:B------:R-:W3:Y:S01]  /*2e640*/  LDL.LU R21, [R1+0x36c] ;  /* 0x00036c0001157983 */ /* 0x000ee20000300800 */
[----:B0-----:R-:W-:-:S04]  /*2e650*/  IMAD.WIDE R2, R6, 0x2, R12 ;  /* 0x0000000206027825 */ /* 0x001fc800078e020c */
[C---:B-1----:R-:W-:Y:S01]  /*2e660*/  IMAD.WIDE R4, R6.reuse, 0x2, R10 ;  /* 0x0000000206047825 */ /* 0x042fe200078e020a */
[----:B------:R0:W-:Y:S03]  /*2e670*/  @P6 STG.E.U16 [R2.64], R0 ;  /* 0x0000000002006986 */ /* 0x0001e6000c101504 */
[C---:B------:R-:W-:Y:S01]  /*2e680*/  IMAD.WIDE R16, R6.reuse, 0x2, R8 ;  /* 0x0000000206107825 */ /* 0x040fe200078e0208 */
[----:B------:R1:W-:Y:S01]  /*2e690*/  @P3 STG.E.U16 [R4.64], R18 ;  /* 0x0000001204003986 */ /* 0x0003e2000c101504 */
[----:B------:R-:W-:-:S03]  /*2e6a0*/  IADD3 R6, R6, c[0x0][0x198], RZ ;  /* 0x0000660006067a10 */ /* 0x000fc60007ffe0ff */
[----:B------:R-:W-:Y:S01]  /*2e6b0*/  @P2 STG.E.U16 [R16.64], R19 ;  /* 0x0000001310002986 */ /* 0x000fe2000c101504 */
[----:B------:R-:W-:Y:S02]  /*2e6c0*/  ISETP.LT.AND P2, PT, R26, c[0x0][0x178], !P4 ;  /* 0x00005e001a007a0c */ /* 0x000fe40006741270 */
[----:B------:R-:W-:Y:S01]  /*2e6d0*/  IADD3 R20, R24, 0x7e, RZ ;  /* 0x0000007e18147810 */ /* 0x000fe20007ffe0ff */
[----:B0-----:R-:W-:-:S03]  /*2e6e0*/  IMAD.WIDE R2, R6, 0x2, R14 ;  /* 0x0000000206027825 */ /* 0x001fc600078e020e */
[----:B------:R-:W-:Y:S01]  /*2e6f0*/  ISETP.GE.AND P0, PT, R20, c[0x0][0x17c], PT ;  /* 0x00005f0014007a0c */ /* 0x000fe20003f06270 */
[----:B-1----:R-:W-:Y:S01]  /*2e700*/  IMAD.WIDE R4, R6, 0x2, R12 ;  /* 0x0000000206047825 */ /* 0x002fe200078e020c */
[----:B------:R-:W-:Y:S02]  /*2e710*/  IADD3 R20, R24, 0x7f, RZ ;  /* 0x0000007f18147810 */ /* 0x000fe40007ffe0ff */
[----:B------:R-:W3:Y:S04]  /*2e720*/  LDL.LU R24, [R1+0x3ac] ;  /* 0x0003ac0001187983 */ /* 0x000ee80000300800 */
[----:B--2---:R0:W-:Y:S01]  /*2e730*/  @P5 STG.E.U16 [R2.64], R29 ;  /* 0x0000001d02005986 */ /* 0x0041e2000c101504 */
[----:B------:R-:W-:Y:S02]  /*2e740*/  ISETP.GE.AND P5, PT, R20, c[0x0][0x17c], PT ;  /* 0x00005f0014007a0c */ /* 0x000fe40003fa6270 */
[----:B------:R-:W-:Y:S01]  /*2e750*/  PRMT R20, R29, 0x7632, R20 ;  /* 0x000076321d147816 */ /* 0x000fe20000000014 */
[----:B----4-:R1:W-:Y:S04]  /*2e760*/  @P2 STG.E.U16 [R4.64], R27 ;  /* 0x0000001b04002986 */ /* 0x0103e8000c101504 */
[----:B0-----:R-:W2:Y:S04]  /*2e770*/  LDL.LU R29, [R1+0x37c] ;  /* 0x00037c00011d7983 */ /* 0x001ea80000300800 */
[----:B-1----:R-:W4:Y:S04]  /*2e780*/  LDL.LU R27, [R1+0xf80] ;  /* 0x000f8000011b7983 */ /* 0x002f280000300800 */
[----:B------:R-:W2:Y:S01]  /*2e790*/  LDL.LU R5, [R1+0x38c] ;  /* 0x00038c0001057983 */ /* 0x000ea20000300800 */
[----:B------:R-:W-:-:S02]  /*2e7a0*/  ISETP.LT.AND P3, PT, R25, c[0x0][0x178], !P4 ;  /* 0x00005e0019007a0c */ /* 0x000fc40006761270 */
[----:B------:R-:W-:Y:S01]  /*2e7b0*/  ISETP.LT.AND P4, PT, R22, c[0x0][0x178], !P4 ;  /* 0x00005e0016007a0c */ /* 0x000fe20006781270 */
[----:B------:R-:W-:-:S04]  /*2e7c0*/  IMAD.WIDE R2, R6, 0x2, R10 ;  /* 0x0000000206027825 */ /* 0x000fc800078e020a */
[----:B------:R-:W-:Y:S01]  /*2e7d0*/  IMAD.WIDE R16, R6, 0x2, R8 ;  /* 0x0000000206107825 */ /* 0x000fe200078e0208 */
[----:B------:R-:W-:-:S05]  /*2e7e0*/  ISETP.LT.AND P6, PT, R28, c[0x0][0x178], !P1 ;  /* 0x00005e001c007a0c */ /* 0x000fca0004fc1270 */
[----:B---3--:R0:W-:Y:S01]  /*2e7f0*/  @P3 STG.E.U16 [R2.64], R21 ;  /* 0x0000001502003986 */ /* 0x0081e2000c101504 */
[----:B------:R-:W-:Y:S02]  /*2e800*/  ISETP.LT.AND P3, PT, R28, c[0x0][0x178], !P0 ;  /* 0x00005e001c007a0c */ /* 0x000fe40004761270 */
[----:B------:R-:W-:-:S05]  /*2e810*/  IADD3 R0, R6, c[0x0][0x198], RZ ;  /* 0x0000660006007a10 */ /* 0x000fca0007ffe0ff */
[----:B------:R-:W-:Y:S01]  /*2e820*/  IMAD.WIDE R18, R0, 0x2, R14 ;  /* 0x0000000200127825 */ /* 0x000fe200078e020e */
[----:B------:R-:W-:Y:S01]  /*2e830*/  ISETP.LT.AND P2, PT, R26, c[0x0][0x178], !P1 ;  /* 0x00005e001a007a0c */ /* 0x000fe20004f41270 */
[----:B----4-:R1:W-:Y:S01]  /*2e840*/  @P4 STG.E.U16 [R16.64], R27 ;  /* 0x0000001b10004986 */ /* 0x0103e2000c101504 */
[----:B------:R-:W-:-:S03]  /*2e850*/  ISETP.LT.AND P4, PT, R28, c[0x0][0x178], !P5 ;  /* 0x00005e001c007a0c */ /* 0x000fc60006f81270 */
[----:B------:R-:W3:Y:S04]  /*2e860*/  LDL.LU R28, [R1+0x35c] ;  /* 0x00035c00011c7983 */ /* 0x000ee80000300800 */
[----:B------:R4:W-:Y:S01]  /*2e870*/  @P6 STG.E.U16 [R18.64], R20 ;  /* 0x0000001412006986 */ /* 0x0009e2000c101504 */
[----:B------:R-:W-:Y:S02]  /*2e880*/  ISETP.LT.AND P6, PT, R25, c[0x0][0x178], !P1 ;  /* 0x00005e0019007a0c */ /* 0x000fe40004fc1270 */
[----:B------:R-:W-:Y:S02]  /*2e890*/  ISETP.LT.AND P1, PT, R22, c[0x0][0x178], !P1 ;  /* 0x00005e0016007a0c */ /* 0x000fe40004f21270 */
[----:B------:R-:W-:Y:S02]  /*2e8a0*/  PRMT R23, R21, 0x7632, R23 ;  /* 0x0000763215177816 */ /* 0x000fe40000000017 */
[C---:B0-----:R-:W-:Y:S01]  /*2e8b0*/  IADD3 R21, R0.reuse, c[0x0][0x198], RZ ;  /* 0x0000660000157a10 */ /* 0x041fe20007ffe0ff */
[----:B------:R-:W-:Y:S01]  /*2e8c0*/  IMAD.WIDE R2, R0, 0x2, R12 ;  /* 0x0000000200027825 */ /* 0x000fe200078e020c */
[----:B--2---:R-:W-:-:S02]  /*2e8d0*/  PRMT R6, R5, 0x7632, R6 ;  /* 0x0000763205067816 */ /* 0x004fc40000000006 */
[----:B-1----:R-:W-:Y:S01]  /*2e8e0*/  PRMT R27, R27, 0x7632, R27 ;  /* 0x000076321b1b7816 */ /* 0x002fe2000000001b */
[----:B------:R-:W-:-:S04]  /*2e8f0*/  IMAD.WIDE R4, R0, 0x2, R10 ;  /* 0x0000000200047825 */ /* 0x000fc800078e020a */
[----:B------:R-:W-:Y:S01]  /*2e900*/  IMAD.WIDE R16, R0, 0x2, R8 ;  /* 0x0000000200107825 */ /* 0x000fe200078e0208 */
[----:B------:R-:W-:Y:S03]  /*2e910*/  @P2 STG.E.U16 [R2.64], R6 ;  /* 0x0000000602002986 */ /* 0x000fe6000c101504 */
[----:B----4-:R-:W-:Y:S01]  /*2e920*/  IMAD.WIDE R18, R21, 0x2, R14 ;  /* 0x0000000215127825 */ /* 0x010fe200078e020e */
[----:B------:R0:W-:Y:S01]  /*2e930*/  @P6 STG.E.U16 [R4.64], R23 ;  /* 0x0000001704006986 */ /* 0x0001e2000c101504 */
[----:B------:R-:W-:-:S03]  /*2e940*/  ISETP.LT.AND P2, PT, R26, c[0x0][0x178], !P0 ;  /* 0x00005e001a007a0c */ /* 0x000fc60004741270 */
[----:B------:R3:W-:Y:S04]  /*2e950*/  @P1 STG.E.U16 [R16.64], R27 ;  /* 0x0000001b10001986 */ /* 0x0007e8000c101504 */
[----:B------:R1:W-:Y:S01]  /*2e960*/  @P3 STG.E.U16 [R18.64], R24 ;  /* 0x0000001812003986 */ /* 0x0003e2000c101504 */
[C---:B------:R-:W-:Y:S02]  /*2e970*/  ISETP.LT.AND P3, PT, R25.reuse, c[0x0][0x178], !P0 ;  /* 0x00005e0019007a0c */ /* 0x040fe40004761270 */
[----:B------:R-:W-:Y:S02]  /*2e980*/  ISETP.LT.AND P0, PT, R22, c[0x0][0x178], !P0 ;  /* 0x00005e0016007a0c */ /* 0x000fe40004701270 */
[----:B------:R-:W-:Y:S02]  /*2e990*/  ISETP.LT.AND P6, PT, R26, c[0x0][0x178], !P5 ;  /* 0x00005e001a007a0c */ /* 0x000fe40006fc1270 */
[----:B------:R-:W-:-:S02]  /*2e9a0*/  ISETP.LT.AND P1, PT, R25, c[0x0][0x178], !P5 ;  /* 0x00005e0019007a0c */ /* 0x000fc40006f21270 */
[C---:B------:R-:W-:Y:S02]  /*2e9b0*/  IADD3 R25, R21.reuse, c[0x0][0x198], RZ ;  /* 0x0000660015197a10 */ /* 0x040fe40007ffe0ff */
[----:B------:R-:W-:Y:S01]  /*2e9c0*/  ISETP.LT.AND P5, PT, R22, c[0x0][0x178], !P5 ;  /* 0x00005e0016007a0c */ /* 0x000fe20006fa1270 */
[----:B0-----:R-:W-:Y:S01]  /*2e9d0*/  IMAD.WIDE R22, R21, 0x2, R12 ;  /* 0x0000000215167825 */ /* 0x001fe200078e020c */
[----:B------:R-:W-:-:S03]  /*2e9e0*/  PRMT R0, R24, 0x7632, R0 ;  /* 0x0000763218007816 */ /* 0x000fc60000000000 */
[----:B------:R-:W-:Y:S01]  /*2e9f0*/  IMAD.WIDE R2, R21, 0x2, R10 ;  /* 0x0000000215027825 */ /* 0x000fe200078e020a */
[----:B------:R-:W-:-:S03]  /*2ea00*/  PRMT R6, R29, 0x7632, R6 ;  /* 0x000076321d067816 */ /* 0x000fc60000000006 */
[----:B------:R-:W-:Y:S01]  /*2ea10*/  IMAD.WIDE R4, R21, 0x2, R8 ;  /* 0x0000000215047825 */ /* 0x000fe200078e0208 */
[----:B------:R1:W-:Y:S03]  /*2ea20*/  @P2 STG.E.U16 [R22.64], R29 ;  /* 0x0000001d16002986 */ /* 0x0003e6000c101504 */
[----:B------:R-:W-:-:S04]  /*2ea30*/  IMAD.WIDE R14, R25, 0x2, R14 ;  /* 0x00000002190e7825 */ /* 0x000fc800078e020e */
[----:B------:R-:W-:-:S04]  /*2ea40*/  IMAD.WIDE R12, R25, 0x2, R12 ;  /* 0x00000002190c7825 */ /* 0x000fc800078e020c */
[----:B------:R-:W-:-:S04]  /*2ea50*/  IMAD.WIDE R10, R25, 0x2, R10 ;  /* 0x00000002190a7825 */ /* 0x000fc800078e020a */
[----:B------:R-:W-:Y:S01]  /*2ea60*/  IMAD.WIDE R8, R25, 0x2, R8 ;  /* 0x0000000219087825 */ /* 0x000fe200078e0208 */
[----:B---3--:R-:W-:Y:S01]  /*2ea70*/  PRMT R16, R28, 0x7632, R16 ;  /* 0x000076321c107816 */ /* 0x008fe20000000010 */
[----:B------:R1:W-:Y:S04]  /*2ea80*/  @P3 STG.E.U16 [R2.64], R28 ;  /* 0x0000001c02003986 */ /* 0x0003e8000c101504 */
[----:B------:R1:W-:Y:S04]  /*2ea90*/  @P0 STG.E.U16 [R4.64], R7 ;  /* 0x0000000704000986 */ /* 0x0003e8000c101504 */
[----:B------:R1:W-:Y:S04]  /*2eaa0*/  @P4 STG.E.U16 [R14.64], R0 ;  /* 0x000000000e004986 */ /* 0x0003e8000c101504 */
[----:B------:R1:W-:Y:S04]  /*2eab0*/  @P6 STG.E.U16 [R12.64], R6 ;  /* 0x000000060c006986 */ /* 0x0003e8000c101504 */
[----:B------:R1:W-:Y:S01]  /*2eac0*/  @P1 STG.E.U16 [R10.64], R16 ;  /* 0x000000100a001986 */ /* 0x0003e2000c101504 */
[----:B------:R-:W-:Y:S05]  /*2ead0*/  @!P5 EXIT ;  /* 0x000000000000d94d */ /* 0x000fea0003800000 */
[----:B-1----:R-:W-:-:S05]  /*2eae0*/  PRMT R4, R7, 0x7632, R4 ;  /* 0x0000763207047816 */ /* 0x002fca0000000004 */
[----:B------:R-:W-:Y:S01]  /*2eaf0*/  STG.E.U16 [R8.64], R4 ;  /* 0x0000000408007986 */ /* 0x000fe2000c101504 */
[----:B------:R-:W-:Y:S05]  /*2eb00*/  EXIT ;  /* 0x000000000000794d */ /* 0x000fea0003800000 */
.L_x_3:
[----:B------:R-:W-:-:S00]  /*2eb10*/  BRA `(.L_x_3) ;  /* 0xfffffff000007947 */ /* 0x000fc0000383ffff */
[----:B------:R-:W-:-:S00]  /*2eb20*/  NOP ;  /* 0x0000000000007918 */ /* 0x000fc00000000000 */
        /* <DEDUP_REMOVED lines=13> */
.L_x_4:


//--------------------- .nv.shared.matmul_kernel  --------------------------
	.section	.nv.shared.matmul_kernel,"aw",@nobits
	.sectionflags	@""
	.align	16
